//
// Generated by NVIDIA NVVM Compiler
//
// Compiler Build ID: CL-36424714
// Cuda compilation tools, release 13.0, V13.0.88
// Based on NVVM 20.0.0
//

.version 9.0
.target sm_100
.address_size 64

	// .globl	_Z3addiiPi
.extern .func  (.param .b32 func_retval0) vprintf
(
	.param .b64 vprintf_param_0,
	.param .b64 vprintf_param_1
)
;
.func  (.param .b64 func_retval0) __internal_accurate_pow
(
	.param .b64 __internal_accurate_pow_param_0,
	.param .b64 __internal_accurate_pow_param_1
)
;
.global .align 8 .f64 UINF;
.global .align 8 .f64 PINF;
.global .align 8 .f64 TINF;
.global .align 8 .f64 PI;
.global .align 8 .f64 XL;
.global .align 8 .f64 THETA;
.global .align 8 .f64 RS;
.global .align 8 .f64 ROEEP;
.global .align 8 .f64 GAMMAN;
.global .align 8 .f64 CFL;
.global .align 4 .u32 NX;
.global .align 4 .u32 NY1;
.global .align 4 .u32 NTIMES;
.global .align 4 .f32 ERROR;
.global .align 8 .f64 TTOT;
.global .align 8 .f64 PTOT;
.global .align 8 .f64 RHOTOT;
.global .align 8 .f64 TOUT;
.global .align 8 .f64 POUT;
.global .align 8 .f64 RHOOUT;
.global .align 8 .f64 COUT;
.global .align 8 .f64 UOUT;
.global .align 8 .f64 RHOINF;
.global .align 8 .f64 DT;
.global .align 8 .f64 DTB;
.global .align 8 .f64 VOL;
.global .align 8 .f64 YL1;
.global .align 8 .f64 YL2;
.global .align 8 .f64 RTHETA;
.global .align 8 .f64 DX;
.global .align 8 .f64 DY;
.global .align 8 .f64 MINF;
.global .align 8 .f64 CINF;
.global .align 8 .f64 LH;
.global .align 8 .f64 M2;
.global .align 8 .f64 M2N;
.global .align 8 .f64 FX;
.global .align 8 .f64 FXX;
.global .align 8 .f64 UUJ;
.global .align 8 .f64 CC;
.global .align 8 .f64 XX;
.global .align 8 .f64 PPF;
.global .align 8 .f64 UUJP;
.global .align 8 .f64 UUJN;
.global .align 8 .f64 DDT;
.global .align 8 .f64 RATIO;
.global .align 8 .f64 DT1;
.global .align 4 .u32 I;
.global .align 4 .u32 J;
.global .align 4 .u32 K;
.global .align 4 .u32 L;
.global .align 4 .u32 N;
.global .align 4 .u32 KM;
.global .align 4 .u32 NY2;
.global .align 4 .u32 EXNY;
.global .align 4 .u32 ITER;
.global .align 4 .u32 REMAIN;
.global .align 4 .u32 II;
.global .align 4 .u32 JJ;
.global .align 4 .u32 ITER2;
.global .align 4 .u32 ICOUNT;
.global .align 8 .b8 U[3211208];
.global .align 8 .b8 V[3211208];
.global .align 8 .b8 P[3211208];
.global .align 8 .b8 E[3211208];
.global .align 8 .b8 RHO[3211208];
.global .align 8 .b8 RHOU[3211208];
.global .align 8 .b8 RHOV[3211208];
.global .align 8 .b8 DFI[12844832];
.global .align 8 .b8 DFJ[12844832];
.global .align 8 .b8 DFF[12844832];
.global .align 8 .b8 DFE[12844832];
.global .align 8 .b8 DU[12844832];
.global .align 8 .b8 SOS[3211208];
.global .align 8 .b8 MACH[3211208];
.global .align 8 .b8 T[3211208];
.global .align 8 .b8 XN[3211208];
.global .align 8 .b8 YN[3211208];
.global .align 1 .b8 _ZN34_INTERNAL_817ba41d_4_k_cu_1a403ddb4cuda3std3__45__cpo5beginE[1];
.global .align 1 .b8 _ZN34_INTERNAL_817ba41d_4_k_cu_1a403ddb4cuda3std3__45__cpo3endE[1];
.global .align 1 .b8 _ZN34_INTERNAL_817ba41d_4_k_cu_1a403ddb4cuda3std3__45__cpo6cbeginE[1];
.global .align 1 .b8 _ZN34_INTERNAL_817ba41d_4_k_cu_1a403ddb4cuda3std3__45__cpo4cendE[1];
.global .align 1 .b8 _ZN34_INTERNAL_817ba41d_4_k_cu_1a403ddb4cuda3std3__45__cpo6rbeginE[1];
.global .align 1 .b8 _ZN34_INTERNAL_817ba41d_4_k_cu_1a403ddb4cuda3std3__45__cpo4rendE[1];
.global .align 1 .b8 _ZN34_INTERNAL_817ba41d_4_k_cu_1a403ddb4cuda3std3__45__cpo7crbeginE[1];
.global .align 1 .b8 _ZN34_INTERNAL_817ba41d_4_k_cu_1a403ddb4cuda3std3__45__cpo5crendE[1];
.global .align 1 .b8 _ZN34_INTERNAL_817ba41d_4_k_cu_1a403ddb4cuda3std3__436_GLOBAL__N__817ba41d_4_k_cu_1a403ddb6ignoreE[1];
.global .align 1 .b8 _ZN34_INTERNAL_817ba41d_4_k_cu_1a403ddb4cuda3std3__419piecewise_constructE[1];
.global .align 1 .b8 _ZN34_INTERNAL_817ba41d_4_k_cu_1a403ddb4cuda3std3__48in_placeE[1];
.global .align 1 .b8 _ZN34_INTERNAL_817ba41d_4_k_cu_1a403ddb4cuda3std3__420unreachable_sentinelE[1];
.global .align 1 .b8 _ZN34_INTERNAL_817ba41d_4_k_cu_1a403ddb4cuda3std3__47nulloptE[1];
.global .align 1 .b8 _ZN34_INTERNAL_817ba41d_4_k_cu_1a403ddb4cuda3std3__48unexpectE[1];
.global .align 1 .b8 _ZN34_INTERNAL_817ba41d_4_k_cu_1a403ddb4cuda3std6ranges3__45__cpo4swapE[1];
.global .align 1 .b8 _ZN34_INTERNAL_817ba41d_4_k_cu_1a403ddb4cuda3std6ranges3__45__cpo9iter_moveE[1];
.global .align 1 .b8 _ZN34_INTERNAL_817ba41d_4_k_cu_1a403ddb4cuda3std6ranges3__45__cpo5beginE[1];
.global .align 1 .b8 _ZN34_INTERNAL_817ba41d_4_k_cu_1a403ddb4cuda3std6ranges3__45__cpo3endE[1];
.global .align 1 .b8 _ZN34_INTERNAL_817ba41d_4_k_cu_1a403ddb4cuda3std6ranges3__45__cpo6cbeginE[1];
.global .align 1 .b8 _ZN34_INTERNAL_817ba41d_4_k_cu_1a403ddb4cuda3std6ranges3__45__cpo4cendE[1];
.global .align 1 .b8 _ZN34_INTERNAL_817ba41d_4_k_cu_1a403ddb4cuda3std6ranges3__45__cpo7advanceE[1];
.global .align 1 .b8 _ZN34_INTERNAL_817ba41d_4_k_cu_1a403ddb4cuda3std6ranges3__45__cpo9iter_swapE[1];
.global .align 1 .b8 _ZN34_INTERNAL_817ba41d_4_k_cu_1a403ddb4cuda3std6ranges3__45__cpo4nextE[1];
.global .align 1 .b8 _ZN34_INTERNAL_817ba41d_4_k_cu_1a403ddb4cuda3std6ranges3__45__cpo4prevE[1];
.global .align 1 .b8 _ZN34_INTERNAL_817ba41d_4_k_cu_1a403ddb4cuda3std6ranges3__45__cpo4dataE[1];
.global .align 1 .b8 _ZN34_INTERNAL_817ba41d_4_k_cu_1a403ddb4cuda3std6ranges3__45__cpo5cdataE[1];
.global .align 1 .b8 _ZN34_INTERNAL_817ba41d_4_k_cu_1a403ddb4cuda3std6ranges3__45__cpo4sizeE[1];
.global .align 1 .b8 _ZN34_INTERNAL_817ba41d_4_k_cu_1a403ddb4cuda3std6ranges3__45__cpo5ssizeE[1];
.global .align 1 .b8 _ZN34_INTERNAL_817ba41d_4_k_cu_1a403ddb4cuda3std6ranges3__45__cpo8distanceE[1];
.global .align 1 .b8 _ZN34_INTERNAL_817ba41d_4_k_cu_1a403ddb6thrust24THRUST_300001_SM_1000_NS8cuda_cub3parE[1];
.global .align 1 .b8 _ZN34_INTERNAL_817ba41d_4_k_cu_1a403ddb6thrust24THRUST_300001_SM_1000_NS8cuda_cub10par_nosyncE[1];
.global .align 1 .b8 _ZN34_INTERNAL_817ba41d_4_k_cu_1a403ddb6thrust24THRUST_300001_SM_1000_NS6system6detail10sequential3seqE[1];
.global .align 1 .b8 _ZN34_INTERNAL_817ba41d_4_k_cu_1a403ddb6thrust24THRUST_300001_SM_1000_NS6system3cpp3parE[1];
.global .align 1 .b8 _ZN34_INTERNAL_817ba41d_4_k_cu_1a403ddb6thrust24THRUST_300001_SM_1000_NS12placeholders2_1E[1];
.global .align 1 .b8 _ZN34_INTERNAL_817ba41d_4_k_cu_1a403ddb6thrust24THRUST_300001_SM_1000_NS12placeholders2_2E[1];
.global .align 1 .b8 _ZN34_INTERNAL_817ba41d_4_k_cu_1a403ddb6thrust24THRUST_300001_SM_1000_NS12placeholders2_3E[1];
.global .align 1 .b8 _ZN34_INTERNAL_817ba41d_4_k_cu_1a403ddb6thrust24THRUST_300001_SM_1000_NS12placeholders2_4E[1];
.global .align 1 .b8 _ZN34_INTERNAL_817ba41d_4_k_cu_1a403ddb6thrust24THRUST_300001_SM_1000_NS12placeholders2_5E[1];
.global .align 1 .b8 _ZN34_INTERNAL_817ba41d_4_k_cu_1a403ddb6thrust24THRUST_300001_SM_1000_NS12placeholders2_6E[1];
.global .align 1 .b8 _ZN34_INTERNAL_817ba41d_4_k_cu_1a403ddb6thrust24THRUST_300001_SM_1000_NS12placeholders2_7E[1];
.global .align 1 .b8 _ZN34_INTERNAL_817ba41d_4_k_cu_1a403ddb6thrust24THRUST_300001_SM_1000_NS12placeholders2_8E[1];
.global .align 1 .b8 _ZN34_INTERNAL_817ba41d_4_k_cu_1a403ddb6thrust24THRUST_300001_SM_1000_NS12placeholders2_9E[1];
.global .align 1 .b8 _ZN34_INTERNAL_817ba41d_4_k_cu_1a403ddb6thrust24THRUST_300001_SM_1000_NS12placeholders3_10E[1];
.global .align 1 .b8 _ZN34_INTERNAL_817ba41d_4_k_cu_1a403ddb6thrust24THRUST_300001_SM_1000_NS3seqE[1];
.global .align 1 .b8 _ZN34_INTERNAL_817ba41d_4_k_cu_1a403ddb6thrust24THRUST_300001_SM_1000_NS6deviceE[1];
.global .align 1 .b8 $str[36] = {68, 101, 118, 105, 99, 101, 44, 32, 37, 100, 32, 37, 100, 32, 37, 102, 32, 37, 102, 32, 37, 46, 49, 48, 102, 32, 37, 46, 49, 54, 102, 32, 37, 102, 10};

.visible .entry _Z3addiiPi(
	.param .u32 _Z3addiiPi_param_0,
	.param .u32 _Z3addiiPi_param_1,
	.param .u64 .ptr .align 1 _Z3addiiPi_param_2
)
{
	.reg .b32 	%r<4>;
	.reg .b64 	%rd<3>;

	ld.param.u32 	%r1, [_Z3addiiPi_param_0];
	ld.param.u32 	%r2, [_Z3addiiPi_param_1];
	ld.param.u64 	%rd1, [_Z3addiiPi_param_2];
	cvta.to.global.u64 	%rd2, %rd1;
	add.s32 	%r3, %r2, %r1;
	st.global.u32 	[%rd2], %r3;
	ret;

}
	// .globl	_Z20global_variable_initv
.visible .entry _Z20global_variable_initv()
{
	.reg .pred 	%p<27>;
	.reg .b32 	%r<43>;
	.reg .b64 	%rd<14>;
	.reg .b64 	%fd<45>;

	mov.b64 	%rd1, 4643985272004935680;
	st.global.u64 	[UINF], %rd1;
	mov.b64 	%rd2, 4681699414190850048;
	st.global.u64 	[PINF], %rd2;
	mov.b64 	%rd3, 4643774165772402688;
	st.global.u64 	[TINF], %rd3;
	mov.b64 	%rd4, 4614256656552045848;
	st.global.u64 	[PI], %rd4;
	mov.b64 	%rd5, 4602678819172646912;
	st.global.u64 	[XL], %rd5;
	mov.b64 	%rd6, 4624106495839712995;
	st.global.u64 	[THETA], %rd6;
	mov.b64 	%rd7, 4643756573586358272;
	st.global.u64 	[RS], %rd7;
	mov.b64 	%rd8, 4562254508917369340;
	st.global.u64 	[ROEEP], %rd8;
	mov.b64 	%rd9, 4608983858650965606;
	st.global.u64 	[GAMMAN], %rd9;
	mov.b64 	%rd10, 4591870180066957722;
	st.global.u64 	[CFL], %rd10;
	mov.b32 	%r7, 1001;
	st.global.u32 	[NX], %r7;
	mov.b32 	%r8, 401;
	st.global.u32 	[NY1], %r8;
	mov.b32 	%r9, 5000;
	st.global.u32 	[NTIMES], %r9;
	mov.b32 	%r10, 925353388;
	st.global.u32 	[ERROR], %r10;
	mov.b64 	%rd11, 4644692021772828645;
	st.global.u64 	[CINF], %rd11;
	mov.b64 	%rd12, 4606118681408515527;
	st.global.u64 	[MINF], %rd12;
	mov.b64 	%rd13, 4608199619020731933;
	st.global.u64 	[RHOINF], %rd13;
	mov.f64 	%fd17, 0d3FEC388956A52DC7;
	{
	.reg .b32 %temp; 
	mov.b64 	{%temp, %r11}, %fd17;
	}
	mov.f64 	%fd18, 0d4000000000000000;
	{
	.reg .b32 %temp; 
	mov.b64 	{%temp, %r12}, %fd18;
	}
	and.b32  	%r14, %r12, 2146435072;
	setp.eq.s32 	%p1, %r14, 1062207488;
	{ // callseq 0, 0
	.param .b64 param0;
	st.param.f64 	[param0], 0d3FEC388956A52DC7;
	.param .b64 param1;
	st.param.f64 	[param1], 0d4000000000000000;
	.param .b64 retval0;
	call.uni (retval0), 
	__internal_accurate_pow, 
	(
	param0, 
	param1
	);
	ld.param.f64 	%fd19, [retval0];
	} // callseq 0
	setp.lt.s32 	%p2, %r11, 0;
	neg.f64 	%fd21, %fd19;
	selp.f64 	%fd22, %fd21, %fd19, %p1;
	selp.f64 	%fd23, %fd22, %fd19, %p2;
	fma.rn.f64 	%fd1, %fd23, 0d3FC9999999999998, 0d3FF0000000000000;
	mul.f64 	%fd24, %fd1, 0d4072000000000000;
	st.global.f64 	[TTOT], %fd24;
	mov.f64 	%fd25, 0d4072000000000000;
	div.rn.f64 	%fd2, %fd25, %fd24;
	{
	.reg .b32 %temp; 
	mov.b64 	{%temp, %r1}, %fd2;
	}
	mov.f64 	%fd26, 0d400C000000000001;
	{
	.reg .b32 %temp; 
	mov.b64 	{%temp, %r2}, %fd26;
	}
	and.b32  	%r3, %r2, 2146435072;
	abs.f64 	%fd3, %fd2;
	setp.neu.f64 	%p3, %fd2, 0d0000000000000000;
	@%p3 bra 	$L__BB1_2;
	setp.eq.s32 	%p5, %r3, 1127219200;
	selp.b32 	%r15, %r1, 0, %p5;
	setp.lt.s32 	%p6, %r2, 0;
	or.b32  	%r16, %r15, 2146435072;
	selp.b32 	%r17, %r16, %r15, %p6;
	mov.b32 	%r18, 0;
	mov.b64 	%fd42, {%r18, %r17};
	bra.uni 	$L__BB1_3;
$L__BB1_2:
	setp.lt.s32 	%p4, %r1, 0;
	{ // callseq 1, 0
	.param .b64 param0;
	st.param.f64 	[param0], %fd3;
	.param .b64 param1;
	st.param.f64 	[param1], 0d400C000000000001;
	.param .b64 retval0;
	call.uni (retval0), 
	__internal_accurate_pow, 
	(
	param0, 
	param1
	);
	ld.param.f64 	%fd27, [retval0];
	} // callseq 1
	selp.f64 	%fd42, 0dFFF8000000000000, %fd27, %p4;
$L__BB1_3:
	add.f64 	%fd29, %fd2, 0d400C000000000001;
	{
	.reg .b32 %temp; 
	mov.b64 	{%temp, %r19}, %fd29;
	}
	and.b32  	%r20, %r19, 2146435072;
	setp.ne.s32 	%p7, %r20, 2146435072;
	@%p7 bra 	$L__BB1_8;
	setp.num.f64 	%p8, %fd2, %fd2;
	@%p8 bra 	$L__BB1_6;
	mov.f64 	%fd30, 0d400C000000000001;
	add.rn.f64 	%fd42, %fd2, %fd30;
	bra.uni 	$L__BB1_8;
$L__BB1_6:
	setp.neu.f64 	%p9, %fd3, 0d7FF0000000000000;
	@%p9 bra 	$L__BB1_8;
	setp.lt.s32 	%p10, %r1, 0;
	setp.eq.s32 	%p11, %r3, 1127219200;
	setp.lt.s32 	%p12, %r2, 0;
	selp.b32 	%r22, 0, 2146435072, %p12;
	and.b32  	%r23, %r2, 2147483647;
	setp.ne.s32 	%p13, %r23, 1071644672;
	or.b32  	%r24, %r22, -2147483648;
	selp.b32 	%r25, %r24, %r22, %p13;
	selp.b32 	%r26, %r25, %r22, %p11;
	selp.b32 	%r27, %r26, %r22, %p10;
	mov.b32 	%r28, 0;
	mov.b64 	%fd42, {%r28, %r27};
$L__BB1_8:
	setp.eq.f64 	%p14, %fd2, 0d3FF0000000000000;
	mov.f64 	%fd31, 0d40F8BCD000000000;
	div.rn.f64 	%fd32, %fd31, %fd42;
	selp.f64 	%fd33, 0d40F8BCD000000000, %fd32, %p14;
	st.global.f64 	[PTOT], %fd33;
	{
	.reg .b32 %temp; 
	mov.b64 	{%temp, %r4}, %fd1;
	}
	mov.f64 	%fd34, 0d4004000000000001;
	{
	.reg .b32 %temp; 
	mov.b64 	{%temp, %r5}, %fd34;
	}
	and.b32  	%r6, %r5, 2146435072;
	abs.f64 	%fd10, %fd1;
	setp.neu.f64 	%p15, %fd1, 0d0000000000000000;
	@%p15 bra 	$L__BB1_10;
	setp.eq.s32 	%p17, %r6, 1127219200;
	selp.b32 	%r29, %r4, 0, %p17;
	setp.lt.s32 	%p18, %r5, 0;
	or.b32  	%r30, %r29, 2146435072;
	selp.b32 	%r31, %r30, %r29, %p18;
	mov.b32 	%r32, 0;
	mov.b64 	%fd44, {%r32, %r31};
	bra.uni 	$L__BB1_11;
$L__BB1_10:
	setp.lt.s32 	%p16, %r4, 0;
	{ // callseq 2, 0
	.param .b64 param0;
	st.param.f64 	[param0], %fd10;
	.param .b64 param1;
	st.param.f64 	[param1], 0d4004000000000001;
	.param .b64 retval0;
	call.uni (retval0), 
	__internal_accurate_pow, 
	(
	param0, 
	param1
	);
	ld.param.f64 	%fd35, [retval0];
	} // callseq 2
	selp.f64 	%fd44, 0dFFF8000000000000, %fd35, %p16;
$L__BB1_11:
	add.f64 	%fd37, %fd1, 0d4004000000000001;
	{
	.reg .b32 %temp; 
	mov.b64 	{%temp, %r33}, %fd37;
	}
	and.b32  	%r34, %r33, 2146435072;
	setp.ne.s32 	%p19, %r34, 2146435072;
	@%p19 bra 	$L__BB1_16;
	setp.num.f64 	%p20, %fd1, %fd1;
	@%p20 bra 	$L__BB1_14;
	mov.f64 	%fd38, 0d4004000000000001;
	add.rn.f64 	%fd44, %fd1, %fd38;
	bra.uni 	$L__BB1_16;
$L__BB1_14:
	setp.neu.f64 	%p21, %fd10, 0d7FF0000000000000;
	@%p21 bra 	$L__BB1_16;
	setp.lt.s32 	%p22, %r4, 0;
	setp.eq.s32 	%p23, %r6, 1127219200;
	setp.lt.s32 	%p24, %r5, 0;
	selp.b32 	%r36, 0, 2146435072, %p24;
	and.b32  	%r37, %r5, 2147483647;
	setp.ne.s32 	%p25, %r37, 1071644672;
	or.b32  	%r38, %r36, -2147483648;
	selp.b32 	%r39, %r38, %r36, %p25;
	selp.b32 	%r40, %r39, %r36, %p23;
	selp.b32 	%r41, %r40, %r36, %p22;
	mov.b32 	%r42, 0;
	mov.b64 	%fd44, {%r42, %r41};
$L__BB1_16:
	setp.eq.f64 	%p26, %fd1, 0d3FF0000000000000;
	mul.f64 	%fd39, %fd44, 0d3FF39D2361D2361D;
	selp.f64 	%fd40, 0d3FF39D2361D2361D, %fd39, %p26;
	st.global.f64 	[RHOTOT], %fd40;
	ret;

}
	// .globl	_Z13geometry_initv
.visible .entry _Z13geometry_initv()
{
	.reg .b32 	%r<5>;
	.reg .b64 	%fd<6>;

	ld.global.f64 	%fd1, [XL];
	ld.global.u32 	%r1, [NX];
	add.s32 	%r2, %r1, -1;
	cvt.rn.f64.s32 	%fd2, %r2;
	div.rn.f64 	%fd3, %fd1, %fd2;
	st.global.f64 	[DX], %fd3;
	st.global.f64 	[DY], %fd3;
	ld.global.u32 	%r3, [NY1];
	add.s32 	%r4, %r3, -1;
	cvt.rn.f64.s32 	%fd4, %r4;
	mul.f64 	%fd5, %fd3, %fd4;
	st.global.f64 	[YL1], %fd5;
	st.global.u32 	[NY2], %r3;
	ret;

}
	// .globl	_Z21geometry_prefix_sum_1v
.visible .entry _Z21geometry_prefix_sum_1v()
{
	.reg .pred 	%p<8>;
	.reg .b32 	%r<7>;
	.reg .b64 	%rd<34>;
	.reg .b64 	%fd<11>;

	mov.u32 	%r2, %ctaid.x;
	mov.u32 	%r3, %ntid.x;
	mov.u32 	%r4, %tid.x;
	mad.lo.s32 	%r5, %r2, %r3, %r4;
	cvt.u64.u32 	%rd1, %r5;
	ld.global.s32 	%rd16, [NY1];
	setp.ge.u64 	%p1, %rd1, %rd16;
	ld.global.u32 	%r6, [NX];
	setp.lt.u32 	%p2, %r6, 2;
	or.pred  	%p3, %p1, %p2;
	@%p3 bra 	$L__BB3_7;
	cvt.s64.s32 	%rd18, %r6;
	ld.global.f64 	%fd1, [DX];
	add.s64 	%rd2, %rd18, -1;
	add.s64 	%rd19, %rd18, -2;
	and.b64  	%rd32, %rd2, 3;
	setp.lt.u64 	%p4, %rd19, 3;
	mov.b64 	%rd31, 1;
	@%p4 bra 	$L__BB3_4;
	mov.u64 	%rd21, XN;
	shl.b64 	%rd22, %rd1, 3;
	add.s64 	%rd23, %rd22, %rd21;
	ld.global.f64 	%fd10, [%rd23];
	and.b64  	%rd24, %rd2, -4;
	neg.s64 	%rd4, %rd24;
	add.s64 	%rd29, %rd23, 6416;
	mov.b64 	%rd31, 1;
$L__BB3_3:
	add.f64 	%fd5, %fd10, %fd1;
	st.global.f64 	[%rd29+-3208], %fd5;
	add.f64 	%fd6, %fd5, %fd1;
	st.global.f64 	[%rd29], %fd6;
	add.f64 	%fd7, %fd6, %fd1;
	st.global.f64 	[%rd29+3208], %fd7;
	add.f64 	%fd10, %fd7, %fd1;
	st.global.f64 	[%rd29+6416], %fd10;
	add.s64 	%rd31, %rd31, 4;
	add.s64 	%rd25, %rd4, %rd31;
	add.s64 	%rd29, %rd29, 12832;
	setp.ne.s64 	%p5, %rd25, 1;
	@%p5 bra 	$L__BB3_3;
$L__BB3_4:
	setp.eq.s64 	%p6, %rd32, 0;
	@%p6 bra 	$L__BB3_7;
	shl.b64 	%rd26, %rd1, 3;
	mad.lo.s64 	%rd27, %rd31, 3208, %rd26;
	mov.u64 	%rd28, XN;
	add.s64 	%rd33, %rd28, %rd27;
$L__BB3_6:
	.pragma "nounroll";
	ld.global.f64 	%fd8, [%rd33+-3208];
	add.f64 	%fd9, %fd8, %fd1;
	st.global.f64 	[%rd33], %fd9;
	add.s64 	%rd33, %rd33, 3208;
	add.s64 	%rd32, %rd32, -1;
	setp.ne.s64 	%p7, %rd32, 0;
	@%p7 bra 	$L__BB3_6;
$L__BB3_7:
	ret;

}
	// .globl	_Z21geometry_prefix_sum_2v
.visible .entry _Z21geometry_prefix_sum_2v()
{
	.reg .pred 	%p<8>;
	.reg .b32 	%r<7>;
	.reg .b64 	%rd<33>;
	.reg .b64 	%fd<11>;

	mov.u32 	%r2, %ctaid.x;
	mov.u32 	%r3, %ntid.x;
	mov.u32 	%r4, %tid.x;
	mad.lo.s32 	%r5, %r2, %r3, %r4;
	cvt.u64.u32 	%rd1, %r5;
	ld.global.s32 	%rd16, [NX];
	setp.ge.u64 	%p1, %rd1, %rd16;
	ld.global.u32 	%r6, [NY1];
	setp.lt.u32 	%p2, %r6, 2;
	or.pred  	%p3, %p1, %p2;
	@%p3 bra 	$L__BB4_7;
	cvt.s64.s32 	%rd18, %r6;
	ld.global.f64 	%fd1, [DY];
	add.s64 	%rd2, %rd18, -1;
	add.s64 	%rd19, %rd18, -2;
	and.b64  	%rd31, %rd2, 3;
	setp.lt.u64 	%p4, %rd19, 3;
	mov.b64 	%rd30, 1;
	@%p4 bra 	$L__BB4_4;
	mov.u64 	%rd21, YN;
	mad.lo.s64 	%rd22, %rd1, 3208, %rd21;
	ld.global.f64 	%fd10, [%rd22];
	and.b64  	%rd23, %rd2, -4;
	neg.s64 	%rd4, %rd23;
	add.s64 	%rd28, %rd22, 32;
	mov.b64 	%rd30, 1;
$L__BB4_3:
	add.f64 	%fd5, %fd10, %fd1;
	st.global.f64 	[%rd28+-24], %fd5;
	add.f64 	%fd6, %fd5, %fd1;
	st.global.f64 	[%rd28+-16], %fd6;
	add.f64 	%fd7, %fd6, %fd1;
	st.global.f64 	[%rd28+-8], %fd7;
	add.f64 	%fd10, %fd7, %fd1;
	st.global.f64 	[%rd28], %fd10;
	add.s64 	%rd30, %rd30, 4;
	add.s64 	%rd24, %rd4, %rd30;
	add.s64 	%rd28, %rd28, 32;
	setp.ne.s64 	%p5, %rd24, 1;
	@%p5 bra 	$L__BB4_3;
$L__BB4_4:
	setp.eq.s64 	%p6, %rd31, 0;
	@%p6 bra 	$L__BB4_7;
	shl.b64 	%rd25, %rd30, 3;
	mad.lo.s64 	%rd26, %rd1, 3208, %rd25;
	mov.u64 	%rd27, YN;
	add.s64 	%rd32, %rd27, %rd26;
$L__BB4_6:
	.pragma "nounroll";
	ld.global.f64 	%fd8, [%rd32+-8];
	add.f64 	%fd9, %fd8, %fd1;
	st.global.f64 	[%rd32], %fd9;
	add.s64 	%rd32, %rd32, 8;
	add.s64 	%rd31, %rd31, -1;
	setp.ne.s64 	%p7, %rd31, 0;
	@%p7 bra 	$L__BB4_6;
$L__BB4_7:
	ret;

}
	// .globl	_Z12geometry_endv
.visible .entry _Z12geometry_endv()
{
	.reg .b64 	%fd<10>;

	ld.global.f64 	%fd1, [DX];
	ld.global.f64 	%fd2, [DY];
	mul.f64 	%fd3, %fd1, %fd2;
	st.global.f64 	[VOL], %fd3;
	ld.global.f64 	%fd4, [CFL];
	mul.f64 	%fd5, %fd1, %fd4;
	ld.global.f64 	%fd6, [UINF];
	ld.global.f64 	%fd7, [CINF];
	add.f64 	%fd8, %fd6, %fd7;
	div.rn.f64 	%fd9, %fd5, %fd8;
	st.global.f64 	[DT], %fd9;
	ret;

}
	// .globl	_Z17initial_conditionv
.visible .entry _Z17initial_conditionv()
{
	.reg .pred 	%p<5>;
	.reg .b32 	%r<20>;
	.reg .b64 	%rd<38>;
	.reg .b64 	%fd<13>;

	mov.u32 	%r1, %ctaid.x;
	mov.u32 	%r2, %ntid.x;
	mov.u32 	%r3, %tid.x;
	mad.lo.s32 	%r4, %r1, %r2, %r3;
	cvt.u64.u32 	%rd1, %r4;
	ld.global.u32 	%r5, [NX];
	ld.global.u32 	%r6, [NY2];
	cvt.s64.s32 	%rd2, %r6;
	mul.lo.s32 	%r7, %r6, %r5;
	cvt.s64.s32 	%rd9, %r7;
	setp.ge.u64 	%p1, %rd1, %rd9;
	@%p1 bra 	$L__BB6_5;
	and.b64  	%rd10, %rd2, -4294967296;
	setp.ne.s64 	%p2, %rd10, 0;
	@%p2 bra 	$L__BB6_3;
	cvt.u32.u64 	%r8, %rd2;
	cvt.u32.u64 	%r9, %rd1;
	div.u32 	%r10, %r9, %r8;
	mul.lo.s32 	%r11, %r10, %r8;
	sub.s32 	%r12, %r9, %r11;
	cvt.u64.u32 	%rd36, %r10;
	cvt.u64.u32 	%rd37, %r12;
	bra.uni 	$L__BB6_4;
$L__BB6_3:
	div.u64 	%rd36, %rd1, %rd2;
	mul.lo.s64 	%rd11, %rd36, %rd2;
	sub.s64 	%rd37, %rd1, %rd11;
$L__BB6_4:
	mul.lo.s64 	%rd12, %rd36, 3208;
	mov.u64 	%rd13, U;
	add.s64 	%rd14, %rd13, %rd12;
	shl.b64 	%rd15, %rd37, 3;
	add.s64 	%rd16, %rd14, %rd15;
	mov.b64 	%rd17, 0;
	st.global.u64 	[%rd16], %rd17;
	mov.u64 	%rd18, V;
	add.s64 	%rd19, %rd18, %rd12;
	add.s64 	%rd20, %rd19, %rd15;
	st.global.u64 	[%rd20], %rd17;
	ld.global.f64 	%fd1, [PINF];
	mov.u64 	%rd21, P;
	add.s64 	%rd22, %rd21, %rd12;
	add.s64 	%rd23, %rd22, %rd15;
	st.global.f64 	[%rd23], %fd1;
	ld.global.f64 	%fd2, [RHOINF];
	mov.u64 	%rd24, RHO;
	add.s64 	%rd25, %rd24, %rd12;
	add.s64 	%rd26, %rd25, %rd15;
	st.global.f64 	[%rd26], %fd2;
	mul.f64 	%fd3, %fd2, 0d0000000000000000;
	mov.u64 	%rd27, RHOU;
	add.s64 	%rd28, %rd27, %rd12;
	add.s64 	%rd29, %rd28, %rd15;
	st.global.f64 	[%rd29], %fd3;
	mov.u64 	%rd30, RHOV;
	add.s64 	%rd31, %rd30, %rd12;
	add.s64 	%rd32, %rd31, %rd15;
	st.global.f64 	[%rd32], %fd3;
	ld.global.f64 	%fd4, [GAMMAN];
	add.f64 	%fd5, %fd4, 0dBFF0000000000000;
	div.rn.f64 	%fd6, %fd1, %fd5;
	mul.f64 	%fd7, %fd2, 0d3FE0000000000000;
	mov.f64 	%fd8, 0d0000000000000000;
	{
	.reg .b32 %temp; 
	mov.b64 	{%temp, %r13}, %fd8;
	}
	mov.f64 	%fd9, 0d4000000000000000;
	{
	.reg .b32 %temp; 
	mov.b64 	{%temp, %r14}, %fd9;
	}
	and.b32  	%r15, %r14, 2146435072;
	setp.eq.s32 	%p3, %r15, 1062207488;
	selp.b32 	%r16, %r13, 0, %p3;
	setp.lt.s32 	%p4, %r14, 0;
	or.b32  	%r17, %r16, 2146435072;
	selp.b32 	%r18, %r17, %r16, %p4;
	mov.b32 	%r19, 0;
	mov.b64 	%fd10, {%r19, %r18};
	add.f64 	%fd11, %fd10, %fd10;
	fma.rn.f64 	%fd12, %fd7, %fd11, %fd6;
	mov.u64 	%rd33, E;
	add.s64 	%rd34, %rd33, %rd12;
	add.s64 	%rd35, %rd34, %rd15;
	st.global.f64 	[%rd35], %fd12;
$L__BB6_5:
	ret;

}
	// .globl	_Z24inlet_boundary_conditionv
.visible .entry _Z24inlet_boundary_conditionv()
{
	.reg .pred 	%p<17>;
	.reg .b32 	%r<28>;
	.reg .b64 	%rd<20>;
	.reg .b64 	%fd<31>;

	mov.u32 	%r4, %ctaid.x;
	mov.u32 	%r5, %ntid.x;
	mov.u32 	%r6, %tid.x;
	mad.lo.s32 	%r7, %r4, %r5, %r6;
	cvt.u64.u32 	%rd1, %r7;
	ld.global.s32 	%rd2, [NY2];
	setp.ge.u64 	%p1, %rd1, %rd2;
	@%p1 bra 	$L__BB7_9;
	ld.global.f64 	%fd1, [UINF];
	shl.b64 	%rd3, %rd1, 3;
	mov.u64 	%rd4, U;
	add.s64 	%rd5, %rd4, %rd3;
	st.global.f64 	[%rd5], %fd1;
	mov.u64 	%rd6, V;
	add.s64 	%rd7, %rd6, %rd3;
	mov.b64 	%rd8, 0;
	st.global.u64 	[%rd7], %rd8;
	ld.global.f64 	%fd11, [PINF];
	mov.u64 	%rd9, P;
	add.s64 	%rd10, %rd9, %rd3;
	st.global.f64 	[%rd10], %fd11;
	ld.global.f64 	%fd2, [RHOINF];
	mov.u64 	%rd11, RHO;
	add.s64 	%rd12, %rd11, %rd3;
	st.global.f64 	[%rd12], %fd2;
	mul.f64 	%fd12, %fd2, %fd1;
	mov.u64 	%rd13, RHOU;
	add.s64 	%rd14, %rd13, %rd3;
	st.global.f64 	[%rd14], %fd12;
	mul.f64 	%fd13, %fd2, 0d0000000000000000;
	mov.u64 	%rd15, RHOV;
	add.s64 	%rd16, %rd15, %rd3;
	st.global.f64 	[%rd16], %fd13;
	ld.global.f64 	%fd14, [GAMMAN];
	add.f64 	%fd15, %fd14, 0dBFF0000000000000;
	div.rn.f64 	%fd3, %fd11, %fd15;
	{
	.reg .b32 %temp; 
	mov.b64 	{%temp, %r1}, %fd1;
	}
	mov.f64 	%fd16, 0d4000000000000000;
	{
	.reg .b32 %temp; 
	mov.b64 	{%temp, %r8}, %fd16;
	}
	and.b32  	%r3, %r8, 2146435072;
	setp.eq.s32 	%p2, %r3, 1062207488;
	abs.f64 	%fd4, %fd1;
	{ // callseq 3, 0
	.param .b64 param0;
	st.param.f64 	[param0], %fd4;
	.param .b64 param1;
	st.param.f64 	[param1], 0d4000000000000000;
	.param .b64 retval0;
	call.uni (retval0), 
	__internal_accurate_pow, 
	(
	param0, 
	param1
	);
	ld.param.f64 	%fd17, [retval0];
	} // callseq 3
	setp.lt.s32 	%p3, %r1, 0;
	neg.f64 	%fd19, %fd17;
	selp.f64 	%fd20, %fd19, %fd17, %p2;
	selp.f64 	%fd30, %fd20, %fd17, %p3;
	setp.neu.f64 	%p4, %fd1, 0d0000000000000000;
	@%p4 bra 	$L__BB7_3;
	setp.eq.s32 	%p5, %r3, 1062207488;
	selp.b32 	%r9, %r1, 0, %p5;
	setp.lt.s32 	%p6, %r8, 0;
	or.b32  	%r10, %r9, 2146435072;
	selp.b32 	%r11, %r10, %r9, %p6;
	mov.b32 	%r12, 0;
	mov.b64 	%fd30, {%r12, %r11};
$L__BB7_3:
	add.f64 	%fd21, %fd1, 0d4000000000000000;
	{
	.reg .b32 %temp; 
	mov.b64 	{%temp, %r13}, %fd21;
	}
	and.b32  	%r14, %r13, 2146435072;
	setp.ne.s32 	%p7, %r14, 2146435072;
	@%p7 bra 	$L__BB7_8;
	setp.num.f64 	%p8, %fd1, %fd1;
	@%p8 bra 	$L__BB7_6;
	mov.f64 	%fd22, 0d4000000000000000;
	add.rn.f64 	%fd30, %fd1, %fd22;
	bra.uni 	$L__BB7_8;
$L__BB7_6:
	setp.neu.f64 	%p9, %fd4, 0d7FF0000000000000;
	@%p9 bra 	$L__BB7_8;
	setp.lt.s32 	%p10, %r1, 0;
	setp.eq.s32 	%p11, %r3, 1062207488;
	setp.lt.s32 	%p12, %r8, 0;
	selp.b32 	%r16, 0, 2146435072, %p12;
	and.b32  	%r17, %r8, 2147483647;
	setp.ne.s32 	%p13, %r17, 1071644672;
	or.b32  	%r18, %r16, -2147483648;
	selp.b32 	%r19, %r18, %r16, %p13;
	selp.b32 	%r20, %r19, %r16, %p11;
	selp.b32 	%r21, %r20, %r16, %p10;
	mov.b32 	%r22, 0;
	mov.b64 	%fd30, {%r22, %r21};
$L__BB7_8:
	setp.eq.s32 	%p14, %r3, 1062207488;
	setp.eq.f64 	%p15, %fd1, 0d3FF0000000000000;
	selp.f64 	%fd23, 0d3FF0000000000000, %fd30, %p15;
	mov.f64 	%fd24, 0d0000000000000000;
	{
	.reg .b32 %temp; 
	mov.b64 	{%temp, %r23}, %fd24;
	}
	selp.b32 	%r24, %r23, 0, %p14;
	setp.lt.s32 	%p16, %r8, 0;
	or.b32  	%r25, %r24, 2146435072;
	selp.b32 	%r26, %r25, %r24, %p16;
	mov.b32 	%r27, 0;
	mov.b64 	%fd25, {%r27, %r26};
	add.f64 	%fd26, %fd23, %fd25;
	mul.f64 	%fd27, %fd2, 0d3FE0000000000000;
	fma.rn.f64 	%fd28, %fd27, %fd26, %fd3;
	mov.u64 	%rd18, E;
	add.s64 	%rd19, %rd18, %rd3;
	st.global.f64 	[%rd19], %fd28;
$L__BB7_9:
	ret;

}
	// .globl	_Z10lower_wallv
.visible .entry _Z10lower_wallv()
{
	.reg .pred 	%p<2>;
	.reg .b32 	%r<7>;
	.reg .b64 	%rd<18>;
	.reg .b64 	%fd<8>;

	mov.u32 	%r1, %ctaid.x;
	mov.u32 	%r2, %ntid.x;
	mov.u32 	%r3, %tid.x;
	mad.lo.s32 	%r4, %r1, %r2, %r3;
	cvt.u64.u32 	%rd1, %r4;
	ld.global.u32 	%r5, [NX];
	add.s32 	%r6, %r5, -2;
	cvt.s64.s32 	%rd2, %r6;
	setp.ge.u64 	%p1, %rd1, %rd2;
	@%p1 bra 	$L__BB8_2;
	mul.lo.s64 	%rd3, %rd1, 3208;
	mov.u64 	%rd4, U;
	add.s64 	%rd5, %rd4, %rd3;
	ld.global.f64 	%fd1, [%rd5+3216];
	st.global.f64 	[%rd5+3208], %fd1;
	mov.u64 	%rd6, V;
	add.s64 	%rd7, %rd6, %rd3;
	ld.global.f64 	%fd2, [%rd7+3216];
	st.global.f64 	[%rd7+3208], %fd2;
	mov.u64 	%rd8, P;
	add.s64 	%rd9, %rd8, %rd3;
	ld.global.f64 	%fd3, [%rd9+3216];
	st.global.f64 	[%rd9+3208], %fd3;
	mov.u64 	%rd10, RHO;
	add.s64 	%rd11, %rd10, %rd3;
	ld.global.f64 	%fd4, [%rd11+3216];
	st.global.f64 	[%rd11+3208], %fd4;
	mul.f64 	%fd5, %fd4, %fd1;
	mov.u64 	%rd12, RHOU;
	add.s64 	%rd13, %rd12, %rd3;
	st.global.f64 	[%rd13+3208], %fd5;
	mul.f64 	%fd6, %fd4, %fd2;
	mov.u64 	%rd14, RHOV;
	add.s64 	%rd15, %rd14, %rd3;
	st.global.f64 	[%rd15+3208], %fd6;
	mov.u64 	%rd16, E;
	add.s64 	%rd17, %rd16, %rd3;
	ld.global.f64 	%fd7, [%rd17+3216];
	st.global.f64 	[%rd17+3208], %fd7;
$L__BB8_2:
	ret;

}
	// .globl	_Z10upper_wallv
.visible .entry _Z10upper_wallv()
{
	.reg .pred 	%p<2>;
	.reg .b32 	%r<8>;
	.reg .b64 	%rd<27>;
	.reg .b64 	%fd<8>;

	mov.u32 	%r1, %ctaid.x;
	mov.u32 	%r2, %ntid.x;
	mov.u32 	%r3, %tid.x;
	mad.lo.s32 	%r4, %r1, %r2, %r3;
	cvt.u64.u32 	%rd1, %r4;
	ld.global.u32 	%r5, [NX];
	add.s32 	%r6, %r5, -2;
	cvt.s64.s32 	%rd2, %r6;
	setp.ge.u64 	%p1, %rd1, %rd2;
	@%p1 bra 	$L__BB9_2;
	ld.global.u32 	%r7, [NY2];
	mul.lo.s64 	%rd3, %rd1, 3208;
	mov.u64 	%rd4, U;
	add.s64 	%rd5, %rd4, %rd3;
	mul.wide.s32 	%rd6, %r7, 8;
	add.s64 	%rd7, %rd6, -8;
	add.s64 	%rd8, %rd5, %rd7;
	ld.global.f64 	%fd1, [%rd8+3200];
	st.global.f64 	[%rd8+3208], %fd1;
	mov.u64 	%rd9, V;
	add.s64 	%rd10, %rd9, %rd3;
	add.s64 	%rd11, %rd10, %rd7;
	ld.global.f64 	%fd2, [%rd11+3200];
	st.global.f64 	[%rd11+3208], %fd2;
	mov.u64 	%rd12, P;
	add.s64 	%rd13, %rd12, %rd3;
	add.s64 	%rd14, %rd13, %rd7;
	ld.global.f64 	%fd3, [%rd14+3200];
	st.global.f64 	[%rd14+3208], %fd3;
	mov.u64 	%rd15, RHO;
	add.s64 	%rd16, %rd15, %rd3;
	add.s64 	%rd17, %rd16, %rd7;
	ld.global.f64 	%fd4, [%rd17+3200];
	st.global.f64 	[%rd17+3208], %fd4;
	mul.f64 	%fd5, %fd4, %fd1;
	mov.u64 	%rd18, RHOU;
	add.s64 	%rd19, %rd18, %rd3;
	add.s64 	%rd20, %rd19, %rd6;
	st.global.f64 	[%rd20+3200], %fd5;
	mul.f64 	%fd6, %fd4, %fd2;
	mov.u64 	%rd21, RHOV;
	add.s64 	%rd22, %rd21, %rd3;
	add.s64 	%rd23, %rd22, %rd6;
	st.global.f64 	[%rd23+3200], %fd6;
	mov.u64 	%rd24, E;
	add.s64 	%rd25, %rd24, %rd3;
	add.s64 	%rd26, %rd25, %rd7;
	ld.global.f64 	%fd7, [%rd26+3200];
	st.global.f64 	[%rd26+3208], %fd7;
$L__BB9_2:
	ret;

}
	// .globl	_Z25outlet_boundary_conditionv
.visible .entry _Z25outlet_boundary_conditionv()
{
	.reg .pred 	%p<25>;
	.reg .b32 	%r<36>;
	.reg .b64 	%rd<29>;
	.reg .b64 	%fd<38>;

	mov.u32 	%r5, %ctaid.x;
	mov.u32 	%r6, %ntid.x;
	mov.u32 	%r7, %tid.x;
	mad.lo.s32 	%r8, %r5, %r6, %r7;
	cvt.u64.u32 	%rd1, %r8;
	ld.global.s32 	%rd3, [NY2];
	setp.ge.u64 	%p1, %rd1, %rd3;
	@%p1 bra 	$L__BB10_16;
	ld.global.u32 	%r9, [NX];
	cvt.s64.s32 	%rd2, %r9;
	mul.wide.s32 	%rd4, %r9, 3208;
	add.s64 	%rd5, %rd4, -3208;
	mov.u64 	%rd6, U;
	add.s64 	%rd7, %rd6, %rd5;
	shl.b64 	%rd8, %rd1, 3;
	add.s64 	%rd9, %rd7, %rd8;
	ld.global.f64 	%fd1, [%rd9+-3208];
	st.global.f64 	[%rd9], %fd1;
	mov.u64 	%rd10, V;
	add.s64 	%rd11, %rd10, %rd5;
	add.s64 	%rd12, %rd11, %rd8;
	ld.global.f64 	%fd16, [%rd12+-3208];
	st.global.f64 	[%rd12], %fd16;
	ld.global.f64 	%fd17, [PINF];
	mov.u64 	%rd13, P;
	add.s64 	%rd14, %rd13, %rd4;
	add.s64 	%rd15, %rd14, %rd8;
	st.global.f64 	[%rd15+-3208], %fd17;
	mov.u64 	%rd16, RHO;
	add.s64 	%rd17, %rd16, %rd5;
	add.s64 	%rd18, %rd17, %rd8;
	ld.global.f64 	%fd2, [%rd18+-3208];
	st.global.f64 	[%rd18], %fd2;
	mov.u64 	%rd19, RHOU;
	add.s64 	%rd20, %rd19, %rd5;
	add.s64 	%rd21, %rd20, %rd8;
	ld.global.f64 	%fd18, [%rd21+-3208];
	st.global.f64 	[%rd21], %fd18;
	mov.u64 	%rd22, RHOV;
	add.s64 	%rd23, %rd22, %rd5;
	add.s64 	%rd24, %rd23, %rd8;
	ld.global.f64 	%fd19, [%rd24+-3208];
	st.global.f64 	[%rd24], %fd19;
	ld.global.f64 	%fd20, [GAMMAN];
	add.f64 	%fd21, %fd20, 0dBFF0000000000000;
	div.rn.f64 	%fd3, %fd17, %fd21;
	{
	.reg .b32 %temp; 
	mov.b64 	{%temp, %r1}, %fd1;
	}
	mov.f64 	%fd22, 0d4000000000000000;
	{
	.reg .b32 %temp; 
	mov.b64 	{%temp, %r10}, %fd22;
	}
	and.b32  	%r3, %r10, 2146435072;
	setp.eq.s32 	%p2, %r3, 1062207488;
	abs.f64 	%fd4, %fd1;
	{ // callseq 4, 0
	.param .b64 param0;
	st.param.f64 	[param0], %fd4;
	.param .b64 param1;
	st.param.f64 	[param1], 0d4000000000000000;
	.param .b64 retval0;
	call.uni (retval0), 
	__internal_accurate_pow, 
	(
	param0, 
	param1
	);
	ld.param.f64 	%fd23, [retval0];
	} // callseq 4
	setp.lt.s32 	%p3, %r1, 0;
	neg.f64 	%fd25, %fd23;
	selp.f64 	%fd26, %fd25, %fd23, %p2;
	selp.f64 	%fd37, %fd26, %fd23, %p3;
	setp.neu.f64 	%p4, %fd1, 0d0000000000000000;
	mov.f64 	%fd35, %fd37;
	@%p4 bra 	$L__BB10_3;
	setp.eq.s32 	%p5, %r3, 1062207488;
	selp.b32 	%r11, %r1, 0, %p5;
	setp.lt.s32 	%p6, %r10, 0;
	or.b32  	%r12, %r11, 2146435072;
	selp.b32 	%r13, %r12, %r11, %p6;
	mov.b32 	%r14, 0;
	mov.b64 	%fd35, {%r14, %r13};
$L__BB10_3:
	add.f64 	%fd27, %fd1, 0d4000000000000000;
	{
	.reg .b32 %temp; 
	mov.b64 	{%temp, %r15}, %fd27;
	}
	and.b32  	%r4, %r15, 2146435072;
	setp.ne.s32 	%p7, %r4, 2146435072;
	@%p7 bra 	$L__BB10_8;
	setp.num.f64 	%p8, %fd1, %fd1;
	@%p8 bra 	$L__BB10_6;
	mov.f64 	%fd28, 0d4000000000000000;
	add.rn.f64 	%fd35, %fd1, %fd28;
	bra.uni 	$L__BB10_8;
$L__BB10_6:
	setp.neu.f64 	%p9, %fd4, 0d7FF0000000000000;
	@%p9 bra 	$L__BB10_8;
	setp.lt.s32 	%p10, %r1, 0;
	setp.eq.s32 	%p11, %r3, 1062207488;
	setp.lt.s32 	%p12, %r10, 0;
	selp.b32 	%r17, 0, 2146435072, %p12;
	and.b32  	%r18, %r10, 2147483647;
	setp.ne.s32 	%p13, %r18, 1071644672;
	or.b32  	%r19, %r17, -2147483648;
	selp.b32 	%r20, %r19, %r17, %p13;
	selp.b32 	%r21, %r20, %r17, %p11;
	selp.b32 	%r22, %r21, %r17, %p10;
	mov.b32 	%r23, 0;
	mov.b64 	%fd35, {%r23, %r22};
$L__BB10_8:
	setp.neu.f64 	%p14, %fd1, 0d0000000000000000;
	@%p14 bra 	$L__BB10_10;
	setp.eq.s32 	%p15, %r3, 1062207488;
	selp.b32 	%r24, %r1, 0, %p15;
	setp.lt.s32 	%p16, %r10, 0;
	or.b32  	%r25, %r24, 2146435072;
	selp.b32 	%r26, %r25, %r24, %p16;
	mov.b32 	%r27, 0;
	mov.b64 	%fd37, {%r27, %r26};
$L__BB10_10:
	setp.ne.s32 	%p17, %r4, 2146435072;
	@%p17 bra 	$L__BB10_15;
	setp.num.f64 	%p18, %fd1, %fd1;
	@%p18 bra 	$L__BB10_13;
	mov.f64 	%fd29, 0d4000000000000000;
	add.rn.f64 	%fd37, %fd1, %fd29;
	bra.uni 	$L__BB10_15;
$L__BB10_13:
	setp.neu.f64 	%p19, %fd4, 0d7FF0000000000000;
	@%p19 bra 	$L__BB10_15;
	setp.lt.s32 	%p20, %r1, 0;
	setp.eq.s32 	%p21, %r3, 1062207488;
	setp.lt.s32 	%p22, %r10, 0;
	selp.b32 	%r29, 0, 2146435072, %p22;
	and.b32  	%r30, %r10, 2147483647;
	setp.ne.s32 	%p23, %r30, 1071644672;
	or.b32  	%r31, %r29, -2147483648;
	selp.b32 	%r32, %r31, %r29, %p23;
	selp.b32 	%r33, %r32, %r29, %p21;
	selp.b32 	%r34, %r33, %r29, %p20;
	mov.b32 	%r35, 0;
	mov.b64 	%fd37, {%r35, %r34};
$L__BB10_15:
	setp.eq.f64 	%p24, %fd1, 0d3FF0000000000000;
	add.f64 	%fd30, %fd35, %fd37;
	selp.f64 	%fd31, 0d4000000000000000, %fd30, %p24;
	mul.f64 	%fd32, %fd2, 0d3FE0000000000000;
	fma.rn.f64 	%fd33, %fd32, %fd31, %fd3;
	mov.u64 	%rd25, E;
	mad.lo.s64 	%rd26, %rd2, 3208, %rd25;
	add.s64 	%rd28, %rd26, %rd8;
	st.global.f64 	[%rd28+-3208], %fd33;
$L__BB10_16:
	ret;

}
	// .globl	_Z29outlet_boundary_condition_endv
.visible .entry _Z29outlet_boundary_condition_endv()
{
	.reg .pred 	%p<3>;
	.reg .b32 	%r<13>;
	.reg .b64 	%rd<25>;
	.reg .b64 	%fd<6>;

	mov.u32 	%r1, %ctaid.x;
	mov.u32 	%r2, %ntid.x;
	mov.u32 	%r3, %tid.x;
	mad.lo.s32 	%r4, %r1, %r2, %r3;
	cvt.u64.u32 	%rd1, %r4;
	ld.global.u32 	%r5, [NX];
	ld.global.u32 	%r6, [NY2];
	cvt.s64.s32 	%rd2, %r6;
	mul.lo.s32 	%r7, %r6, %r5;
	cvt.s64.s32 	%rd9, %r7;
	setp.ge.u64 	%p1, %rd1, %rd9;
	@%p1 bra 	$L__BB11_5;
	and.b64  	%rd10, %rd2, -4294967296;
	setp.ne.s64 	%p2, %rd10, 0;
	@%p2 bra 	$L__BB11_3;
	cvt.u32.u64 	%r8, %rd2;
	cvt.u32.u64 	%r9, %rd1;
	div.u32 	%r10, %r9, %r8;
	mul.lo.s32 	%r11, %r10, %r8;
	sub.s32 	%r12, %r9, %r11;
	cvt.u64.u32 	%rd23, %r10;
	cvt.u64.u32 	%rd24, %r12;
	bra.uni 	$L__BB11_4;
$L__BB11_3:
	div.u64 	%rd23, %rd1, %rd2;
	mul.lo.s64 	%rd11, %rd23, %rd2;
	sub.s64 	%rd24, %rd1, %rd11;
$L__BB11_4:
	mul.lo.s64 	%rd12, %rd23, 3208;
	mov.u64 	%rd13, P;
	add.s64 	%rd14, %rd13, %rd12;
	shl.b64 	%rd15, %rd24, 3;
	add.s64 	%rd16, %rd14, %rd15;
	ld.global.f64 	%fd1, [%rd16];
	ld.global.f64 	%fd2, [RS];
	mov.u64 	%rd17, RHO;
	add.s64 	%rd18, %rd17, %rd12;
	add.s64 	%rd19, %rd18, %rd15;
	ld.global.f64 	%fd3, [%rd19];
	mul.f64 	%fd4, %fd2, %fd3;
	div.rn.f64 	%fd5, %fd1, %fd4;
	mov.u64 	%rd20, T;
	add.s64 	%rd21, %rd20, %rd12;
	add.s64 	%rd22, %rd21, %rd15;
	st.global.f64 	[%rd22], %fd5;
$L__BB11_5:
	ret;

}
	// .globl	_Z3FXIv
.visible .entry _Z3FXIv()
{
	.reg .pred 	%p<29>;
	.reg .b32 	%r<47>;
	.reg .b64 	%rd<44>;
	.reg .b64 	%fd<64>;

	mov.u32 	%r5, %ctaid.x;
	mov.u32 	%r6, %ntid.x;
	mov.u32 	%r7, %tid.x;
	mad.lo.s32 	%r8, %r5, %r6, %r7;
	cvt.u64.u32 	%rd1, %r8;
	ld.global.u32 	%r9, [NX];
	ld.global.u32 	%r10, [NY2];
	cvt.s64.s32 	%rd2, %r10;
	mul.lo.s32 	%r11, %r10, %r9;
	cvt.s64.s32 	%rd9, %r11;
	setp.ge.u64 	%p1, %rd1, %rd9;
	@%p1 bra 	$L__BB12_19;
	and.b64  	%rd10, %rd2, -4294967296;
	setp.ne.s64 	%p2, %rd10, 0;
	@%p2 bra 	$L__BB12_3;
	cvt.u32.u64 	%r12, %rd2;
	cvt.u32.u64 	%r13, %rd1;
	div.u32 	%r14, %r13, %r12;
	mul.lo.s32 	%r15, %r14, %r12;
	sub.s32 	%r16, %r13, %r15;
	cvt.u64.u32 	%rd42, %r14;
	cvt.u64.u32 	%rd43, %r16;
	bra.uni 	$L__BB12_4;
$L__BB12_3:
	div.u64 	%rd42, %rd1, %rd2;
	mul.lo.s64 	%rd11, %rd42, %rd2;
	sub.s64 	%rd43, %rd1, %rd11;
$L__BB12_4:
	mul.lo.s64 	%rd12, %rd42, 3208;
	mov.u64 	%rd13, U;
	add.s64 	%rd14, %rd13, %rd12;
	shl.b64 	%rd15, %rd43, 3;
	add.s64 	%rd16, %rd14, %rd15;
	ld.global.f64 	%fd1, [%rd16];
	ld.global.f64 	%fd21, [GAMMAN];
	mov.u64 	%rd17, P;
	add.s64 	%rd18, %rd17, %rd12;
	add.s64 	%rd19, %rd18, %rd15;
	ld.global.f64 	%fd2, [%rd19];
	mul.f64 	%fd22, %fd21, %fd2;
	mov.u64 	%rd20, RHO;
	add.s64 	%rd21, %rd20, %rd12;
	add.s64 	%rd22, %rd21, %rd15;
	ld.global.f64 	%fd3, [%rd22];
	div.rn.f64 	%fd23, %fd22, %fd3;
	sqrt.rn.f64 	%fd4, %fd23;
	ld.global.f64 	%fd24, [ROEEP];
	mul.f64 	%fd5, %fd24, %fd4;
	{
	.reg .b32 %temp; 
	mov.b64 	{%temp, %r1}, %fd5;
	}
	mov.f64 	%fd25, 0d4000000000000000;
	{
	.reg .b32 %temp; 
	mov.b64 	{%temp, %r17}, %fd25;
	}
	and.b32  	%r3, %r17, 2146435072;
	setp.eq.s32 	%p3, %r3, 1062207488;
	abs.f64 	%fd6, %fd5;
	{ // callseq 5, 0
	.param .b64 param0;
	st.param.f64 	[param0], %fd6;
	.param .b64 param1;
	st.param.f64 	[param1], 0d4000000000000000;
	.param .b64 retval0;
	call.uni (retval0), 
	__internal_accurate_pow, 
	(
	param0, 
	param1
	);
	ld.param.f64 	%fd26, [retval0];
	} // callseq 5
	setp.lt.s32 	%p4, %r1, 0;
	neg.f64 	%fd28, %fd26;
	selp.f64 	%fd29, %fd28, %fd26, %p3;
	selp.f64 	%fd61, %fd29, %fd26, %p4;
	setp.neu.f64 	%p5, %fd5, 0d0000000000000000;
	@%p5 bra 	$L__BB12_6;
	selp.b32 	%r18, %r1, 0, %p3;
	setp.lt.s32 	%p7, %r17, 0;
	or.b32  	%r19, %r18, 2146435072;
	selp.b32 	%r20, %r19, %r18, %p7;
	mov.b32 	%r21, 0;
	mov.b64 	%fd61, {%r21, %r20};
$L__BB12_6:
	add.f64 	%fd30, %fd5, 0d4000000000000000;
	{
	.reg .b32 %temp; 
	mov.b64 	{%temp, %r22}, %fd30;
	}
	and.b32  	%r23, %r22, 2146435072;
	setp.ne.s32 	%p8, %r23, 2146435072;
	@%p8 bra 	$L__BB12_11;
	setp.num.f64 	%p9, %fd5, %fd5;
	@%p9 bra 	$L__BB12_9;
	mov.f64 	%fd31, 0d4000000000000000;
	add.rn.f64 	%fd61, %fd5, %fd31;
	bra.uni 	$L__BB12_11;
$L__BB12_9:
	setp.neu.f64 	%p10, %fd6, 0d7FF0000000000000;
	@%p10 bra 	$L__BB12_11;
	setp.lt.s32 	%p11, %r1, 0;
	setp.eq.s32 	%p12, %r3, 1062207488;
	setp.lt.s32 	%p13, %r17, 0;
	selp.b32 	%r25, 0, 2146435072, %p13;
	and.b32  	%r26, %r17, 2147483647;
	setp.ne.s32 	%p14, %r26, 1071644672;
	or.b32  	%r27, %r25, -2147483648;
	selp.b32 	%r28, %r27, %r25, %p14;
	selp.b32 	%r29, %r28, %r25, %p12;
	selp.b32 	%r30, %r29, %r25, %p11;
	mov.b32 	%r31, 0;
	mov.b64 	%fd61, {%r31, %r30};
$L__BB12_11:
	setp.eq.s32 	%p15, %r3, 1062207488;
	setp.eq.f64 	%p16, %fd5, 0d3FF0000000000000;
	selp.f64 	%fd13, 0d3FF0000000000000, %fd61, %p16;
	{
	.reg .b32 %temp; 
	mov.b64 	{%temp, %r4}, %fd1;
	}
	abs.f64 	%fd14, %fd1;
	{ // callseq 6, 0
	.param .b64 param0;
	st.param.f64 	[param0], %fd14;
	.param .b64 param1;
	st.param.f64 	[param1], 0d4000000000000000;
	.param .b64 retval0;
	call.uni (retval0), 
	__internal_accurate_pow, 
	(
	param0, 
	param1
	);
	ld.param.f64 	%fd32, [retval0];
	} // callseq 6
	setp.lt.s32 	%p17, %r4, 0;
	neg.f64 	%fd34, %fd32;
	selp.f64 	%fd35, %fd34, %fd32, %p15;
	selp.f64 	%fd63, %fd35, %fd32, %p17;
	setp.neu.f64 	%p18, %fd1, 0d0000000000000000;
	@%p18 bra 	$L__BB12_13;
	selp.b32 	%r33, %r4, 0, %p15;
	setp.lt.s32 	%p20, %r17, 0;
	or.b32  	%r34, %r33, 2146435072;
	selp.b32 	%r35, %r34, %r33, %p20;
	mov.b32 	%r36, 0;
	mov.b64 	%fd63, {%r36, %r35};
$L__BB12_13:
	add.f64 	%fd36, %fd1, 0d4000000000000000;
	{
	.reg .b32 %temp; 
	mov.b64 	{%temp, %r37}, %fd36;
	}
	and.b32  	%r38, %r37, 2146435072;
	setp.ne.s32 	%p21, %r38, 2146435072;
	@%p21 bra 	$L__BB12_18;
	setp.num.f64 	%p22, %fd1, %fd1;
	@%p22 bra 	$L__BB12_16;
	mov.f64 	%fd37, 0d4000000000000000;
	add.rn.f64 	%fd63, %fd1, %fd37;
	bra.uni 	$L__BB12_18;
$L__BB12_16:
	setp.neu.f64 	%p23, %fd14, 0d7FF0000000000000;
	@%p23 bra 	$L__BB12_18;
	setp.lt.s32 	%p24, %r4, 0;
	setp.eq.s32 	%p25, %r3, 1062207488;
	setp.lt.s32 	%p26, %r17, 0;
	selp.b32 	%r40, 0, 2146435072, %p26;
	and.b32  	%r41, %r17, 2147483647;
	setp.ne.s32 	%p27, %r41, 1071644672;
	or.b32  	%r42, %r40, -2147483648;
	selp.b32 	%r43, %r42, %r40, %p27;
	selp.b32 	%r44, %r43, %r40, %p25;
	selp.b32 	%r45, %r44, %r40, %p24;
	mov.b32 	%r46, 0;
	mov.b64 	%fd63, {%r46, %r45};
$L__BB12_18:
	setp.eq.f64 	%p28, %fd1, 0d3FF0000000000000;
	selp.f64 	%fd38, 0d3FF0000000000000, %fd63, %p28;
	add.f64 	%fd39, %fd13, %fd38;
	sqrt.rn.f64 	%fd40, %fd39;
	add.f64 	%fd41, %fd4, %fd40;
	mul.f64 	%fd42, %fd2, 0d3FE0000000000000;
	add.f64 	%fd43, %fd1, %fd41;
	mul.f64 	%fd44, %fd43, 0d3FE0000000000000;
	sub.f64 	%fd45, %fd1, %fd41;
	mul.f64 	%fd46, %fd45, 0d3FE0000000000000;
	mul.f64 	%fd47, %fd3, %fd44;
	mul.lo.s64 	%rd23, %rd42, 12832;
	mov.u64 	%rd24, DFI;
	add.s64 	%rd25, %rd24, %rd23;
	shl.b64 	%rd26, %rd43, 5;
	add.s64 	%rd27, %rd25, %rd26;
	st.global.f64 	[%rd27], %fd47;
	mov.u64 	%rd29, RHOU;
	add.s64 	%rd30, %rd29, %rd12;
	add.s64 	%rd32, %rd30, %rd15;
	ld.global.f64 	%fd48, [%rd32];
	fma.rn.f64 	%fd49, %fd48, %fd44, %fd42;
	st.global.f64 	[%rd27+8], %fd49;
	mov.u64 	%rd33, RHOV;
	add.s64 	%rd34, %rd33, %rd12;
	add.s64 	%rd35, %rd34, %rd15;
	ld.global.f64 	%fd50, [%rd35];
	mul.f64 	%fd51, %fd50, %fd44;
	st.global.f64 	[%rd27+16], %fd51;
	mov.u64 	%rd36, E;
	add.s64 	%rd37, %rd36, %rd12;
	add.s64 	%rd38, %rd37, %rd15;
	ld.global.f64 	%fd52, [%rd38];
	mul.f64 	%fd53, %fd44, %fd52;
	fma.rn.f64 	%fd54, %fd1, %fd42, %fd53;
	st.global.f64 	[%rd27+24], %fd54;
	mul.f64 	%fd55, %fd46, %fd3;
	mov.u64 	%rd39, DFJ;
	add.s64 	%rd40, %rd39, %rd23;
	add.s64 	%rd41, %rd40, %rd26;
	st.global.f64 	[%rd41], %fd55;
	fma.rn.f64 	%fd56, %fd46, %fd48, %fd42;
	st.global.f64 	[%rd41+8], %fd56;
	mul.f64 	%fd57, %fd46, %fd50;
	st.global.f64 	[%rd41+16], %fd57;
	mul.f64 	%fd58, %fd46, %fd52;
	fma.rn.f64 	%fd59, %fd1, %fd42, %fd58;
	st.global.f64 	[%rd41+24], %fd59;
$L__BB12_19:
	ret;

}
	// .globl	_Z4DFXIv
.visible .entry _Z4DFXIv()
{
	.reg .pred 	%p<8>;
	.reg .b32 	%r<18>;
	.reg .b64 	%rd<59>;
	.reg .b64 	%fd<52>;

	mov.u32 	%r4, %ctaid.x;
	mov.u32 	%r5, %ntid.x;
	mov.u32 	%r6, %tid.x;
	mad.lo.s32 	%r7, %r4, %r5, %r6;
	cvt.u64.u32 	%rd1, %r7;
	ld.global.u32 	%r1, [NY2];
	shl.b32 	%r8, %r1, 2;
	add.s32 	%r9, %r8, -8;
	cvt.s64.s32 	%rd28, %r9;
	setp.ge.u64 	%p1, %rd1, %rd28;
	@%p1 bra 	$L__BB13_11;
	add.s32 	%r10, %r1, -2;
	cvt.s64.s32 	%rd2, %r10;
	and.b64  	%rd29, %rd2, -4294967296;
	setp.ne.s64 	%p2, %rd29, 0;
	@%p2 bra 	$L__BB13_3;
	cvt.u32.u64 	%r11, %rd2;
	cvt.u32.u64 	%r12, %rd1;
	div.u32 	%r13, %r12, %r11;
	mul.lo.s32 	%r14, %r13, %r11;
	sub.s32 	%r15, %r12, %r14;
	cvt.u64.u32 	%rd52, %r13;
	cvt.u64.u32 	%rd53, %r15;
	bra.uni 	$L__BB13_4;
$L__BB13_3:
	div.u64 	%rd52, %rd1, %rd2;
	mul.lo.s64 	%rd30, %rd52, %rd2;
	sub.s64 	%rd53, %rd1, %rd30;
$L__BB13_4:
	ld.global.u32 	%r2, [NX];
	setp.eq.s32 	%p3, %r2, 2;
	@%p3 bra 	$L__BB13_11;
	shl.b64 	%rd32, %rd53, 5;
	mov.u64 	%rd33, DFI;
	add.s64 	%rd34, %rd33, %rd32;
	shl.b64 	%rd35, %rd52, 3;
	add.s64 	%rd9, %rd34, %rd35;
	add.s64 	%rd10, %rd9, 32;
	ld.global.f64 	%fd1, [DX];
	mov.u64 	%rd36, DFJ;
	add.s64 	%rd37, %rd36, %rd32;
	add.s64 	%rd11, %rd37, %rd35;
	add.s64 	%rd12, %rd11, 32;
	mov.u64 	%rd38, DFF;
	add.s64 	%rd39, %rd38, %rd32;
	add.s64 	%rd40, %rd39, %rd35;
	add.s64 	%rd13, %rd40, 32;
	add.s32 	%r16, %r2, -2;
	max.u32 	%r3, %r16, 1;
	cvt.s64.s32 	%rd14, %r3;
	setp.lt.u32 	%p4, %r16, 4;
	mov.b64 	%rd58, 0;
	@%p4 bra 	$L__BB13_8;
	and.b64  	%rd54, %rd14, -4;
	ld.global.f64 	%fd50, [%rd10];
	ld.global.f64 	%fd49, [%rd11+12864];
	mov.b64 	%rd55, 0;
$L__BB13_7:
	cvt.s64.s32 	%rd42, %r3;
	and.b64  	%rd58, %rd42, -4;
	mul.lo.s64 	%rd43, %rd55, 12832;
	add.s64 	%rd44, %rd10, %rd43;
	ld.global.f64 	%fd11, [%rd44+12832];
	sub.f64 	%fd12, %fd11, %fd50;
	neg.f64 	%fd13, %fd12;
	div.rn.f64 	%fd14, %fd13, %fd1;
	add.s64 	%rd45, %rd12, %rd43;
	ld.global.f64 	%fd15, [%rd45+25664];
	sub.f64 	%fd16, %fd15, %fd49;
	div.rn.f64 	%fd17, %fd16, %fd1;
	sub.f64 	%fd18, %fd14, %fd17;
	add.s64 	%rd46, %rd13, %rd43;
	st.global.f64 	[%rd46+12832], %fd18;
	ld.global.f64 	%fd19, [%rd44+25664];
	sub.f64 	%fd20, %fd19, %fd11;
	neg.f64 	%fd21, %fd20;
	div.rn.f64 	%fd22, %fd21, %fd1;
	ld.global.f64 	%fd23, [%rd45+38496];
	sub.f64 	%fd24, %fd23, %fd15;
	div.rn.f64 	%fd25, %fd24, %fd1;
	sub.f64 	%fd26, %fd22, %fd25;
	st.global.f64 	[%rd46+25664], %fd26;
	ld.global.f64 	%fd27, [%rd44+38496];
	sub.f64 	%fd28, %fd27, %fd19;
	neg.f64 	%fd29, %fd28;
	div.rn.f64 	%fd30, %fd29, %fd1;
	add.s64 	%rd55, %rd55, 4;
	ld.global.f64 	%fd31, [%rd45+51328];
	sub.f64 	%fd32, %fd31, %fd23;
	div.rn.f64 	%fd33, %fd32, %fd1;
	sub.f64 	%fd34, %fd30, %fd33;
	st.global.f64 	[%rd46+38496], %fd34;
	ld.global.f64 	%fd50, [%rd44+51328];
	sub.f64 	%fd35, %fd50, %fd27;
	neg.f64 	%fd36, %fd35;
	div.rn.f64 	%fd37, %fd36, %fd1;
	ld.global.f64 	%fd49, [%rd45+64160];
	sub.f64 	%fd38, %fd49, %fd31;
	div.rn.f64 	%fd39, %fd38, %fd1;
	sub.f64 	%fd40, %fd37, %fd39;
	st.global.f64 	[%rd46+51328], %fd40;
	add.s64 	%rd54, %rd54, -4;
	setp.ne.s64 	%p5, %rd54, 0;
	@%p5 bra 	$L__BB13_7;
$L__BB13_8:
	cvt.s64.s32 	%rd22, %r3;
	and.b32  	%r17, %r3, 3;
	setp.eq.s32 	%p6, %r17, 0;
	@%p6 bra 	$L__BB13_11;
	mad.lo.s64 	%rd47, %rd58, 12832, %rd9;
	ld.global.f64 	%fd51, [%rd47+32];
	and.b64  	%rd57, %rd22, 3;
$L__BB13_10:
	.pragma "nounroll";
	add.s64 	%rd26, %rd58, 1;
	mul.lo.s64 	%rd48, %rd58, 12832;
	add.s64 	%rd49, %rd10, %rd48;
	ld.global.f64 	%fd10, [%rd49+12832];
	sub.f64 	%fd41, %fd10, %fd51;
	neg.f64 	%fd42, %fd41;
	div.rn.f64 	%fd43, %fd42, %fd1;
	add.s64 	%rd50, %rd12, %rd48;
	ld.global.f64 	%fd44, [%rd50+25664];
	ld.global.f64 	%fd45, [%rd50+12832];
	sub.f64 	%fd46, %fd44, %fd45;
	div.rn.f64 	%fd47, %fd46, %fd1;
	sub.f64 	%fd48, %fd43, %fd47;
	add.s64 	%rd51, %rd13, %rd48;
	st.global.f64 	[%rd51+12832], %fd48;
	add.s64 	%rd57, %rd57, -1;
	setp.ne.s64 	%p7, %rd57, 0;
	mov.f64 	%fd51, %fd10;
	mov.u64 	%rd58, %rd26;
	@%p7 bra 	$L__BB13_10;
$L__BB13_11:
	ret;

}
	// .globl	_Z3FYIv
.visible .entry _Z3FYIv()
{
	.reg .pred 	%p<29>;
	.reg .b32 	%r<47>;
	.reg .b64 	%rd<44>;
	.reg .b64 	%fd<64>;

	mov.u32 	%r5, %ctaid.x;
	mov.u32 	%r6, %ntid.x;
	mov.u32 	%r7, %tid.x;
	mad.lo.s32 	%r8, %r5, %r6, %r7;
	cvt.u64.u32 	%rd1, %r8;
	ld.global.u32 	%r9, [NX];
	ld.global.u32 	%r10, [NY2];
	cvt.s64.s32 	%rd2, %r10;
	mul.lo.s32 	%r11, %r10, %r9;
	cvt.s64.s32 	%rd9, %r11;
	setp.ge.u64 	%p1, %rd1, %rd9;
	@%p1 bra 	$L__BB14_19;
	and.b64  	%rd10, %rd2, -4294967296;
	setp.ne.s64 	%p2, %rd10, 0;
	@%p2 bra 	$L__BB14_3;
	cvt.u32.u64 	%r12, %rd2;
	cvt.u32.u64 	%r13, %rd1;
	div.u32 	%r14, %r13, %r12;
	mul.lo.s32 	%r15, %r14, %r12;
	sub.s32 	%r16, %r13, %r15;
	cvt.u64.u32 	%rd42, %r14;
	cvt.u64.u32 	%rd43, %r16;
	bra.uni 	$L__BB14_4;
$L__BB14_3:
	div.u64 	%rd42, %rd1, %rd2;
	mul.lo.s64 	%rd11, %rd42, %rd2;
	sub.s64 	%rd43, %rd1, %rd11;
$L__BB14_4:
	mul.lo.s64 	%rd12, %rd42, 3208;
	mov.u64 	%rd13, V;
	add.s64 	%rd14, %rd13, %rd12;
	shl.b64 	%rd15, %rd43, 3;
	add.s64 	%rd16, %rd14, %rd15;
	ld.global.f64 	%fd1, [%rd16];
	ld.global.f64 	%fd21, [GAMMAN];
	mov.u64 	%rd17, P;
	add.s64 	%rd18, %rd17, %rd12;
	add.s64 	%rd19, %rd18, %rd15;
	ld.global.f64 	%fd2, [%rd19];
	mul.f64 	%fd22, %fd21, %fd2;
	mov.u64 	%rd20, RHO;
	add.s64 	%rd21, %rd20, %rd12;
	add.s64 	%rd22, %rd21, %rd15;
	ld.global.f64 	%fd3, [%rd22];
	div.rn.f64 	%fd23, %fd22, %fd3;
	sqrt.rn.f64 	%fd4, %fd23;
	ld.global.f64 	%fd24, [ROEEP];
	mul.f64 	%fd5, %fd24, %fd4;
	{
	.reg .b32 %temp; 
	mov.b64 	{%temp, %r1}, %fd5;
	}
	mov.f64 	%fd25, 0d4000000000000000;
	{
	.reg .b32 %temp; 
	mov.b64 	{%temp, %r17}, %fd25;
	}
	and.b32  	%r3, %r17, 2146435072;
	setp.eq.s32 	%p3, %r3, 1062207488;
	abs.f64 	%fd6, %fd5;
	{ // callseq 7, 0
	.param .b64 param0;
	st.param.f64 	[param0], %fd6;
	.param .b64 param1;
	st.param.f64 	[param1], 0d4000000000000000;
	.param .b64 retval0;
	call.uni (retval0), 
	__internal_accurate_pow, 
	(
	param0, 
	param1
	);
	ld.param.f64 	%fd26, [retval0];
	} // callseq 7
	setp.lt.s32 	%p4, %r1, 0;
	neg.f64 	%fd28, %fd26;
	selp.f64 	%fd29, %fd28, %fd26, %p3;
	selp.f64 	%fd61, %fd29, %fd26, %p4;
	setp.neu.f64 	%p5, %fd5, 0d0000000000000000;
	@%p5 bra 	$L__BB14_6;
	selp.b32 	%r18, %r1, 0, %p3;
	setp.lt.s32 	%p7, %r17, 0;
	or.b32  	%r19, %r18, 2146435072;
	selp.b32 	%r20, %r19, %r18, %p7;
	mov.b32 	%r21, 0;
	mov.b64 	%fd61, {%r21, %r20};
$L__BB14_6:
	add.f64 	%fd30, %fd5, 0d4000000000000000;
	{
	.reg .b32 %temp; 
	mov.b64 	{%temp, %r22}, %fd30;
	}
	and.b32  	%r23, %r22, 2146435072;
	setp.ne.s32 	%p8, %r23, 2146435072;
	@%p8 bra 	$L__BB14_11;
	setp.num.f64 	%p9, %fd5, %fd5;
	@%p9 bra 	$L__BB14_9;
	mov.f64 	%fd31, 0d4000000000000000;
	add.rn.f64 	%fd61, %fd5, %fd31;
	bra.uni 	$L__BB14_11;
$L__BB14_9:
	setp.neu.f64 	%p10, %fd6, 0d7FF0000000000000;
	@%p10 bra 	$L__BB14_11;
	setp.lt.s32 	%p11, %r1, 0;
	setp.eq.s32 	%p12, %r3, 1062207488;
	setp.lt.s32 	%p13, %r17, 0;
	selp.b32 	%r25, 0, 2146435072, %p13;
	and.b32  	%r26, %r17, 2147483647;
	setp.ne.s32 	%p14, %r26, 1071644672;
	or.b32  	%r27, %r25, -2147483648;
	selp.b32 	%r28, %r27, %r25, %p14;
	selp.b32 	%r29, %r28, %r25, %p12;
	selp.b32 	%r30, %r29, %r25, %p11;
	mov.b32 	%r31, 0;
	mov.b64 	%fd61, {%r31, %r30};
$L__BB14_11:
	setp.eq.s32 	%p15, %r3, 1062207488;
	setp.eq.f64 	%p16, %fd5, 0d3FF0000000000000;
	selp.f64 	%fd13, 0d3FF0000000000000, %fd61, %p16;
	{
	.reg .b32 %temp; 
	mov.b64 	{%temp, %r4}, %fd1;
	}
	abs.f64 	%fd14, %fd1;
	{ // callseq 8, 0
	.param .b64 param0;
	st.param.f64 	[param0], %fd14;
	.param .b64 param1;
	st.param.f64 	[param1], 0d4000000000000000;
	.param .b64 retval0;
	call.uni (retval0), 
	__internal_accurate_pow, 
	(
	param0, 
	param1
	);
	ld.param.f64 	%fd32, [retval0];
	} // callseq 8
	setp.lt.s32 	%p17, %r4, 0;
	neg.f64 	%fd34, %fd32;
	selp.f64 	%fd35, %fd34, %fd32, %p15;
	selp.f64 	%fd63, %fd35, %fd32, %p17;
	setp.neu.f64 	%p18, %fd1, 0d0000000000000000;
	@%p18 bra 	$L__BB14_13;
	selp.b32 	%r33, %r4, 0, %p15;
	setp.lt.s32 	%p20, %r17, 0;
	or.b32  	%r34, %r33, 2146435072;
	selp.b32 	%r35, %r34, %r33, %p20;
	mov.b32 	%r36, 0;
	mov.b64 	%fd63, {%r36, %r35};
$L__BB14_13:
	add.f64 	%fd36, %fd1, 0d4000000000000000;
	{
	.reg .b32 %temp; 
	mov.b64 	{%temp, %r37}, %fd36;
	}
	and.b32  	%r38, %r37, 2146435072;
	setp.ne.s32 	%p21, %r38, 2146435072;
	@%p21 bra 	$L__BB14_18;
	setp.num.f64 	%p22, %fd1, %fd1;
	@%p22 bra 	$L__BB14_16;
	mov.f64 	%fd37, 0d4000000000000000;
	add.rn.f64 	%fd63, %fd1, %fd37;
	bra.uni 	$L__BB14_18;
$L__BB14_16:
	setp.neu.f64 	%p23, %fd14, 0d7FF0000000000000;
	@%p23 bra 	$L__BB14_18;
	setp.lt.s32 	%p24, %r4, 0;
	setp.eq.s32 	%p25, %r3, 1062207488;
	setp.lt.s32 	%p26, %r17, 0;
	selp.b32 	%r40, 0, 2146435072, %p26;
	and.b32  	%r41, %r17, 2147483647;
	setp.ne.s32 	%p27, %r41, 1071644672;
	or.b32  	%r42, %r40, -2147483648;
	selp.b32 	%r43, %r42, %r40, %p27;
	selp.b32 	%r44, %r43, %r40, %p25;
	selp.b32 	%r45, %r44, %r40, %p24;
	mov.b32 	%r46, 0;
	mov.b64 	%fd63, {%r46, %r45};
$L__BB14_18:
	setp.eq.f64 	%p28, %fd1, 0d3FF0000000000000;
	selp.f64 	%fd38, 0d3FF0000000000000, %fd63, %p28;
	add.f64 	%fd39, %fd13, %fd38;
	sqrt.rn.f64 	%fd40, %fd39;
	add.f64 	%fd41, %fd4, %fd40;
	mul.f64 	%fd42, %fd2, 0d3FE0000000000000;
	add.f64 	%fd43, %fd1, %fd41;
	mul.f64 	%fd44, %fd43, 0d3FE0000000000000;
	sub.f64 	%fd45, %fd1, %fd41;
	mul.f64 	%fd46, %fd45, 0d3FE0000000000000;
	mul.f64 	%fd47, %fd3, %fd44;
	mul.lo.s64 	%rd23, %rd42, 12832;
	mov.u64 	%rd24, DFI;
	add.s64 	%rd25, %rd24, %rd23;
	shl.b64 	%rd26, %rd43, 5;
	add.s64 	%rd27, %rd25, %rd26;
	st.global.f64 	[%rd27], %fd47;
	mov.u64 	%rd29, RHOU;
	add.s64 	%rd30, %rd29, %rd12;
	add.s64 	%rd32, %rd30, %rd15;
	ld.global.f64 	%fd48, [%rd32];
	mul.f64 	%fd49, %fd48, %fd44;
	st.global.f64 	[%rd27+8], %fd49;
	mov.u64 	%rd33, RHOV;
	add.s64 	%rd34, %rd33, %rd12;
	add.s64 	%rd35, %rd34, %rd15;
	ld.global.f64 	%fd50, [%rd35];
	fma.rn.f64 	%fd51, %fd50, %fd44, %fd42;
	st.global.f64 	[%rd27+16], %fd51;
	mov.u64 	%rd36, E;
	add.s64 	%rd37, %rd36, %rd12;
	add.s64 	%rd38, %rd37, %rd15;
	ld.global.f64 	%fd52, [%rd38];
	mul.f64 	%fd53, %fd44, %fd52;
	fma.rn.f64 	%fd54, %fd1, %fd42, %fd53;
	st.global.f64 	[%rd27+24], %fd54;
	mul.f64 	%fd55, %fd46, %fd3;
	mov.u64 	%rd39, DFJ;
	add.s64 	%rd40, %rd39, %rd23;
	add.s64 	%rd41, %rd40, %rd26;
	st.global.f64 	[%rd41], %fd55;
	mul.f64 	%fd56, %fd46, %fd48;
	st.global.f64 	[%rd41+8], %fd56;
	fma.rn.f64 	%fd57, %fd46, %fd50, %fd42;
	st.global.f64 	[%rd41+16], %fd57;
	mul.f64 	%fd58, %fd46, %fd52;
	fma.rn.f64 	%fd59, %fd1, %fd42, %fd58;
	st.global.f64 	[%rd41+24], %fd59;
$L__BB14_19:
	ret;

}
	// .globl	_Z4DFYIv
.visible .entry _Z4DFYIv()
{
	.reg .pred 	%p<8>;
	.reg .b32 	%r<18>;
	.reg .b64 	%rd<60>;
	.reg .b64 	%fd<52>;

	mov.u32 	%r4, %ctaid.x;
	mov.u32 	%r5, %ntid.x;
	mov.u32 	%r6, %tid.x;
	mad.lo.s32 	%r7, %r4, %r5, %r6;
	cvt.u64.u32 	%rd1, %r7;
	ld.global.u32 	%r1, [NX];
	shl.b32 	%r8, %r1, 2;
	add.s32 	%r9, %r8, -8;
	cvt.s64.s32 	%rd28, %r9;
	setp.ge.u64 	%p1, %rd1, %rd28;
	@%p1 bra 	$L__BB15_11;
	add.s32 	%r10, %r1, -2;
	cvt.s64.s32 	%rd2, %r10;
	and.b64  	%rd29, %rd2, -4294967296;
	setp.ne.s64 	%p2, %rd29, 0;
	@%p2 bra 	$L__BB15_3;
	cvt.u32.u64 	%r11, %rd2;
	cvt.u32.u64 	%r12, %rd1;
	div.u32 	%r13, %r12, %r11;
	mul.lo.s32 	%r14, %r13, %r11;
	sub.s32 	%r15, %r12, %r14;
	cvt.u64.u32 	%rd53, %r13;
	cvt.u64.u32 	%rd54, %r15;
	bra.uni 	$L__BB15_4;
$L__BB15_3:
	div.u64 	%rd53, %rd1, %rd2;
	mul.lo.s64 	%rd30, %rd53, %rd2;
	sub.s64 	%rd54, %rd1, %rd30;
$L__BB15_4:
	ld.global.u32 	%r2, [NY2];
	setp.eq.s32 	%p3, %r2, 2;
	@%p3 bra 	$L__BB15_11;
	mul.lo.s64 	%rd32, %rd54, 12832;
	mov.u64 	%rd33, DFI;
	add.s64 	%rd34, %rd33, %rd32;
	shl.b64 	%rd35, %rd53, 3;
	add.s64 	%rd9, %rd34, %rd35;
	add.s64 	%rd10, %rd9, 12832;
	ld.global.f64 	%fd1, [DY];
	mov.u64 	%rd36, DFJ;
	add.s64 	%rd37, %rd36, %rd32;
	add.s64 	%rd11, %rd37, %rd35;
	add.s64 	%rd12, %rd11, 12832;
	mov.u64 	%rd38, DFE;
	add.s64 	%rd39, %rd38, %rd32;
	add.s64 	%rd40, %rd39, %rd35;
	add.s64 	%rd13, %rd40, 12832;
	add.s32 	%r16, %r2, -2;
	max.u32 	%r3, %r16, 1;
	cvt.s64.s32 	%rd14, %r3;
	setp.lt.u32 	%p4, %r16, 4;
	mov.b64 	%rd59, 0;
	@%p4 bra 	$L__BB15_8;
	and.b64  	%rd55, %rd14, -4;
	ld.global.f64 	%fd50, [%rd10];
	ld.global.f64 	%fd49, [%rd11+12864];
	mov.b64 	%rd56, 0;
$L__BB15_7:
	cvt.s64.s32 	%rd42, %r3;
	and.b64  	%rd59, %rd42, -4;
	shl.b64 	%rd43, %rd56, 5;
	add.s64 	%rd44, %rd10, %rd43;
	ld.global.f64 	%fd11, [%rd44+32];
	sub.f64 	%fd12, %fd11, %fd50;
	neg.f64 	%fd13, %fd12;
	div.rn.f64 	%fd14, %fd13, %fd1;
	add.s64 	%rd45, %rd12, %rd43;
	ld.global.f64 	%fd15, [%rd45+64];
	sub.f64 	%fd16, %fd15, %fd49;
	div.rn.f64 	%fd17, %fd16, %fd1;
	sub.f64 	%fd18, %fd14, %fd17;
	add.s64 	%rd46, %rd13, %rd43;
	st.global.f64 	[%rd46+32], %fd18;
	ld.global.f64 	%fd19, [%rd44+64];
	sub.f64 	%fd20, %fd19, %fd11;
	neg.f64 	%fd21, %fd20;
	div.rn.f64 	%fd22, %fd21, %fd1;
	ld.global.f64 	%fd23, [%rd45+96];
	sub.f64 	%fd24, %fd23, %fd15;
	div.rn.f64 	%fd25, %fd24, %fd1;
	sub.f64 	%fd26, %fd22, %fd25;
	st.global.f64 	[%rd46+64], %fd26;
	ld.global.f64 	%fd27, [%rd44+96];
	sub.f64 	%fd28, %fd27, %fd19;
	neg.f64 	%fd29, %fd28;
	div.rn.f64 	%fd30, %fd29, %fd1;
	add.s64 	%rd56, %rd56, 4;
	ld.global.f64 	%fd31, [%rd45+128];
	sub.f64 	%fd32, %fd31, %fd23;
	div.rn.f64 	%fd33, %fd32, %fd1;
	sub.f64 	%fd34, %fd30, %fd33;
	st.global.f64 	[%rd46+96], %fd34;
	ld.global.f64 	%fd50, [%rd44+128];
	sub.f64 	%fd35, %fd50, %fd27;
	neg.f64 	%fd36, %fd35;
	div.rn.f64 	%fd37, %fd36, %fd1;
	ld.global.f64 	%fd49, [%rd45+160];
	sub.f64 	%fd38, %fd49, %fd31;
	div.rn.f64 	%fd39, %fd38, %fd1;
	sub.f64 	%fd40, %fd37, %fd39;
	st.global.f64 	[%rd46+128], %fd40;
	add.s64 	%rd55, %rd55, -4;
	setp.ne.s64 	%p5, %rd55, 0;
	@%p5 bra 	$L__BB15_7;
$L__BB15_8:
	cvt.s64.s32 	%rd22, %r3;
	and.b32  	%r17, %r3, 3;
	setp.eq.s32 	%p6, %r17, 0;
	@%p6 bra 	$L__BB15_11;
	shl.b64 	%rd47, %rd59, 5;
	add.s64 	%rd48, %rd9, %rd47;
	ld.global.f64 	%fd51, [%rd48+12832];
	and.b64  	%rd58, %rd22, 3;
$L__BB15_10:
	.pragma "nounroll";
	add.s64 	%rd26, %rd59, 1;
	shl.b64 	%rd49, %rd59, 5;
	add.s64 	%rd50, %rd10, %rd49;
	ld.global.f64 	%fd10, [%rd50+32];
	sub.f64 	%fd41, %fd10, %fd51;
	neg.f64 	%fd42, %fd41;
	div.rn.f64 	%fd43, %fd42, %fd1;
	add.s64 	%rd51, %rd12, %rd49;
	ld.global.f64 	%fd44, [%rd51+64];
	ld.global.f64 	%fd45, [%rd51+32];
	sub.f64 	%fd46, %fd44, %fd45;
	div.rn.f64 	%fd47, %fd46, %fd1;
	sub.f64 	%fd48, %fd43, %fd47;
	add.s64 	%rd52, %rd13, %rd49;
	st.global.f64 	[%rd52+32], %fd48;
	add.s64 	%rd58, %rd58, -1;
	setp.ne.s64 	%p7, %rd58, 0;
	mov.f64 	%fd51, %fd10;
	mov.u64 	%rd59, %rd26;
	@%p7 bra 	$L__BB15_10;
$L__BB15_11:
	ret;

}
	// .globl	_Z3DUTv
.visible .entry _Z3DUTv()
{
	.reg .pred 	%p<3>;
	.reg .b32 	%r<15>;
	.reg .b64 	%rd<25>;
	.reg .b64 	%fd<13>;

	mov.u32 	%r2, %ctaid.x;
	mov.u32 	%r3, %ntid.x;
	mov.u32 	%r4, %tid.x;
	mad.lo.s32 	%r5, %r2, %r3, %r4;
	cvt.u64.u32 	%rd1, %r5;
	ld.global.u32 	%r6, [NX];
	add.s32 	%r7, %r6, -2;
	ld.global.u32 	%r8, [NY2];
	add.s32 	%r1, %r8, -2;
	mul.lo.s32 	%r9, %r1, %r7;
	cvt.s64.s32 	%rd9, %r9;
	setp.ge.u64 	%p1, %rd1, %rd9;
	@%p1 bra 	$L__BB16_5;
	cvt.s64.s32 	%rd2, %r1;
	and.b64  	%rd10, %rd2, -4294967296;
	setp.ne.s64 	%p2, %rd10, 0;
	@%p2 bra 	$L__BB16_3;
	cvt.u32.u64 	%r10, %rd2;
	cvt.u32.u64 	%r11, %rd1;
	div.u32 	%r12, %r11, %r10;
	mul.lo.s32 	%r13, %r12, %r10;
	sub.s32 	%r14, %r11, %r13;
	cvt.u64.u32 	%rd23, %r12;
	cvt.u64.u32 	%rd24, %r14;
	bra.uni 	$L__BB16_4;
$L__BB16_3:
	div.u64 	%rd23, %rd1, %rd2;
	mul.lo.s64 	%rd11, %rd23, %rd2;
	sub.s64 	%rd24, %rd1, %rd11;
$L__BB16_4:
	mul.lo.s64 	%rd12, %rd23, 12832;
	mov.u64 	%rd13, DFF;
	add.s64 	%rd14, %rd13, %rd12;
	shl.b64 	%rd15, %rd24, 5;
	add.s64 	%rd16, %rd14, %rd15;
	mov.u64 	%rd17, DFE;
	add.s64 	%rd18, %rd17, %rd12;
	add.s64 	%rd19, %rd18, %rd15;
	mov.u64 	%rd20, DU;
	add.s64 	%rd21, %rd20, %rd12;
	add.s64 	%rd22, %rd21, %rd15;
	ld.global.f64 	%fd1, [%rd16+12864];
	ld.global.f64 	%fd2, [%rd19+12864];
	add.f64 	%fd3, %fd1, %fd2;
	st.global.f64 	[%rd22+12864], %fd3;
	ld.global.f64 	%fd4, [%rd16+12872];
	ld.global.f64 	%fd5, [%rd19+12872];
	add.f64 	%fd6, %fd4, %fd5;
	st.global.f64 	[%rd22+12872], %fd6;
	ld.global.f64 	%fd7, [%rd16+12880];
	ld.global.f64 	%fd8, [%rd19+12880];
	add.f64 	%fd9, %fd7, %fd8;
	st.global.f64 	[%rd22+12880], %fd9;
	ld.global.f64 	%fd10, [%rd16+12888];
	ld.global.f64 	%fd11, [%rd19+12888];
	add.f64 	%fd12, %fd10, %fd11;
	st.global.f64 	[%rd22+12888], %fd12;
$L__BB16_5:
	ret;

}
	// .globl	_Z5NEW_Uv
.visible .entry _Z5NEW_Uv()
{
	.reg .pred 	%p<3>;
	.reg .b32 	%r<15>;
	.reg .b64 	%rd<32>;
	.reg .b64 	%fd<14>;

	mov.u32 	%r2, %ctaid.x;
	mov.u32 	%r3, %ntid.x;
	mov.u32 	%r4, %tid.x;
	mad.lo.s32 	%r5, %r2, %r3, %r4;
	cvt.u64.u32 	%rd1, %r5;
	ld.global.u32 	%r6, [NX];
	add.s32 	%r7, %r6, -2;
	ld.global.u32 	%r8, [NY2];
	add.s32 	%r1, %r8, -2;
	mul.lo.s32 	%r9, %r1, %r7;
	cvt.s64.s32 	%rd9, %r9;
	setp.ge.u64 	%p1, %rd1, %rd9;
	@%p1 bra 	$L__BB17_5;
	cvt.s64.s32 	%rd2, %r1;
	and.b64  	%rd10, %rd2, -4294967296;
	setp.ne.s64 	%p2, %rd10, 0;
	@%p2 bra 	$L__BB17_3;
	cvt.u32.u64 	%r10, %rd2;
	cvt.u32.u64 	%r11, %rd1;
	div.u32 	%r12, %r11, %r10;
	mul.lo.s32 	%r13, %r12, %r10;
	sub.s32 	%r14, %r11, %r13;
	cvt.u64.u32 	%rd30, %r12;
	cvt.u64.u32 	%rd31, %r14;
	bra.uni 	$L__BB17_4;
$L__BB17_3:
	div.u64 	%rd30, %rd1, %rd2;
	mul.lo.s64 	%rd11, %rd30, %rd2;
	sub.s64 	%rd31, %rd1, %rd11;
$L__BB17_4:
	mul.lo.s64 	%rd12, %rd30, 3208;
	mov.u64 	%rd13, RHO;
	add.s64 	%rd14, %rd13, %rd12;
	shl.b64 	%rd15, %rd31, 3;
	add.s64 	%rd16, %rd14, %rd15;
	ld.global.f64 	%fd1, [%rd16+3216];
	mov.u64 	%rd17, DU;
	mad.lo.s64 	%rd18, %rd30, 12832, %rd17;
	shl.b64 	%rd19, %rd31, 5;
	add.s64 	%rd20, %rd18, %rd19;
	ld.global.f64 	%fd2, [%rd20+12864];
	ld.global.f64 	%fd3, [DT];
	fma.rn.f64 	%fd4, %fd2, %fd3, %fd1;
	st.global.f64 	[%rd16+3216], %fd4;
	mov.u64 	%rd21, RHOU;
	add.s64 	%rd22, %rd21, %rd12;
	add.s64 	%rd23, %rd22, %rd15;
	ld.global.f64 	%fd5, [%rd23+3216];
	ld.global.f64 	%fd6, [%rd20+12872];
	fma.rn.f64 	%fd7, %fd6, %fd3, %fd5;
	st.global.f64 	[%rd23+3216], %fd7;
	mov.u64 	%rd24, RHOV;
	add.s64 	%rd25, %rd24, %rd12;
	add.s64 	%rd26, %rd25, %rd15;
	ld.global.f64 	%fd8, [%rd26+3216];
	ld.global.f64 	%fd9, [%rd20+12880];
	fma.rn.f64 	%fd10, %fd9, %fd3, %fd8;
	st.global.f64 	[%rd26+3216], %fd10;
	mov.u64 	%rd27, E;
	add.s64 	%rd28, %rd27, %rd12;
	add.s64 	%rd29, %rd28, %rd15;
	ld.global.f64 	%fd11, [%rd29+3216];
	ld.global.f64 	%fd12, [%rd20+12888];
	fma.rn.f64 	%fd13, %fd12, %fd3, %fd11;
	st.global.f64 	[%rd29+3216], %fd13;
$L__BB17_5:
	ret;

}
	// .globl	_Z13NEW_VARIABLESv
.visible .entry _Z13NEW_VARIABLESv()
{
	.reg .pred 	%p<29>;
	.reg .b32 	%r<49>;
	.reg .b64 	%rd<38>;
	.reg .b64 	%fd<46>;

	mov.u32 	%r6, %ctaid.x;
	mov.u32 	%r7, %ntid.x;
	mov.u32 	%r8, %tid.x;
	mad.lo.s32 	%r9, %r6, %r7, %r8;
	cvt.u64.u32 	%rd1, %r9;
	ld.global.u32 	%r10, [NX];
	add.s32 	%r11, %r10, -2;
	ld.global.u32 	%r12, [NY2];
	add.s32 	%r1, %r12, -2;
	mul.lo.s32 	%r13, %r1, %r11;
	cvt.s64.s32 	%rd9, %r13;
	setp.ge.u64 	%p1, %rd1, %rd9;
	@%p1 bra 	$L__BB18_19;
	cvt.s64.s32 	%rd2, %r1;
	and.b64  	%rd10, %rd2, -4294967296;
	setp.ne.s64 	%p2, %rd10, 0;
	@%p2 bra 	$L__BB18_3;
	cvt.u32.u64 	%r14, %rd2;
	cvt.u32.u64 	%r15, %rd1;
	div.u32 	%r16, %r15, %r14;
	mul.lo.s32 	%r17, %r16, %r14;
	sub.s32 	%r18, %r15, %r17;
	cvt.u64.u32 	%rd36, %r16;
	cvt.u64.u32 	%rd37, %r18;
	bra.uni 	$L__BB18_4;
$L__BB18_3:
	div.u64 	%rd36, %rd1, %rd2;
	mul.lo.s64 	%rd11, %rd36, %rd2;
	sub.s64 	%rd37, %rd1, %rd11;
$L__BB18_4:
	mul.lo.s64 	%rd12, %rd36, 3208;
	mov.u64 	%rd13, RHOU;
	add.s64 	%rd14, %rd13, %rd12;
	shl.b64 	%rd15, %rd37, 3;
	add.s64 	%rd16, %rd14, %rd15;
	ld.global.f64 	%fd20, [%rd16+3216];
	mov.u64 	%rd17, RHO;
	add.s64 	%rd18, %rd17, %rd12;
	add.s64 	%rd19, %rd18, %rd15;
	ld.global.f64 	%fd1, [%rd19+3216];
	div.rn.f64 	%fd2, %fd20, %fd1;
	mov.u64 	%rd20, U;
	add.s64 	%rd21, %rd20, %rd12;
	add.s64 	%rd22, %rd21, %rd15;
	st.global.f64 	[%rd22+3216], %fd2;
	mov.u64 	%rd23, RHOV;
	add.s64 	%rd24, %rd23, %rd12;
	add.s64 	%rd25, %rd24, %rd15;
	ld.global.f64 	%fd21, [%rd25+3216];
	div.rn.f64 	%fd3, %fd21, %fd1;
	mov.u64 	%rd26, V;
	add.s64 	%rd27, %rd26, %rd12;
	add.s64 	%rd28, %rd27, %rd15;
	st.global.f64 	[%rd28+3216], %fd3;
	mov.u64 	%rd29, E;
	add.s64 	%rd30, %rd29, %rd12;
	add.s64 	%rd31, %rd30, %rd15;
	ld.global.f64 	%fd4, [%rd31+3216];
	{
	.reg .b32 %temp; 
	mov.b64 	{%temp, %r2}, %fd2;
	}
	mov.f64 	%fd22, 0d4000000000000000;
	{
	.reg .b32 %temp; 
	mov.b64 	{%temp, %r19}, %fd22;
	}
	and.b32  	%r4, %r19, 2146435072;
	setp.eq.s32 	%p3, %r4, 1062207488;
	abs.f64 	%fd5, %fd2;
	{ // callseq 9, 0
	.param .b64 param0;
	st.param.f64 	[param0], %fd5;
	.param .b64 param1;
	st.param.f64 	[param1], 0d4000000000000000;
	.param .b64 retval0;
	call.uni (retval0), 
	__internal_accurate_pow, 
	(
	param0, 
	param1
	);
	ld.param.f64 	%fd23, [retval0];
	} // callseq 9
	setp.lt.s32 	%p4, %r2, 0;
	neg.f64 	%fd25, %fd23;
	selp.f64 	%fd26, %fd25, %fd23, %p3;
	selp.f64 	%fd43, %fd26, %fd23, %p4;
	setp.neu.f64 	%p5, %fd2, 0d0000000000000000;
	@%p5 bra 	$L__BB18_6;
	setp.eq.s32 	%p6, %r4, 1062207488;
	selp.b32 	%r20, %r2, 0, %p6;
	setp.lt.s32 	%p7, %r19, 0;
	or.b32  	%r21, %r20, 2146435072;
	selp.b32 	%r22, %r21, %r20, %p7;
	mov.b32 	%r23, 0;
	mov.b64 	%fd43, {%r23, %r22};
$L__BB18_6:
	add.f64 	%fd27, %fd2, 0d4000000000000000;
	{
	.reg .b32 %temp; 
	mov.b64 	{%temp, %r24}, %fd27;
	}
	and.b32  	%r25, %r24, 2146435072;
	setp.ne.s32 	%p8, %r25, 2146435072;
	@%p8 bra 	$L__BB18_11;
	setp.num.f64 	%p9, %fd2, %fd2;
	@%p9 bra 	$L__BB18_9;
	mov.f64 	%fd28, 0d4000000000000000;
	add.rn.f64 	%fd43, %fd2, %fd28;
	bra.uni 	$L__BB18_11;
$L__BB18_9:
	setp.neu.f64 	%p10, %fd5, 0d7FF0000000000000;
	@%p10 bra 	$L__BB18_11;
	setp.lt.s32 	%p11, %r2, 0;
	setp.eq.s32 	%p12, %r4, 1062207488;
	setp.lt.s32 	%p13, %r19, 0;
	selp.b32 	%r27, 0, 2146435072, %p13;
	and.b32  	%r28, %r19, 2147483647;
	setp.ne.s32 	%p14, %r28, 1071644672;
	or.b32  	%r29, %r27, -2147483648;
	selp.b32 	%r30, %r29, %r27, %p14;
	selp.b32 	%r31, %r30, %r27, %p12;
	selp.b32 	%r32, %r31, %r27, %p11;
	mov.b32 	%r33, 0;
	mov.b64 	%fd43, {%r33, %r32};
$L__BB18_11:
	setp.eq.s32 	%p15, %r4, 1062207488;
	setp.eq.f64 	%p16, %fd2, 0d3FF0000000000000;
	selp.f64 	%fd12, 0d3FF0000000000000, %fd43, %p16;
	{
	.reg .b32 %temp; 
	mov.b64 	{%temp, %r5}, %fd3;
	}
	abs.f64 	%fd13, %fd3;
	{ // callseq 10, 0
	.param .b64 param0;
	st.param.f64 	[param0], %fd13;
	.param .b64 param1;
	st.param.f64 	[param1], 0d4000000000000000;
	.param .b64 retval0;
	call.uni (retval0), 
	__internal_accurate_pow, 
	(
	param0, 
	param1
	);
	ld.param.f64 	%fd29, [retval0];
	} // callseq 10
	setp.lt.s32 	%p17, %r5, 0;
	neg.f64 	%fd31, %fd29;
	selp.f64 	%fd32, %fd31, %fd29, %p15;
	selp.f64 	%fd45, %fd32, %fd29, %p17;
	setp.neu.f64 	%p18, %fd3, 0d0000000000000000;
	@%p18 bra 	$L__BB18_13;
	setp.eq.s32 	%p19, %r4, 1062207488;
	selp.b32 	%r35, %r5, 0, %p19;
	setp.lt.s32 	%p20, %r19, 0;
	or.b32  	%r36, %r35, 2146435072;
	selp.b32 	%r37, %r36, %r35, %p20;
	mov.b32 	%r38, 0;
	mov.b64 	%fd45, {%r38, %r37};
$L__BB18_13:
	add.f64 	%fd33, %fd3, 0d4000000000000000;
	{
	.reg .b32 %temp; 
	mov.b64 	{%temp, %r39}, %fd33;
	}
	and.b32  	%r40, %r39, 2146435072;
	setp.ne.s32 	%p21, %r40, 2146435072;
	@%p21 bra 	$L__BB18_18;
	setp.num.f64 	%p22, %fd3, %fd3;
	@%p22 bra 	$L__BB18_16;
	mov.f64 	%fd34, 0d4000000000000000;
	add.rn.f64 	%fd45, %fd3, %fd34;
	bra.uni 	$L__BB18_18;
$L__BB18_16:
	setp.neu.f64 	%p23, %fd13, 0d7FF0000000000000;
	@%p23 bra 	$L__BB18_18;
	setp.lt.s32 	%p24, %r5, 0;
	setp.eq.s32 	%p25, %r4, 1062207488;
	setp.lt.s32 	%p26, %r19, 0;
	selp.b32 	%r42, 0, 2146435072, %p26;
	and.b32  	%r43, %r19, 2147483647;
	setp.ne.s32 	%p27, %r43, 1071644672;
	or.b32  	%r44, %r42, -2147483648;
	selp.b32 	%r45, %r44, %r42, %p27;
	selp.b32 	%r46, %r45, %r42, %p25;
	selp.b32 	%r47, %r46, %r42, %p24;
	mov.b32 	%r48, 0;
	mov.b64 	%fd45, {%r48, %r47};
$L__BB18_18:
	setp.eq.f64 	%p28, %fd3, 0d3FF0000000000000;
	selp.f64 	%fd35, 0d3FF0000000000000, %fd45, %p28;
	add.f64 	%fd36, %fd12, %fd35;
	mul.f64 	%fd37, %fd1, 0dBFE0000000000000;
	fma.rn.f64 	%fd38, %fd37, %fd36, %fd4;
	ld.global.f64 	%fd39, [GAMMAN];
	add.f64 	%fd40, %fd39, 0dBFF0000000000000;
	mul.f64 	%fd41, %fd40, %fd38;
	mov.u64 	%rd32, P;
	mad.lo.s64 	%rd33, %rd36, 3208, %rd32;
	add.s64 	%rd35, %rd33, %rd15;
	st.global.f64 	[%rd35+3216], %fd41;
$L__BB18_19:
	ret;

}
	// .globl	_Z22timestep_preprocessingv
.visible .entry _Z22timestep_preprocessingv()
{
	.reg .b64 	%rd<2>;

	mov.b64 	%rd1, 4607182418800017408;
	st.global.u64 	[DT1], %rd1;
	ret;

}
	// .globl	_Z15timestep_kernelv
.visible .entry _Z15timestep_kernelv()
{
	.reg .pred 	%p<4>;
	.reg .b32 	%r<15>;
	.reg .b64 	%rd<33>;
	.reg .b64 	%fd<16>;

	mov.u32 	%r2, %ctaid.x;
	mov.u32 	%r3, %ntid.x;
	mov.u32 	%r4, %tid.x;
	mad.lo.s32 	%r5, %r2, %r3, %r4;
	cvt.u64.u32 	%rd1, %r5;
	ld.global.u32 	%r6, [NX];
	add.s32 	%r7, %r6, -2;
	ld.global.u32 	%r8, [NY2];
	add.s32 	%r1, %r8, -2;
	mul.lo.s32 	%r9, %r1, %r7;
	cvt.s64.s32 	%rd12, %r9;
	setp.ge.u64 	%p1, %rd1, %rd12;
	@%p1 bra 	$L__BB20_6;
	cvt.s64.s32 	%rd2, %r1;
	and.b64  	%rd13, %rd2, -4294967296;
	setp.ne.s64 	%p2, %rd13, 0;
	@%p2 bra 	$L__BB20_3;
	cvt.u32.u64 	%r10, %rd2;
	cvt.u32.u64 	%r11, %rd1;
	div.u32 	%r12, %r11, %r10;
	mul.lo.s32 	%r13, %r12, %r10;
	sub.s32 	%r14, %r11, %r13;
	cvt.u64.u32 	%rd30, %r12;
	cvt.u64.u32 	%rd31, %r14;
	bra.uni 	$L__BB20_4;
$L__BB20_3:
	div.u64 	%rd30, %rd1, %rd2;
	mul.lo.s64 	%rd14, %rd30, %rd2;
	sub.s64 	%rd31, %rd1, %rd14;
$L__BB20_4:
	ld.global.f64 	%fd2, [GAMMAN];
	mul.lo.s64 	%rd15, %rd30, 3208;
	mov.u64 	%rd16, P;
	add.s64 	%rd17, %rd16, %rd15;
	shl.b64 	%rd18, %rd31, 3;
	add.s64 	%rd19, %rd17, %rd18;
	ld.global.f64 	%fd3, [%rd19+3216];
	mul.f64 	%fd4, %fd2, %fd3;
	mov.u64 	%rd20, RHO;
	add.s64 	%rd21, %rd20, %rd15;
	add.s64 	%rd22, %rd21, %rd18;
	ld.global.f64 	%fd5, [%rd22+3216];
	div.rn.f64 	%fd6, %fd4, %fd5;
	sqrt.rn.f64 	%fd7, %fd6;
	mov.u64 	%rd23, SOS;
	add.s64 	%rd24, %rd23, %rd15;
	add.s64 	%rd25, %rd24, %rd18;
	st.global.f64 	[%rd25+3216], %fd7;
	ld.global.f64 	%fd8, [CFL];
	ld.global.f64 	%fd9, [DX];
	mul.f64 	%fd10, %fd8, %fd9;
	mov.u64 	%rd26, U;
	add.s64 	%rd27, %rd26, %rd15;
	add.s64 	%rd28, %rd27, %rd18;
	ld.global.f64 	%fd11, [%rd28+3216];
	add.f64 	%fd12, %fd11, %fd7;
	abs.f64 	%fd13, %fd12;
	div.rn.f64 	%fd1, %fd10, %fd13;
	ld.global.u64 	%rd32, [DT1];
$L__BB20_5:
	mov.b64 	%fd14, %rd32;
	min.f64 	%fd15, %fd1, %fd14;
	mov.b64 	%rd29, %fd15;
	atom.relaxed.global.cas.b64 	%rd11, [DT1], %rd32, %rd29;
	setp.ne.s64 	%p3, %rd32, %rd11;
	mov.u64 	%rd32, %rd11;
	@%p3 bra 	$L__BB20_5;
$L__BB20_6:
	ret;

}
	// .globl	_Z23timestep_postprocessingv
.visible .entry _Z23timestep_postprocessingv()
{
	.reg .b64 	%fd<2>;

	ld.global.f64 	%fd1, [DT1];
	st.global.f64 	[DT], %fd1;
	ret;

}
	// .globl	_Z13device_valuesv
.visible .entry _Z13device_valuesv()
{
	.local .align 16 .b8 	__local_depot22[48];
	.reg .b64 	%SP;
	.reg .b64 	%SPL;
	.reg .b32 	%r<5>;
	.reg .b64 	%rd<5>;
	.reg .b64 	%fd<6>;

	mov.u64 	%SPL, __local_depot22;
	cvta.local.u64 	%SP, %SPL;
	add.u64 	%rd1, %SP, 0;
	add.u64 	%rd2, %SPL, 0;
	ld.global.f64 	%fd1, [U+3208];
	ld.global.f64 	%fd2, [V+3208];
	ld.global.f64 	%fd3, [P+3208];
	ld.global.f64 	%fd4, [RHO+3208];
	ld.global.f64 	%fd5, [MACH+3208];
	mov.b32 	%r1, 0;
	mov.b32 	%r2, 1;
	st.local.v2.u32 	[%rd2], {%r2, %r1};
	st.local.f64 	[%rd2+8], %fd1;
	st.local.v2.f64 	[%rd2+16], {%fd2, %fd3};
	st.local.v2.f64 	[%rd2+32], {%fd4, %fd5};
	mov.u64 	%rd3, $str;
	cvta.global.u64 	%rd4, %rd3;
	{ // callseq 11, 0
	.param .b64 param0;
	st.param.b64 	[param0], %rd4;
	.param .b64 param1;
	st.param.b64 	[param1], %rd1;
	.param .b32 retval0;
	call.uni (retval0), 
	vprintf, 
	(
	param0, 
	param1
	);
	ld.param.b32 	%r3, [retval0];
	} // callseq 11
	ret;

}
	// .globl	_Z7MACH_NOv
.visible .entry _Z7MACH_NOv()
{
	.reg .pred 	%p<29>;
	.reg .b32 	%r<47>;
	.reg .b64 	%rd<36>;
	.reg .b64 	%fd<45>;

	mov.u32 	%r5, %ctaid.x;
	mov.u32 	%r6, %ntid.x;
	mov.u32 	%r7, %tid.x;
	mad.lo.s32 	%r8, %r5, %r6, %r7;
	cvt.u64.u32 	%rd1, %r8;
	ld.global.u32 	%r9, [NX];
	ld.global.u32 	%r10, [NY2];
	cvt.s64.s32 	%rd2, %r10;
	mul.lo.s32 	%r11, %r10, %r9;
	cvt.s64.s32 	%rd9, %r11;
	setp.ge.u64 	%p1, %rd1, %rd9;
	@%p1 bra 	$L__BB23_19;
	and.b64  	%rd10, %rd2, -4294967296;
	setp.ne.s64 	%p2, %rd10, 0;
	@%p2 bra 	$L__BB23_3;
	cvt.u32.u64 	%r12, %rd2;
	cvt.u32.u64 	%r13, %rd1;
	div.u32 	%r14, %r13, %r12;
	mul.lo.s32 	%r15, %r14, %r12;
	sub.s32 	%r16, %r13, %r15;
	cvt.u64.u32 	%rd34, %r14;
	cvt.u64.u32 	%rd35, %r16;
	bra.uni 	$L__BB23_4;
$L__BB23_3:
	div.u64 	%rd34, %rd1, %rd2;
	mul.lo.s64 	%rd11, %rd34, %rd2;
	sub.s64 	%rd35, %rd1, %rd11;
$L__BB23_4:
	ld.global.f64 	%fd19, [GAMMAN];
	mul.lo.s64 	%rd12, %rd34, 3208;
	mov.u64 	%rd13, P;
	add.s64 	%rd14, %rd13, %rd12;
	shl.b64 	%rd15, %rd35, 3;
	add.s64 	%rd16, %rd14, %rd15;
	ld.global.f64 	%fd20, [%rd16];
	mul.f64 	%fd21, %fd19, %fd20;
	mov.u64 	%rd17, RHO;
	add.s64 	%rd18, %rd17, %rd12;
	add.s64 	%rd19, %rd18, %rd15;
	ld.global.f64 	%fd22, [%rd19];
	div.rn.f64 	%fd23, %fd21, %fd22;
	sqrt.rn.f64 	%fd1, %fd23;
	mov.u64 	%rd20, SOS;
	add.s64 	%rd21, %rd20, %rd12;
	add.s64 	%rd22, %rd21, %rd15;
	st.global.f64 	[%rd22], %fd1;
	mov.u64 	%rd23, U;
	add.s64 	%rd24, %rd23, %rd12;
	add.s64 	%rd25, %rd24, %rd15;
	ld.global.f64 	%fd2, [%rd25];
	{
	.reg .b32 %temp; 
	mov.b64 	{%temp, %r1}, %fd2;
	}
	mov.f64 	%fd24, 0d4000000000000000;
	{
	.reg .b32 %temp; 
	mov.b64 	{%temp, %r17}, %fd24;
	}
	and.b32  	%r3, %r17, 2146435072;
	setp.eq.s32 	%p3, %r3, 1062207488;
	abs.f64 	%fd3, %fd2;
	{ // callseq 12, 0
	.param .b64 param0;
	st.param.f64 	[param0], %fd3;
	.param .b64 param1;
	st.param.f64 	[param1], 0d4000000000000000;
	.param .b64 retval0;
	call.uni (retval0), 
	__internal_accurate_pow, 
	(
	param0, 
	param1
	);
	ld.param.f64 	%fd25, [retval0];
	} // callseq 12
	setp.lt.s32 	%p4, %r1, 0;
	neg.f64 	%fd27, %fd25;
	selp.f64 	%fd28, %fd27, %fd25, %p3;
	selp.f64 	%fd42, %fd28, %fd25, %p4;
	setp.neu.f64 	%p5, %fd2, 0d0000000000000000;
	@%p5 bra 	$L__BB23_6;
	setp.eq.s32 	%p6, %r3, 1062207488;
	selp.b32 	%r18, %r1, 0, %p6;
	setp.lt.s32 	%p7, %r17, 0;
	or.b32  	%r19, %r18, 2146435072;
	selp.b32 	%r20, %r19, %r18, %p7;
	mov.b32 	%r21, 0;
	mov.b64 	%fd42, {%r21, %r20};
$L__BB23_6:
	add.f64 	%fd29, %fd2, 0d4000000000000000;
	{
	.reg .b32 %temp; 
	mov.b64 	{%temp, %r22}, %fd29;
	}
	and.b32  	%r23, %r22, 2146435072;
	setp.ne.s32 	%p8, %r23, 2146435072;
	@%p8 bra 	$L__BB23_11;
	setp.num.f64 	%p9, %fd2, %fd2;
	@%p9 bra 	$L__BB23_9;
	mov.f64 	%fd30, 0d4000000000000000;
	add.rn.f64 	%fd42, %fd2, %fd30;
	bra.uni 	$L__BB23_11;
$L__BB23_9:
	setp.neu.f64 	%p10, %fd3, 0d7FF0000000000000;
	@%p10 bra 	$L__BB23_11;
	setp.lt.s32 	%p11, %r1, 0;
	setp.eq.s32 	%p12, %r3, 1062207488;
	setp.lt.s32 	%p13, %r17, 0;
	selp.b32 	%r25, 0, 2146435072, %p13;
	and.b32  	%r26, %r17, 2147483647;
	setp.ne.s32 	%p14, %r26, 1071644672;
	or.b32  	%r27, %r25, -2147483648;
	selp.b32 	%r28, %r27, %r25, %p14;
	selp.b32 	%r29, %r28, %r25, %p12;
	selp.b32 	%r30, %r29, %r25, %p11;
	mov.b32 	%r31, 0;
	mov.b64 	%fd42, {%r31, %r30};
$L__BB23_11:
	setp.eq.s32 	%p15, %r3, 1062207488;
	setp.eq.f64 	%p16, %fd2, 0d3FF0000000000000;
	selp.f64 	%fd10, 0d3FF0000000000000, %fd42, %p16;
	mov.u64 	%rd26, V;
	mad.lo.s64 	%rd27, %rd34, 3208, %rd26;
	add.s64 	%rd29, %rd27, %rd15;
	ld.global.f64 	%fd11, [%rd29];
	{
	.reg .b32 %temp; 
	mov.b64 	{%temp, %r4}, %fd11;
	}
	abs.f64 	%fd12, %fd11;
	{ // callseq 13, 0
	.param .b64 param0;
	st.param.f64 	[param0], %fd12;
	.param .b64 param1;
	st.param.f64 	[param1], 0d4000000000000000;
	.param .b64 retval0;
	call.uni (retval0), 
	__internal_accurate_pow, 
	(
	param0, 
	param1
	);
	ld.param.f64 	%fd31, [retval0];
	} // callseq 13
	setp.lt.s32 	%p17, %r4, 0;
	neg.f64 	%fd33, %fd31;
	selp.f64 	%fd34, %fd33, %fd31, %p15;
	selp.f64 	%fd44, %fd34, %fd31, %p17;
	setp.neu.f64 	%p18, %fd11, 0d0000000000000000;
	@%p18 bra 	$L__BB23_13;
	setp.eq.s32 	%p19, %r3, 1062207488;
	selp.b32 	%r33, %r4, 0, %p19;
	setp.lt.s32 	%p20, %r17, 0;
	or.b32  	%r34, %r33, 2146435072;
	selp.b32 	%r35, %r34, %r33, %p20;
	mov.b32 	%r36, 0;
	mov.b64 	%fd44, {%r36, %r35};
$L__BB23_13:
	add.f64 	%fd35, %fd11, 0d4000000000000000;
	{
	.reg .b32 %temp; 
	mov.b64 	{%temp, %r37}, %fd35;
	}
	and.b32  	%r38, %r37, 2146435072;
	setp.ne.s32 	%p21, %r38, 2146435072;
	@%p21 bra 	$L__BB23_18;
	setp.num.f64 	%p22, %fd11, %fd11;
	@%p22 bra 	$L__BB23_16;
	mov.f64 	%fd36, 0d4000000000000000;
	add.rn.f64 	%fd44, %fd11, %fd36;
	bra.uni 	$L__BB23_18;
$L__BB23_16:
	setp.neu.f64 	%p23, %fd12, 0d7FF0000000000000;
	@%p23 bra 	$L__BB23_18;
	setp.lt.s32 	%p24, %r4, 0;
	setp.eq.s32 	%p25, %r3, 1062207488;
	setp.lt.s32 	%p26, %r17, 0;
	selp.b32 	%r40, 0, 2146435072, %p26;
	and.b32  	%r41, %r17, 2147483647;
	setp.ne.s32 	%p27, %r41, 1071644672;
	or.b32  	%r42, %r40, -2147483648;
	selp.b32 	%r43, %r42, %r40, %p27;
	selp.b32 	%r44, %r43, %r40, %p25;
	selp.b32 	%r45, %r44, %r40, %p24;
	mov.b32 	%r46, 0;
	mov.b64 	%fd44, {%r46, %r45};
$L__BB23_18:
	setp.eq.f64 	%p28, %fd11, 0d3FF0000000000000;
	selp.f64 	%fd37, 0d3FF0000000000000, %fd44, %p28;
	add.f64 	%fd38, %fd10, %fd37;
	sqrt.rn.f64 	%fd39, %fd38;
	div.rn.f64 	%fd40, %fd39, %fd1;
	mov.u64 	%rd30, MACH;
	mad.lo.s64 	%rd31, %rd34, 3208, %rd30;
	add.s64 	%rd33, %rd31, %rd15;
	st.global.f64 	[%rd33], %fd40;
$L__BB23_19:
	ret;

}
	// .globl	_ZN3cub18CUB_300001_SM_10006detail11EmptyKernelIvEEvv
.visible .entry _ZN3cub18CUB_300001_SM_10006detail11EmptyKernelIvEEvv()
{


	ret;

}
.func  (.param .b64 func_retval0) __internal_accurate_pow(
	.param .b64 __internal_accurate_pow_param_0,
	.param .b64 __internal_accurate_pow_param_1
)
{
	.reg .pred 	%p<8>;
	.reg .b32 	%r<49>;
	.reg .b32 	%f<3>;
	.reg .b64 	%fd<109>;

	ld.param.f64 	%fd10, [__internal_accurate_pow_param_0];
	ld.param.f64 	%fd11, [__internal_accurate_pow_param_1];
	{
	.reg .b32 %temp; 
	mov.b64 	{%temp, %r46}, %fd10;
	}
	{
	.reg .b32 %temp; 
	mov.b64 	{%r45, %temp}, %fd10;
	}
	shr.u32 	%r47, %r46, 20;
	setp.gt.u32 	%p1, %r46, 1048575;
	@%p1 bra 	$L__BB25_2;
	mul.f64 	%fd12, %fd10, 0d4350000000000000;
	{
	.reg .b32 %temp; 
	mov.b64 	{%temp, %r46}, %fd12;
	}
	{
	.reg .b32 %temp; 
	mov.b64 	{%r45, %temp}, %fd12;
	}
	shr.u32 	%r16, %r46, 20;
	add.s32 	%r47, %r16, -54;
$L__BB25_2:
	add.s32 	%r48, %r47, -1023;
	and.b32  	%r17, %r46, -2146435073;
	or.b32  	%r18, %r17, 1072693248;
	mov.b64 	%fd107, {%r45, %r18};
	setp.lt.u32 	%p2, %r18, 1073127583;
	@%p2 bra 	$L__BB25_4;
	{
	.reg .b32 %temp; 
	mov.b64 	{%r19, %temp}, %fd107;
	}
	{
	.reg .b32 %temp; 
	mov.b64 	{%temp, %r20}, %fd107;
	}
	add.s32 	%r21, %r20, -1048576;
	mov.b64 	%fd107, {%r19, %r21};
	add.s32 	%r48, %r47, -1022;
$L__BB25_4:
	add.f64 	%fd13, %fd107, 0dBFF0000000000000;
	add.f64 	%fd14, %fd107, 0d3FF0000000000000;
	rcp.approx.ftz.f64 	%fd15, %fd14;
	neg.f64 	%fd16, %fd14;
	fma.rn.f64 	%fd17, %fd16, %fd15, 0d3FF0000000000000;
	fma.rn.f64 	%fd18, %fd17, %fd17, %fd17;
	fma.rn.f64 	%fd19, %fd18, %fd15, %fd15;
	mul.f64 	%fd20, %fd13, %fd19;
	fma.rn.f64 	%fd21, %fd13, %fd19, %fd20;
	mul.f64 	%fd22, %fd21, %fd21;
	fma.rn.f64 	%fd23, %fd22, 0d3EB0F5FF7D2CAFE2, 0d3ED0F5D241AD3B5A;
	fma.rn.f64 	%fd24, %fd23, %fd22, 0d3EF3B20A75488A3F;
	fma.rn.f64 	%fd25, %fd24, %fd22, 0d3F1745CDE4FAECD5;
	fma.rn.f64 	%fd26, %fd25, %fd22, 0d3F3C71C7258A578B;
	fma.rn.f64 	%fd27, %fd26, %fd22, 0d3F6249249242B910;
	fma.rn.f64 	%fd28, %fd27, %fd22, 0d3F89999999999DFB;
	sub.f64 	%fd29, %fd13, %fd21;
	add.f64 	%fd30, %fd29, %fd29;
	neg.f64 	%fd31, %fd21;
	fma.rn.f64 	%fd32, %fd31, %fd13, %fd30;
	mul.f64 	%fd33, %fd19, %fd32;
	fma.rn.f64 	%fd34, %fd22, %fd28, 0d3FB5555555555555;
	mov.f64 	%fd35, 0d3FB5555555555555;
	sub.f64 	%fd36, %fd35, %fd34;
	fma.rn.f64 	%fd37, %fd22, %fd28, %fd36;
	add.f64 	%fd38, %fd37, 0dBC46A4CB00B9E7B0;
	add.f64 	%fd39, %fd34, %fd38;
	sub.f64 	%fd40, %fd34, %fd39;
	add.f64 	%fd41, %fd38, %fd40;
	mul.rn.f64 	%fd42, %fd21, %fd21;
	neg.f64 	%fd43, %fd42;
	fma.rn.f64 	%fd44, %fd21, %fd21, %fd43;
	{
	.reg .b32 %temp; 
	mov.b64 	{%r22, %temp}, %fd33;
	}
	{
	.reg .b32 %temp; 
	mov.b64 	{%temp, %r23}, %fd33;
	}
	add.s32 	%r24, %r23, 1048576;
	mov.b64 	%fd45, {%r22, %r24};
	fma.rn.f64 	%fd46, %fd21, %fd45, %fd44;
	mul.rn.f64 	%fd47, %fd42, %fd21;
	neg.f64 	%fd48, %fd47;
	fma.rn.f64 	%fd49, %fd42, %fd21, %fd48;
	fma.rn.f64 	%fd50, %fd42, %fd33, %fd49;
	fma.rn.f64 	%fd51, %fd46, %fd21, %fd50;
	mul.rn.f64 	%fd52, %fd39, %fd47;
	neg.f64 	%fd53, %fd52;
	fma.rn.f64 	%fd54, %fd39, %fd47, %fd53;
	fma.rn.f64 	%fd55, %fd39, %fd51, %fd54;
	fma.rn.f64 	%fd56, %fd41, %fd47, %fd55;
	add.f64 	%fd57, %fd52, %fd56;
	sub.f64 	%fd58, %fd52, %fd57;
	add.f64 	%fd59, %fd56, %fd58;
	add.f64 	%fd60, %fd21, %fd57;
	sub.f64 	%fd61, %fd21, %fd60;
	add.f64 	%fd62, %fd57, %fd61;
	add.f64 	%fd63, %fd59, %fd62;
	add.f64 	%fd64, %fd33, %fd63;
	add.f64 	%fd65, %fd60, %fd64;
	sub.f64 	%fd66, %fd60, %fd65;
	add.f64 	%fd67, %fd64, %fd66;
	xor.b32  	%r25, %r48, -2147483648;
	mov.b32 	%r26, 1127219200;
	mov.b64 	%fd68, {%r25, %r26};
	mov.b32 	%r27, -2147483648;
	mov.b64 	%fd69, {%r27, %r26};
	sub.f64 	%fd70, %fd68, %fd69;
	fma.rn.f64 	%fd71, %fd70, 0d3FE62E42FEFA39EF, %fd65;
	fma.rn.f64 	%fd72, %fd70, 0dBFE62E42FEFA39EF, %fd71;
	sub.f64 	%fd73, %fd72, %fd65;
	sub.f64 	%fd74, %fd67, %fd73;
	fma.rn.f64 	%fd75, %fd70, 0d3C7ABC9E3B39803F, %fd74;
	add.f64 	%fd76, %fd71, %fd75;
	sub.f64 	%fd77, %fd71, %fd76;
	add.f64 	%fd78, %fd75, %fd77;
	{
	.reg .b32 %temp; 
	mov.b64 	{%temp, %r28}, %fd11;
	}
	{
	.reg .b32 %temp; 
	mov.b64 	{%r29, %temp}, %fd11;
	}
	shl.b32 	%r30, %r28, 1;
	setp.gt.u32 	%p3, %r30, -33554433;
	and.b32  	%r31, %r28, -15728641;
	selp.b32 	%r32, %r31, %r28, %p3;
	mov.b64 	%fd79, {%r29, %r32};
	mul.rn.f64 	%fd80, %fd76, %fd79;
	neg.f64 	%fd81, %fd80;
	fma.rn.f64 	%fd82, %fd76, %fd79, %fd81;
	fma.rn.f64 	%fd83, %fd78, %fd79, %fd82;
	add.f64 	%fd4, %fd80, %fd83;
	sub.f64 	%fd84, %fd80, %fd4;
	add.f64 	%fd5, %fd83, %fd84;
	fma.rn.f64 	%fd85, %fd4, 0d3FF71547652B82FE, 0d4338000000000000;
	{
	.reg .b32 %temp; 
	mov.b64 	{%r13, %temp}, %fd85;
	}
	mov.f64 	%fd86, 0dC338000000000000;
	add.rn.f64 	%fd87, %fd85, %fd86;
	fma.rn.f64 	%fd88, %fd87, 0dBFE62E42FEFA39EF, %fd4;
	fma.rn.f64 	%fd89, %fd87, 0dBC7ABC9E3B39803F, %fd88;
	fma.rn.f64 	%fd90, %fd89, 0d3E5ADE1569CE2BDF, 0d3E928AF3FCA213EA;
	fma.rn.f64 	%fd91, %fd90, %fd89, 0d3EC71DEE62401315;
	fma.rn.f64 	%fd92, %fd91, %fd89, 0d3EFA01997C89EB71;
	fma.rn.f64 	%fd93, %fd92, %fd89, 0d3F2A01A014761F65;
	fma.rn.f64 	%fd94, %fd93, %fd89, 0d3F56C16C1852B7AF;
	fma.rn.f64 	%fd95, %fd94, %fd89, 0d3F81111111122322;
	fma.rn.f64 	%fd96, %fd95, %fd89, 0d3FA55555555502A1;
	fma.rn.f64 	%fd97, %fd96, %fd89, 0d3FC5555555555511;
	fma.rn.f64 	%fd98, %fd97, %fd89, 0d3FE000000000000B;
	fma.rn.f64 	%fd99, %fd98, %fd89, 0d3FF0000000000000;
	fma.rn.f64 	%fd100, %fd99, %fd89, 0d3FF0000000000000;
	{
	.reg .b32 %temp; 
	mov.b64 	{%r14, %temp}, %fd100;
	}
	{
	.reg .b32 %temp; 
	mov.b64 	{%temp, %r15}, %fd100;
	}
	shl.b32 	%r33, %r13, 20;
	add.s32 	%r34, %r33, %r15;
	mov.b64 	%fd108, {%r14, %r34};
	{
	.reg .b32 %temp; 
	mov.b64 	{%temp, %r35}, %fd4;
	}
	mov.b32 	%f2, %r35;
	abs.f32 	%f1, %f2;
	setp.lt.f32 	%p4, %f1, 0f4086232B;
	@%p4 bra 	$L__BB25_7;
	setp.lt.f64 	%p5, %fd4, 0d0000000000000000;
	add.f64 	%fd101, %fd4, 0d7FF0000000000000;
	selp.f64 	%fd108, 0d0000000000000000, %fd101, %p5;
	setp.geu.f32 	%p6, %f1, 0f40874800;
	@%p6 bra 	$L__BB25_7;
	shr.u32 	%r36, %r13, 31;
	add.s32 	%r37, %r13, %r36;
	shr.s32 	%r38, %r37, 1;
	shl.b32 	%r39, %r38, 20;
	add.s32 	%r40, %r15, %r39;
	mov.b64 	%fd102, {%r14, %r40};
	sub.s32 	%r41, %r13, %r38;
	shl.b32 	%r42, %r41, 20;
	add.s32 	%r43, %r42, 1072693248;
	mov.b32 	%r44, 0;
	mov.b64 	%fd103, {%r44, %r43};
	mul.f64 	%fd108, %fd103, %fd102;
$L__BB25_7:
	abs.f64 	%fd104, %fd108;
	setp.eq.f64 	%p7, %fd104, 0d7FF0000000000000;
	fma.rn.f64 	%fd105, %fd108, %fd5, %fd108;
	selp.f64 	%fd106, %fd108, %fd105, %p7;
	st.param.f64 	[func_retval0], %fd106;
	ret;

}


// ===== COMPILED SASS (sm_100) =====

	.target	sm_100

	.elftype	@"ET_EXEC"


//--------------------- .note.nv.tkinfo           --------------------------
	.section	.note.nv.tkinfo,"",@"SHT_NOTE"
	.sectionflags	@"SHF_NOTE_NV_TKINFO"
	.tkinfo
        /*0018*/ 	.word	0x00000002
        /*0030*/ 	.string	""
        /*0030*/ 	.string	"ptxas"
        /*0030*/ 	.string	"Cuda compilation tools, release 13.0, V13.0.88"
        /*0030*/ 	.string	"Build cuda_13.0.r13.0/compiler.36424714_0"
        /*0030*/ 	.string	"-arch sm_100 -m 64 "



//--------------------- .note.nv.cuinfo           --------------------------
	.section	.note.nv.cuinfo,"",@"SHT_NOTE"
	.sectionflags	@"SHF_NOTE_NV_CUINFO"
        /*0018*/ 	.short	0x0002
        /*001a*/ 	.short	0x0064
        /*001c*/ 	.short	0x0082
	.zero		2


//--------------------- .nv.info                  --------------------------
	.section	.nv.info,"",@"SHT_CUDA_INFO"
	.align	4


	//----- nvinfo : EIATTR_REGCOUNT
	.align		4
        /*0000*/ 	.byte	0x04, 0x2f
        /*0002*/ 	.short	(.L_125 - .L_124)
	.align		4
.L_124:
        /*0004*/ 	.word	index@(_Z3addiiPi)
        /*0008*/ 	.word	0x00000008


	//----- nvinfo : EIATTR_FRAME_SIZE
	.align		4
.L_125:
        /*000c*/ 	.byte	0x04, 0x11
        /*000e*/ 	.short	(.L_127 - .L_126)
	.align		4
.L_126:
        /*0010*/ 	.word	index@(_Z3addiiPi)
        /*0014*/ 	.word	0x00000000


	//----- nvinfo : EIATTR_REGCOUNT
	.align		4
.L_127:
        /*0018*/ 	.byte	0x04, 0x2f
        /*001a*/ 	.short	(.L_129 - .L_128)
	.align		4
.L_128:
        /*001c*/ 	.word	index@(_Z20global_variable_initv)
        /*0020*/ 	.word	0x00000020


	//----- nvinfo : EIATTR_FRAME_SIZE
	.align		4
.L_129:
        /*0024*/ 	.byte	0x04, 0x11
        /*0026*/ 	.short	(.L_131 - .L_130)
	.align		4
.L_130:
        /*0028*/ 	.word	index@($_Z20global_variable_initv$__internal_accurate_pow)
        /*002c*/ 	.word	0x00000000


	//----- nvinfo : EIATTR_FRAME_SIZE
	.align		4
.L_131:
        /*0030*/ 	.byte	0x04, 0x11
        /*0032*/ 	.short	(.L_133 - .L_132)
	.align		4
.L_132:
        /*0034*/ 	.word	index@($__internal_28_$__cuda_sm20_div_rn_f64_full)
        /*0038*/ 	.word	0x00000000


	//----- nvinfo : EIATTR_FRAME_SIZE
	.align		4
.L_133:
        /*003c*/ 	.byte	0x04, 0x11
        /*003e*/ 	.short	(.L_135 - .L_134)
	.align		4
.L_134:
        /*0040*/ 	.word	index@(_Z20global_variable_initv)
        /*0044*/ 	.word	0x00000000


	//----- nvinfo : EIATTR_REGCOUNT
	.align		4
.L_135:
        /*0048*/ 	.byte	0x04, 0x2f
        /*004a*/ 	.short	(.L_137 - .L_136)
	.align		4
.L_136:
        /*004c*/ 	.word	index@(_Z13geometry_initv)
        /*0050*/ 	.word	0x00000018


	//----- nvinfo : EIATTR_FRAME_SIZE
	.align		4
.L_137:
        /*0054*/ 	.byte	0x04, 0x11
        /*0056*/ 	.short	(.L_139 - .L_138)
	.align		4
.L_138:
        /*0058*/ 	.word	index@($__internal_27_$__cuda_sm20_div_rn_f64_full)
        /*005c*/ 	.word	0x00000000


	//----- nvinfo : EIATTR_FRAME_SIZE
	.align		4
.L_139:
        /*0060*/ 	.byte	0x04, 0x11
        /*0062*/ 	.short	(.L_141 - .L_140)
	.align		4
.L_140:
        /*0064*/ 	.word	index@(_Z13geometry_initv)
        /*0068*/ 	.word	0x00000000


	//----- nvinfo : EIATTR_REGCOUNT
	.align		4
.L_141:
        /*006c*/ 	.byte	0x04, 0x2f
        /*006e*/ 	.short	(.L_143 - .L_142)
	.align		4
.L_142:
        /*0070*/ 	.word	index@(_Z21geometry_prefix_sum_1v)
        /*0074*/ 	.word	0x00000018


	//----- nvinfo : EIATTR_FRAME_SIZE
	.align		4
.L_143:
        /*0078*/ 	.byte	0x04, 0x11
        /*007a*/ 	.short	(.L_145 - .L_144)
	.align		4
.L_144:
        /*007c*/ 	.word	index@(_Z21geometry_prefix_sum_1v)
        /*0080*/ 	.word	0x00000000


	//----- nvinfo : EIATTR_REGCOUNT
	.align		4
.L_145:
        /*0084*/ 	.byte	0x04, 0x2f
        /*0086*/ 	.short	(.L_147 - .L_146)
	.align		4
.L_146:
        /*0088*/ 	.word	index@(_Z21geometry_prefix_sum_2v)
        /*008c*/ 	.word	0x00000016


	//----- nvinfo : EIATTR_FRAME_SIZE
	.align		4
.L_147:
        /*0090*/ 	.byte	0x04, 0x11
        /*0092*/ 	.short	(.L_149 - .L_148)
	.align		4
.L_148:
        /*0094*/ 	.word	index@(_Z21geometry_prefix_sum_2v)
        /*0098*/ 	.word	0x00000000


	//----- nvinfo : EIATTR_REGCOUNT
	.align		4
.L_149:
        /*009c*/ 	.byte	0x04, 0x2f
        /*009e*/ 	.short	(.L_151 - .L_150)
	.align		4
.L_150:
        /*00a0*/ 	.word	index@(_Z12geometry_endv)
        /*00a4*/ 	.word	0x00000018


	//----- nvinfo : EIATTR_FRAME_SIZE
	.align		4
.L_151:
        /*00a8*/ 	.byte	0x04, 0x11
        /*00aa*/ 	.short	(.L_153 - .L_152)
	.align		4
.L_152:
        /*00ac*/ 	.word	index@($__internal_26_$__cuda_sm20_div_rn_f64_full)
        /*00b0*/ 	.word	0x00000000


	//----- nvinfo : EIATTR_FRAME_SIZE
	.align		4
.L_153:
        /*00b4*/ 	.byte	0x04, 0x11
        /*00b6*/ 	.short	(.L_155 - .L_154)
	.align		4
.L_154:
        /*00b8*/ 	.word	index@(_Z12geometry_endv)
        /*00bc*/ 	.word	0x00000000


	//----- nvinfo : EIATTR_REGCOUNT
	.align		4
.L_155:
        /*00c0*/ 	.byte	0x04, 0x2f
        /*00c2*/ 	.short	(.L_157 - .L_156)
	.align		4
.L_156:
        /*00c4*/ 	.word	index@(_Z17initial_conditionv)
        /*00c8*/ 	.word	0x0000001d


	//----- nvinfo : EIATTR_FRAME_SIZE
	.align		4
.L_157:
        /*00cc*/ 	.byte	0x04, 0x11
        /*00ce*/ 	.short	(.L_159 - .L_158)
	.align		4
.L_158:
        /*00d0*/ 	.word	index@($__internal_25_$__cuda_sm20_div_u64)
        /*00d4*/ 	.word	0x00000000


	//----- nvinfo : EIATTR_FRAME_SIZE
	.align		4
.L_159:
        /*00d8*/ 	.byte	0x04, 0x11
        /*00da*/ 	.short	(.L_161 - .L_160)
	.align		4
.L_160:
        /*00dc*/ 	.word	index@($__internal_24_$__cuda_sm20_div_rn_f64_full)
        /*00e0*/ 	.word	0x00000000


	//----- nvinfo : EIATTR_FRAME_SIZE
	.align		4
.L_161:
        /*00e4*/ 	.byte	0x04, 0x11
        /*00e6*/ 	.short	(.L_163 - .L_162)
	.align		4
.L_162:
        /*00e8*/ 	.word	index@(_Z17initial_conditionv)
        /*00ec*/ 	.word	0x00000000


	//----- nvinfo : EIATTR_REGCOUNT
	.align		4
.L_163:
        /*00f0*/ 	.byte	0x04, 0x2f
        /*00f2*/ 	.short	(.L_165 - .L_164)
	.align		4
.L_164:
        /*00f4*/ 	.word	index@(_Z24inlet_boundary_conditionv)
        /*00f8*/ 	.word	0x0000001e


	//----- nvinfo : EIATTR_FRAME_SIZE
	.align		4
.L_165:
        /*00fc*/ 	.byte	0x04, 0x11
        /*00fe*/ 	.short	(.L_167 - .L_166)
	.align		4
.L_166:
        /*0100*/ 	.word	index@($_Z24inlet_boundary_conditionv$__internal_accurate_pow)
        /*0104*/ 	.word	0x00000000


	//----- nvinfo : EIATTR_FRAME_SIZE
	.align		4
.L_167:
        /*0108*/ 	.byte	0x04, 0x11
        /*010a*/ 	.short	(.L_169 - .L_168)
	.align		4
.L_168:
        /*010c*/ 	.word	index@($__internal_23_$__cuda_sm20_div_rn_f64_full)
        /*0110*/ 	.word	0x00000000


	//----- nvinfo : EIATTR_FRAME_SIZE
	.align		4
.L_169:
        /*0114*/ 	.byte	0x04, 0x11
        /*0116*/ 	.short	(.L_171 - .L_170)
	.align		4
.L_170:
        /*0118*/ 	.word	index@(_Z24inlet_boundary_conditionv)
        /*011c*/ 	.word	0x00000000


	//----- nvinfo : EIATTR_REGCOUNT
	.align		4
.L_171:
        /*0120*/ 	.byte	0x04, 0x2f
        /*0122*/ 	.short	(.L_173 - .L_172)
	.align		4
.L_172:
        /*0124*/ 	.word	index@(_Z10lower_wallv)
        /*0128*/ 	.word	0x00000018


	//----- nvinfo : EIATTR_FRAME_SIZE
	.align		4
.L_173:
        /*012c*/ 	.byte	0x04, 0x11
        /*012e*/ 	.short	(.L_175 - .L_174)
	.align		4
.L_174:
        /*0130*/ 	.word	index@(_Z10lower_wallv)
        /*0134*/ 	.word	0x00000000


	//----- nvinfo : EIATTR_REGCOUNT
	.align		4
.L_175:
        /*0138*/ 	.byte	0x04, 0x2f
        /*013a*/ 	.short	(.L_177 - .L_176)
	.align		4
.L_176:
        /*013c*/ 	.word	index@(_Z10upper_wallv)
        /*0140*/ 	.word	0x0000001c


	//----- nvinfo : EIATTR_FRAME_SIZE
	.align		4
.L_177:
        /*0144*/ 	.byte	0x04, 0x11
        /*0146*/ 	.short	(.L_179 - .L_178)
	.align		4
.L_178:
        /*0148*/ 	.word	index@(_Z10upper_wallv)
        /*014c*/ 	.word	0x00000000


	//----- nvinfo : EIATTR_REGCOUNT
	.align		4
.L_179:
        /*0150*/ 	.byte	0x04, 0x2f
        /*0152*/ 	.short	(.L_181 - .L_180)
	.align		4
.L_180:
        /*0154*/ 	.word	index@(_Z25outlet_boundary_conditionv)
        /*0158*/ 	.word	0x00000020


	//----- nvinfo : EIATTR_FRAME_SIZE
	.align		4
.L_181:
        /*015c*/ 	.byte	0x04, 0x11
        /*015e*/ 	.short	(.L_183 - .L_182)
	.align		4
.L_182:
        /*0160*/ 	.word	index@($_Z25outlet_boundary_conditionv$__internal_accurate_pow)
        /*0164*/ 	.word	0x00000000


	//----- nvinfo : EIATTR_FRAME_SIZE
	.align		4
.L_183:
        /*0168*/ 	.byte	0x04, 0x11
        /*016a*/ 	.short	(.L_185 - .L_184)
	.align		4
.L_184:
        /*016c*/ 	.word	index@($__internal_22_$__cuda_sm20_div_rn_f64_full)
        /*0170*/ 	.word	0x00000000


	//----- nvinfo : EIATTR_FRAME_SIZE
	.align		4
.L_185:
        /*0174*/ 	.byte	0x04, 0x11
        /*0176*/ 	.short	(.L_187 - .L_186)
	.align		4
.L_186:
        /*0178*/ 	.word	index@(_Z25outlet_boundary_conditionv)
        /*017c*/ 	.word	0x00000000


	//----- nvinfo : EIATTR_REGCOUNT
	.align		4
.L_187:
        /*0180*/ 	.byte	0x04, 0x2f
        /*0182*/ 	.short	(.L_189 - .L_188)
	.align		4
.L_188:
        /*0184*/ 	.word	index@(_Z29outlet_boundary_condition_endv)
        /*0188*/ 	.word	0x0000001c


	//----- nvinfo : EIATTR_FRAME_SIZE
	.align		4
.L_189:
        /*018c*/ 	.byte	0x04, 0x11
        /*018e*/ 	.short	(.L_191 - .L_190)
	.align		4
.L_190:
        /*0190*/ 	.word	index@($__internal_21_$__cuda_sm20_div_u64)
        /*0194*/ 	.word	0x00000000


	//----- nvinfo : EIATTR_FRAME_SIZE
	.align		4
.L_191:
        /*0198*/ 	.byte	0x04, 0x11
        /*019a*/ 	.short	(.L_193 - .L_192)
	.align		4
.L_192:
        /*019c*/ 	.word	index@($__internal_20_$__cuda_sm20_div_rn_f64_full)
        /*01a0*/ 	.word	0x00000000


	//----- nvinfo : EIATTR_FRAME_SIZE
	.align		4
.L_193:
        /*01a4*/ 	.byte	0x04, 0x11
        /*01a6*/ 	.short	(.L_195 - .L_194)
	.align		4
.L_194:
        /*01a8*/ 	.word	index@(_Z29outlet_boundary_condition_endv)
        /*01ac*/ 	.word	0x00000000


	//----- nvinfo : EIATTR_REGCOUNT
	.align		4
.L_195:
        /*01b0*/ 	.byte	0x04, 0x2f
        /*01b2*/ 	.short	(.L_197 - .L_196)
	.align		4
.L_196:
        /*01b4*/ 	.word	index@(_Z3FXIv)
        /*01b8*/ 	.word	0x00000026


	//----- nvinfo : EIATTR_FRAME_SIZE
	.align		4
.L_197:
        /*01bc*/ 	.byte	0x04, 0x11
        /*01be*/ 	.short	(.L_199 - .L_198)
	.align		4
.L_198:
        /*01c0*/ 	.word	index@($_Z3FXIv$__internal_accurate_pow)
        /*01c4*/ 	.word	0x00000000


	//----- nvinfo : EIATTR_FRAME_SIZE
	.align		4
.L_199:
        /*01c8*/ 	.byte	0x04, 0x11
        /*01ca*/ 	.short	(.L_201 - .L_200)
	.align		4
.L_200:
        /*01cc*/ 	.word	index@($__internal_19_$__cuda_sm20_dsqrt_rn_f64_mediumpath_v1)
        /*01d0*/ 	.word	0x00000000


	//----- nvinfo : EIATTR_FRAME_SIZE
	.align		4
.L_201:
        /*01d4*/ 	.byte	0x04, 0x11
        /*01d6*/ 	.short	(.L_203 - .L_202)
	.align		4
.L_202:
        /*01d8*/ 	.word	index@($__internal_18_$__cuda_sm20_div_u64)
        /*01dc*/ 	.word	0x00000000


	//----- nvinfo : EIATTR_FRAME_SIZE
	.align		4
.L_203:
        /*01e0*/ 	.byte	0x04, 0x11
        /*01e2*/ 	.short	(.L_205 - .L_204)
	.align		4
.L_204:
        /*01e4*/ 	.word	index@($__internal_17_$__cuda_sm20_div_rn_f64_full)
        /*01e8*/ 	.word	0x00000000


	//----- nvinfo : EIATTR_FRAME_SIZE
	.align		4
.L_205:
        /*01ec*/ 	.byte	0x04, 0x11
        /*01ee*/ 	.short	(.L_207 - .L_206)
	.align		4
.L_206:
        /*01f0*/ 	.word	index@(_Z3FXIv)
        /*01f4*/ 	.word	0x00000000


	//----- nvinfo : EIATTR_REGCOUNT
	.align		4
.L_207:
        /*01f8*/ 	.byte	0x04, 0x2f
        /*01fa*/ 	.short	(.L_209 - .L_208)
	.align		4
.L_208:
        /*01fc*/ 	.word	index@(_Z4DFXIv)
        /*0200*/ 	.word	0x0000002e


	//----- nvinfo : EIATTR_FRAME_SIZE
	.align		4
.L_209:
        /*0204*/ 	.byte	0x04, 0x11
        /*0206*/ 	.short	(.L_211 - .L_210)
	.align		4
.L_210:
        /*0208*/ 	.word	index@($__internal_16_$__cuda_sm20_div_u64)
        /*020c*/ 	.word	0x00000000


	//----- nvinfo : EIATTR_FRAME_SIZE
	.align		4
.L_211:
        /*0210*/ 	.byte	0x04, 0x11
        /*0212*/ 	.short	(.L_213 - .L_212)
	.align		4
.L_212:
        /*0214*/ 	.word	index@($__internal_15_$__cuda_sm20_div_rn_f64_full)
        /*0218*/ 	.word	0x00000000


	//----- nvinfo : EIATTR_FRAME_SIZE
	.align		4
.L_213:
        /*021c*/ 	.byte	0x04, 0x11
        /*021e*/ 	.short	(.L_215 - .L_214)
	.align		4
.L_214:
        /*0220*/ 	.word	index@(_Z4DFXIv)
        /*0224*/ 	.word	0x00000000


	//----- nvinfo : EIATTR_REGCOUNT
	.align		4
.L_215:
        /*0228*/ 	.byte	0x04, 0x2f
        /*022a*/ 	.short	(.L_217 - .L_216)
	.align		4
.L_216:
        /*022c*/ 	.word	index@(_Z3FYIv)
        /*0230*/ 	.word	0x00000026


	//----- nvinfo : EIATTR_FRAME_SIZE
	.align		4
.L_217:
        /*0234*/ 	.byte	0x04, 0x11
        /*0236*/ 	.short	(.L_219 - .L_218)
	.align		4
.L_218:
        /*0238*/ 	.word	index@($_Z3FYIv$__internal_accurate_pow)
        /*023c*/ 	.word	0x00000000


	//----- nvinfo : EIATTR_FRAME_SIZE
	.align		4
.L_219:
        /*0240*/ 	.byte	0x04, 0x11
        /*0242*/ 	.short	(.L_221 - .L_220)
	.align		4
.L_220:
        /*0244*/ 	.word	index@($__internal_14_$__cuda_sm20_dsqrt_rn_f64_mediumpath_v1)
        /*0248*/ 	.word	0x00000000


	//----- nvinfo : EIATTR_FRAME_SIZE
	.align		4
.L_221:
        /*024c*/ 	.byte	0x04, 0x11
        /*024e*/ 	.short	(.L_223 - .L_222)
	.align		4
.L_222:
        /*0250*/ 	.word	index@($__internal_13_$__cuda_sm20_div_u64)
        /*0254*/ 	.word	0x00000000


	//----- nvinfo : EIATTR_FRAME_SIZE
	.align		4
.L_223:
        /*0258*/ 	.byte	0x04, 0x11
        /*025a*/ 	.short	(.L_225 - .L_224)
	.align		4
.L_224:
        /*025c*/ 	.word	index@($__internal_12_$__cuda_sm20_div_rn_f64_full)
        /*0260*/ 	.word	0x00000000


	//----- nvinfo : EIATTR_FRAME_SIZE
	.align		4
.L_225:
        /*0264*/ 	.byte	0x04, 0x11
        /*0266*/ 	.short	(.L_227 - .L_226)
	.align		4
.L_226:
        /*0268*/ 	.word	index@(_Z3FYIv)
        /*026c*/ 	.word	0x00000000


	//----- nvinfo : EIATTR_REGCOUNT
	.align		4
.L_227:
        /*0270*/ 	.byte	0x04, 0x2f
        /*0272*/ 	.short	(.L_229 - .L_228)
	.align		4
.L_228:
        /*0274*/ 	.word	index@(_Z4DFYIv)
        /*0278*/ 	.word	0x00000032


	//----- nvinfo : EIATTR_FRAME_SIZE
	.align		4
.L_229:
        /*027c*/ 	.byte	0x04, 0x11
        /*027e*/ 	.short	(.L_231 - .L_230)
	.align		4
.L_230:
        /*0280*/ 	.word	index@($__internal_11_$__cuda_sm20_div_u64)
        /*0284*/ 	.word	0x00000000


	//----- nvinfo : EIATTR_FRAME_SIZE
	.align		4
.L_231:
        /*0288*/ 	.byte	0x04, 0x11
        /*028a*/ 	.short	(.L_233 - .L_232)
	.align		4
.L_232:
        /*028c*/ 	.word	index@($__internal_10_$__cuda_sm20_div_rn_f64_full)
        /*0290*/ 	.word	0x00000000


	//----- nvinfo : EIATTR_FRAME_SIZE
	.align		4
.L_233:
        /*0294*/ 	.byte	0x04, 0x11
        /*0296*/ 	.short	(.L_235 - .L_234)
	.align		4
.L_234:
        /*0298*/ 	.word	index@(_Z4DFYIv)
        /*029c*/ 	.word	0x00000000


	//----- nvinfo : EIATTR_REGCOUNT
	.align		4
.L_235:
        /*02a0*/ 	.byte	0x04, 0x2f
        /*02a2*/ 	.short	(.L_237 - .L_236)
	.align		4
.L_236:
        /*02a4*/ 	.word	index@(_Z3DUTv)
        /*02a8*/ 	.word	0x00000014


	//----- nvinfo : EIATTR_FRAME_SIZE
	.align		4
.L_237:
        /*02ac*/ 	.byte	0x04, 0x11
        /*02ae*/ 	.short	(.L_239 - .L_238)
	.align		4
.L_238:
        /*02b0*/ 	.word	index@($__internal_9_$__cuda_sm20_div_u64)
        /*02b4*/ 	.word	0x00000000


	//----- nvinfo : EIATTR_FRAME_SIZE
	.align		4
.L_239:
        /*02b8*/ 	.byte	0x04, 0x11
        /*02ba*/ 	.short	(.L_241 - .L_240)
	.align		4
.L_240:
        /*02bc*/ 	.word	index@(_Z3DUTv)
        /*02c0*/ 	.word	0x00000000


	//----- nvinfo : EIATTR_REGCOUNT
	.align		4
.L_241:
        /*02c4*/ 	.byte	0x04, 0x2f
        /*02c6*/ 	.short	(.L_243 - .L_242)
	.align		4
.L_242:
        /*02c8*/ 	.word	index@(_Z5NEW_Uv)
        /*02cc*/ 	.word	0x0000001a


	//----- nvinfo : EIATTR_FRAME_SIZE
	.align		4
.L_243:
        /*02d0*/ 	.byte	0x04, 0x11
        /*02d2*/ 	.short	(.L_245 - .L_244)
	.align		4
.L_244:
        /*02d4*/ 	.word	index@($__internal_8_$__cuda_sm20_div_u64)
        /*02d8*/ 	.word	0x00000000


	//----- nvinfo : EIATTR_FRAME_SIZE
	.align		4
.L_245:
        /*02dc*/ 	.byte	0x04, 0x11
        /*02de*/ 	.short	(.L_247 - .L_246)
	.align		4
.L_246:
        /*02e0*/ 	.word	index@(_Z5NEW_Uv)
        /*02e4*/ 	.word	0x00000000


	//----- nvinfo : EIATTR_REGCOUNT
	.align		4
.L_247:
        /*02e8*/ 	.byte	0x04, 0x2f
        /*02ea*/ 	.short	(.L_249 - .L_248)
	.align		4
.L_248:
        /*02ec*/ 	.word	index@(_Z13NEW_VARIABLESv)
        /*02f0*/ 	.word	0x00000022


	//----- nvinfo : EIATTR_FRAME_SIZE
	.align		4
.L_249:
        /*02f4*/ 	.byte	0x04, 0x11
        /*02f6*/ 	.short	(.L_251 - .L_250)
	.align		4
.L_250:
        /*02f8*/ 	.word	index@($_Z13NEW_VARIABLESv$__internal_accurate_pow)
        /*02fc*/ 	.word	0x00000000


	//----- nvinfo : EIATTR_FRAME_SIZE
	.align		4
.L_251:
        /*0300*/ 	.byte	0x04, 0x11
        /*0302*/ 	.short	(.L_253 - .L_252)
	.align		4
.L_252:
        /*0304*/ 	.word	index@($__internal_7_$__cuda_sm20_div_u64)
        /*0308*/ 	.word	0x00000000


	//----- nvinfo : EIATTR_FRAME_SIZE
	.align		4
.L_253:
        /*030c*/ 	.byte	0x04, 0x11
        /*030e*/ 	.short	(.L_255 - .L_254)
	.align		4
.L_254:
        /*0310*/ 	.word	index@($__internal_6_$__cuda_sm20_div_rn_f64_full)
        /*0314*/ 	.word	0x00000000


	//----- nvinfo : EIATTR_FRAME_SIZE
	.align		4
.L_255:
        /*0318*/ 	.byte	0x04, 0x11
        /*031a*/ 	.short	(.L_257 - .L_256)
	.align		4
.L_256:
        /*031c*/ 	.word	index@(_Z13NEW_VARIABLESv)
        /*0320*/ 	.word	0x00000000


	//----- nvinfo : EIATTR_REGCOUNT
	.align		4
.L_257:
        /*0324*/ 	.byte	0x04, 0x2f
        /*0326*/ 	.short	(.L_259 - .L_258)
	.align		4
.L_258:
        /*0328*/ 	.word	index@(_Z22timestep_preprocessingv)
        /*032c*/ 	.word	0x00000008


	//----- nvinfo : EIATTR_FRAME_SIZE
	.align		4
.L_259:
        /*0330*/ 	.byte	0x04, 0x11
        /*0332*/ 	.short	(.L_261 - .L_260)
	.align		4
.L_260:
        /*0334*/ 	.word	index@(_Z22timestep_preprocessingv)
        /*0338*/ 	.word	0x00000000


	//----- nvinfo : EIATTR_REGCOUNT
	.align		4
.L_261:
        /*033c*/ 	.byte	0x04, 0x2f
        /*033e*/ 	.short	(.L_263 - .L_262)
	.align		4
.L_262:
        /*0340*/ 	.word	index@(_Z15timestep_kernelv)
        /*0344*/ 	.word	0x0000001c


	//----- nvinfo : EIATTR_FRAME_SIZE
	.align		4
.L_263:
        /*0348*/ 	.byte	0x04, 0x11
        /*034a*/ 	.short	(.L_265 - .L_264)
	.align		4
.L_264:
        /*034c*/ 	.word	index@($__internal_5_$__cuda_sm20_dsqrt_rn_f64_mediumpath_v1)
        /*0350*/ 	.word	0x00000000


	//----- nvinfo : EIATTR_FRAME_SIZE
	.align		4
.L_265:
        /*0354*/ 	.byte	0x04, 0x11
        /*0356*/ 	.short	(.L_267 - .L_266)
	.align		4
.L_266:
        /*0358*/ 	.word	index@($__internal_4_$__cuda_sm20_div_u64)
        /*035c*/ 	.word	0x00000000


	//----- nvinfo : EIATTR_FRAME_SIZE
	.align		4
.L_267:
        /*0360*/ 	.byte	0x04, 0x11
        /*0362*/ 	.short	(.L_269 - .L_268)
	.align		4
.L_268:
        /*0364*/ 	.word	index@($__internal_3_$__cuda_sm20_div_rn_f64_full)
        /*0368*/ 	.word	0x00000000


	//----- nvinfo : EIATTR_FRAME_SIZE
	.align		4
.L_269:
        /*036c*/ 	.byte	0x04, 0x11
        /*036e*/ 	.short	(.L_271 - .L_270)
	.align		4
.L_270:
        /*0370*/ 	.word	index@(_Z15timestep_kernelv)
        /*0374*/ 	.word	0x00000000


	//----- nvinfo : EIATTR_REGCOUNT
	.align		4
.L_271:
        /*0378*/ 	.byte	0x04, 0x2f
        /*037a*/ 	.short	(.L_273 - .L_272)
	.align		4
.L_272:
        /*037c*/ 	.word	index@(_Z23timestep_postprocessingv)
        /*0380*/ 	.word	0x00000008


	//----- nvinfo : EIATTR_FRAME_SIZE
	.align		4
.L_273:
        /*0384*/ 	.byte	0x04, 0x11
        /*0386*/ 	.short	(.L_275 - .L_274)
	.align		4
.L_274:
        /*0388*/ 	.word	index@(_Z23timestep_postprocessingv)
        /*038c*/ 	.word	0x00000000


	//----- nvinfo : EIATTR_REGCOUNT
	.align		4
.L_275:
        /*0390*/ 	.byte	0x04, 0x2f
        /*0392*/ 	.short	(.L_277 - .L_276)
	.align		4
.L_276:
        /*0394*/ 	.word	index@(_Z13device_valuesv)
        /*0398*/ 	.word	0x00000018


	//----- nvinfo : EIATTR_FRAME_SIZE
	.align		4
.L_277:
        /*039c*/ 	.byte	0x04, 0x11
        /*039e*/ 	.short	(.L_279 - .L_278)
	.align		4
.L_278:
        /*03a0*/ 	.word	index@(_Z13device_valuesv)
        /*03a4*/ 	.word	0x00000030


	//----- nvinfo : EIATTR_REGCOUNT
	.align		4
.L_279:
        /*03a8*/ 	.byte	0x04, 0x2f
        /*03aa*/ 	.short	(.L_281 - .L_280)
	.align		4
.L_280:
        /*03ac*/ 	.word	index@(_Z7MACH_NOv)
        /*03b0*/ 	.word	0x00000020


	//----- nvinfo : EIATTR_FRAME_SIZE
	.align		4
.L_281:
        /*03b4*/ 	.byte	0x04, 0x11
        /*03b6*/ 	.short	(.L_283 - .L_282)
	.align		4
.L_282:
        /*03b8*/ 	.word	index@($_Z7MACH_NOv$__internal_accurate_pow)
        /*03bc*/ 	.word	0x00000000


	//----- nvinfo : EIATTR_FRAME_SIZE
	.align		4
.L_283:
        /*03c0*/ 	.byte	0x04, 0x11
        /*03c2*/ 	.short	(.L_285 - .L_284)
	.align		4
.L_284:
        /*03c4*/ 	.word	index@($__internal_2_$__cuda_sm20_dsqrt_rn_f64_mediumpath_v1)
        /*03c8*/ 	.word	0x00000000


	//----- nvinfo : EIATTR_FRAME_SIZE
	.align		4
.L_285:
        /*03cc*/ 	.byte	0x04, 0x11
        /*03ce*/ 	.short	(.L_287 - .L_286)
	.align		4
.L_286:
        /*03d0*/ 	.word	index@($__internal_1_$__cuda_sm20_div_u64)
        /*03d4*/ 	.word	0x00000000


	//----- nvinfo : EIATTR_FRAME_SIZE
	.align		4
.L_287:
        /*03d8*/ 	.byte	0x04, 0x11
        /*03da*/ 	.short	(.L_289 - .L_288)
	.align		4
.L_288:
        /*03dc*/ 	.word	index@($__internal_0_$__cuda_sm20_div_rn_f64_full)
        /*03e0*/ 	.word	0x00000000


	//----- nvinfo : EIATTR_FRAME_SIZE
	.align		4
.L_289:
        /*03e4*/ 	.byte	0x04, 0x11
        /*03e6*/ 	.short	(.L_291 - .L_290)
	.align		4
.L_290:
        /*03e8*/ 	.word	index@(_Z7MACH_NOv)
        /*03ec*/ 	.word	0x00000000


	//----- nvinfo : EIATTR_REGCOUNT
	.align		4
.L_291:
        /*03f0*/ 	.byte	0x04, 0x2f
        /*03f2*/ 	.short	(.L_293 - .L_292)
	.align		4
.L_292:
        /*03f4*/ 	.word	index@(_ZN3cub18CUB_300001_SM_10006detail11EmptyKernelIvEEvv)
        /*03f8*/ 	.word	0x00000004


	//----- nvinfo : EIATTR_FRAME_SIZE
	.align		4
.L_293:
        /*03fc*/ 	.byte	0x04, 0x11
        /*03fe*/ 	.short	(.L_295 - .L_294)
	.align		4
.L_294:
        /*0400*/ 	.word	index@(_ZN3cub18CUB_300001_SM_10006detail11EmptyKernelIvEEvv)
        /*0404*/ 	.word	0x00000000


	//----- nvinfo : EIATTR_MIN_STACK_SIZE
	.align		4
.L_295:
        /*0408*/ 	.byte	0x04, 0x12
        /*040a*/ 	.short	(.L_297 - .L_296)
	.align		4
.L_296:
        /*040c*/ 	.word	index@(_ZN3cub18CUB_300001_SM_10006detail11EmptyKernelIvEEvv)
        /*0410*/ 	.word	0x00000000


	//----- nvinfo : EIATTR_MIN_STACK_SIZE
	.align		4
.L_297:
        /*0414*/ 	.byte	0x04, 0x12
        /*0416*/ 	.short	(.L_299 - .L_298)
	.align		4
.L_298:
        /*0418*/ 	.word	index@(_Z7MACH_NOv)
        /*041c*/ 	.word	0x00000000


	//----- nvinfo : EIATTR_MIN_STACK_SIZE
	.align		4
.L_299:
        /*0420*/ 	.byte	0x04, 0x12
        /*0422*/ 	.short	(.L_301 - .L_300)
	.align		4
.L_300:
        /*0424*/ 	.word	index@(_Z13device_valuesv)
        /*0428*/ 	.word	0x00000030


	//----- nvinfo : EIATTR_MIN_STACK_SIZE
	.align		4
.L_301:
        /*042c*/ 	.byte	0x04, 0x12
        /*042e*/ 	.short	(.L_303 - .L_302)
	.align		4
.L_302:
        /*0430*/ 	.word	index@(_Z23timestep_postprocessingv)
        /*0434*/ 	.word	0x00000000


	//----- nvinfo : EIATTR_MIN_STACK_SIZE
	.align		4
.L_303:
        /*0438*/ 	.byte	0x04, 0x12
        /*043a*/ 	.short	(.L_305 - .L_304)
	.align		4
.L_304:
        /*043c*/ 	.word	index@(_Z15timestep_kernelv)
        /*0440*/ 	.word	0x00000000


	//----- nvinfo : EIATTR_MIN_STACK_SIZE
	.align		4
.L_305:
        /*0444*/ 	.byte	0x04, 0x12
        /*0446*/ 	.short	(.L_307 - .L_306)
	.align		4
.L_306:
        /*0448*/ 	.word	index@(_Z22timestep_preprocessingv)
        /*044c*/ 	.word	0x00000000


	//----- nvinfo : EIATTR_MIN_STACK_SIZE
	.align		4
.L_307:
        /*0450*/ 	.byte	0x04, 0x12
        /*0452*/ 	.short	(.L_309 - .L_308)
	.align		4
.L_308:
        /*0454*/ 	.word	index@(_Z13NEW_VARIABLESv)
        /*0458*/ 	.word	0x00000000


	//----- nvinfo : EIATTR_MIN_STACK_SIZE
	.align		4
.L_309:
        /*045c*/ 	.byte	0x04, 0x12
        /*045e*/ 	.short	(.L_311 - .L_310)
	.align		4
.L_310:
        /*0460*/ 	.word	index@(_Z5NEW_Uv)
        /*0464*/ 	.word	0x00000000


	//----- nvinfo : EIATTR_MIN_STACK_SIZE
	.align		4
.L_311:
        /*0468*/ 	.byte	0x04, 0x12
        /*046a*/ 	.short	(.L_313 - .L_312)
	.align		4
.L_312:
        /*046c*/ 	.word	index@(_Z3DUTv)
        /*0470*/ 	.word	0x00000000


	//----- nvinfo : EIATTR_MIN_STACK_SIZE
	.align		4
.L_313:
        /*0474*/ 	.byte	0x04, 0x12
        /*0476*/ 	.short	(.L_315 - .L_314)
	.align		4
.L_314:
        /*0478*/ 	.word	index@(_Z4DFYIv)
        /*047c*/ 	.word	0x00000000


	//----- nvinfo : EIATTR_MIN_STACK_SIZE
	.align		4
.L_315:
        /*0480*/ 	.byte	0x04, 0x12
        /*0482*/ 	.short	(.L_317 - .L_316)
	.align		4
.L_316:
        /*0484*/ 	.word	index@(_Z3FYIv)
        /*0488*/ 	.word	0x00000000


	//----- nvinfo : EIATTR_MIN_STACK_SIZE
	.align		4
.L_317:
        /*048c*/ 	.byte	0x04, 0x12
        /*048e*/ 	.short	(.L_319 - .L_318)
	.align		4
.L_318:
        /*0490*/ 	.word	index@(_Z4DFXIv)
        /*0494*/ 	.word	0x00000000


	//----- nvinfo : EIATTR_MIN_STACK_SIZE
	.align		4
.L_319:
        /*0498*/ 	.byte	0x04, 0x12
        /*049a*/ 	.short	(.L_321 - .L_320)
	.align		4
.L_320:
        /*049c*/ 	.word	index@(_Z3FXIv)
        /*04a0*/ 	.word	0x00000000


	//----- nvinfo : EIATTR_MIN_STACK_SIZE
	.align		4
.L_321:
        /*04a4*/ 	.byte	0x04, 0x12
        /*04a6*/ 	.short	(.L_323 - .L_322)
	.align		4
.L_322:
        /*04a8*/ 	.word	index@(_Z29outlet_boundary_condition_endv)
        /*04ac*/ 	.word	0x00000000


	//----- nvinfo : EIATTR_MIN_STACK_SIZE
	.align		4
.L_323:
        /*04b0*/ 	.byte	0x04, 0x12
        /*04b2*/ 	.short	(.L_325 - .L_324)
	.align		4
.L_324:
        /*04b4*/ 	.word	index@(_Z25outlet_boundary_conditionv)
        /*04b8*/ 	.word	0x00000000


	//----- nvinfo : EIATTR_MIN_STACK_SIZE
	.align		4
.L_325:
        /*04bc*/ 	.byte	0x04, 0x12
        /*04be*/ 	.short	(.L_327 - .L_326)
	.align		4
.L_326:
        /*04c0*/ 	.word	index@(_Z10upper_wallv)
        /*04c4*/ 	.word	0x00000000


	//----- nvinfo : EIATTR_MIN_STACK_SIZE
	.align		4
.L_327:
        /*04c8*/ 	.byte	0x04, 0x12
        /*04ca*/ 	.short	(.L_329 - .L_328)
	.align		4
.L_328:
        /*04cc*/ 	.word	index@(_Z10lower_wallv)
        /*04d0*/ 	.word	0x00000000


	//----- nvinfo : EIATTR_MIN_STACK_SIZE
	.align		4
.L_329:
        /*04d4*/ 	.byte	0x04, 0x12
        /*04d6*/ 	.short	(.L_331 - .L_330)
	.align		4
.L_330:
        /*04d8*/ 	.word	index@(_Z24inlet_boundary_conditionv)
        /*04dc*/ 	.word	0x00000000


	//----- nvinfo : EIATTR_MIN_STACK_SIZE
	.align		4
.L_331:
        /*04e0*/ 	.byte	0x04, 0x12
        /*04e2*/ 	.short	(.L_333 - .L_332)
	.align		4
.L_332:
        /*04e4*/ 	.word	index@(_Z17initial_conditionv)
        /*04e8*/ 	.word	0x00000000


	//----- nvinfo : EIATTR_MIN_STACK_SIZE
	.align		4
.L_333:
        /*04ec*/ 	.byte	0x04, 0x12
        /*04ee*/ 	.short	(.L_335 - .L_334)
	.align		4
.L_334:
        /*04f0*/ 	.word	index@(_Z12geometry_endv)
        /*04f4*/ 	.word	0x00000000


	//----- nvinfo : EIATTR_MIN_STACK_SIZE
	.align		4
.L_335:
        /*04f8*/ 	.byte	0x04, 0x12
        /*04fa*/ 	.short	(.L_337 - .L_336)
	.align		4
.L_336:
        /*04fc*/ 	.word	index@(_Z21geometry_prefix_sum_2v)
        /*0500*/ 	.word	0x00000000


	//----- nvinfo : EIATTR_MIN_STACK_SIZE
	.align		4
.L_337:
        /*0504*/ 	.byte	0x04, 0x12
        /*0506*/ 	.short	(.L_339 - .L_338)
	.align		4
.L_338:
        /*0508*/ 	.word	index@(_Z21geometry_prefix_sum_1v)
        /*050c*/ 	.word	0x00000000


	//----- nvinfo : EIATTR_MIN_STACK_SIZE
	.align		4
.L_339:
        /*0510*/ 	.byte	0x04, 0x12
        /*0512*/ 	.short	(.L_341 - .L_340)
	.align		4
.L_340:
        /*0514*/ 	.word	index@(_Z13geometry_initv)
        /*0518*/ 	.word	0x00000000


	//----- nvinfo : EIATTR_MIN_STACK_SIZE
	.align		4
.L_341:
        /*051c*/ 	.byte	0x04, 0x12
        /*051e*/ 	.short	(.L_343 - .L_342)
	.align		4
.L_342:
        /*0520*/ 	.word	index@(_Z20global_variable_initv)
        /*0524*/ 	.word	0x00000000


	//----- nvinfo : EIATTR_MIN_STACK_SIZE
	.align		4
.L_343:
        /*0528*/ 	.byte	0x04, 0x12
        /*052a*/ 	.short	(.L_345 - .L_344)
	.align		4
.L_344:
        /*052c*/ 	.word	index@(_Z3addiiPi)
        /*0530*/ 	.word	0x00000000
.L_345:


//--------------------- .nv.compat                --------------------------
	.section	.nv.compat,"",@"SHT_CUDA_COMPAT_INFO"
	.align	4
        /*0000*/ 	.byte	0x02, 0x09, 0x00, 0x00, 0x02, 0x02, 0x01, 0x00, 0x02, 0x05, 0x05, 0x00, 0x03, 0x07, 0x01, 0x01
        /*0010*/ 	.byte	0x02, 0x03, 0x00, 0x00, 0x02, 0x06, 0x01, 0x00, 0x04, 0x0b, 0x08, 0x00, 0x01, 0x00, 0x00, 0x00
        /*0020*/ 	.byte	0x00, 0x00, 0x00, 0x00


//--------------------- .nv.info._ZN3cub18CUB_300001_SM_10006detail11EmptyKernelIvEEvv --------------------------
	.section	.nv.info._ZN3cub18CUB_300001_SM_10006detail11EmptyKernelIvEEvv,"",@"SHT_CUDA_INFO"
	.sectionflags	@""
	.align	4


	//----- nvinfo : EIATTR_CUDA_API_VERSION
	.align		4
        /*0000*/ 	.byte	0x04, 0x37
        /*0002*/ 	.short	(.L_347 - .L_346)
.L_346:
        /*0004*/ 	.word	0x00000082


	//----- nvinfo : EIATTR_SPARSE_MMA_MASK
	.align		4
.L_347:
        /*0008*/ 	.byte	0x03, 0x50
        /*000a*/ 	.short	0x0000


	//----- nvinfo : EIATTR_MAXREG_COUNT
	.align		4
        /*000c*/ 	.byte	0x03, 0x1b
        /*000e*/ 	.short	0x00ff


	//----- nvinfo : EIATTR_MERCURY_ISA_VERSION
	.align		4
        /*0010*/ 	.byte	0x03, 0x5f
        /*0012*/ 	.short	0x0101


	//----- nvinfo : EIATTR_VRC_CTA_INIT_COUNT
	.align		4
        /*0014*/ 	.byte	0x02, 0x4a
	.zero		1
	.zero		1


	//----- nvinfo : EIATTR_EXIT_INSTR_OFFSETS
	.align		4
        /*0018*/ 	.byte	0x04, 0x1c
        /*001a*/ 	.short	(.L_349 - .L_348)


	//   ....[0]....
.L_348:
        /*001c*/ 	.word	0x00000010


	//----- nvinfo : EIATTR_SW_WAR
	.align		4
.L_349:
        /*0020*/ 	.byte	0x04, 0x36
        /*0022*/ 	.short	(.L_351 - .L_350)
.L_350:
        /*0024*/ 	.word	0x00000008
.L_351:


//--------------------- .nv.info._Z7MACH_NOv      --------------------------
	.section	.nv.info._Z7MACH_NOv,"",@"SHT_CUDA_INFO"
	.sectionflags	@""
	.align	4


	//----- nvinfo : EIATTR_CUDA_API_VERSION
	.align		4
        /*0000*/ 	.byte	0x04, 0x37
        /*0002*/ 	.short	(.L_353 - .L_352)
.L_352:
        /*0004*/ 	.word	0x00000082


	//----- nvinfo : EIATTR_SPARSE_MMA_MASK
	.align		4
.L_353:
        /*0008*/ 	.byte	0x03, 0x50
        /*000a*/ 	.short	0x0000


	//----- nvinfo : EIATTR_MAXREG_COUNT
	.align		4
        /*000c*/ 	.byte	0x03, 0x1b
        /*000e*/ 	.short	0x00ff


	//----- nvinfo : EIATTR_MERCURY_ISA_VERSION
	.align		4
        /*0010*/ 	.byte	0x03, 0x5f
        /*0012*/ 	.short	0x0101


	//----- nvinfo : EIATTR_VRC_CTA_INIT_COUNT
	.align		4
        /*0014*/ 	.byte	0x02, 0x4a
	.zero		1
	.zero		1


	//----- nvinfo : EIATTR_EXIT_INSTR_OFFSETS
	.align		4
        /*0018*/ 	.byte	0x04, 0x1c
        /*001a*/ 	.short	(.L_355 - .L_354)


	//   ....[0]....
.L_354:
        /*001c*/ 	.word	0x000000e0


	//   ....[1]....
        /*0020*/ 	.word	0x00000eb0


	//----- nvinfo : EIATTR_CRS_STACK_SIZE
	.align		4
.L_355:
        /*0024*/ 	.byte	0x04, 0x1e
        /*0026*/ 	.short	(.L_357 - .L_356)
.L_356:
        /*0028*/ 	.word	0x00000000


	//----- nvinfo : EIATTR_SW_WAR
	.align		4
.L_357:
        /*002c*/ 	.byte	0x04, 0x36
        /*002e*/ 	.short	(.L_359 - .L_358)
.L_358:
        /*0030*/ 	.word	0x00000008
.L_359:


//--------------------- .nv.info._Z13device_valuesv --------------------------
	.section	.nv.info._Z13device_valuesv,"",@"SHT_CUDA_INFO"
	.sectionflags	@""
	.align	4


	//----- nvinfo : EIATTR_CUDA_API_VERSION
	.align		4
        /*0000*/ 	.byte	0x04, 0x37
        /*0002*/ 	.short	(.L_361 - .L_360)
.L_360:
        /*0004*/ 	.word	0x00000082


	//----- nvinfo : EIATTR_SPARSE_MMA_MASK
	.align		4
.L_361:
        /*0008*/ 	.byte	0x03, 0x50
        /*000a*/ 	.short	0x0000


	//----- nvinfo : EIATTR_MAXREG_COUNT
	.align		4
        /*000c*/ 	.byte	0x03, 0x1b
        /*000e*/ 	.short	0x00ff


	//----- nvinfo : EIATTR_EXTERNS
	.align		4
        /*0010*/ 	.byte	0x04, 0x0f
        /*0012*/ 	.short	(.L_363 - .L_362)


	//   ....[0]....
	.align		4
.L_362:
        /*0014*/ 	.word	index@(vprintf)


	//----- nvinfo : EIATTR_MERCURY_ISA_VERSION
	.align		4
.L_363:
        /*0018*/ 	.byte	0x03, 0x5f
        /*001a*/ 	.short	0x0101


	//----- nvinfo : EIATTR_VRC_CTA_INIT_COUNT
	.align		4
        /*001c*/ 	.byte	0x02, 0x4a
	.zero		1
	.zero		1


	//----- nvinfo : EIATTR_SYSCALL_OFFSETS
	.align		4
        /*0020*/ 	.byte	0x04, 0x46
        /*0022*/ 	.short	(.L_365 - .L_364)


	//   ....[0]....
.L_364:
        /*0024*/ 	.word	0x000001d0


	//----- nvinfo : EIATTR_EXIT_INSTR_OFFSETS
	.align		4
.L_365:
        /*0028*/ 	.byte	0x04, 0x1c
        /*002a*/ 	.short	(.L_367 - .L_366)


	//   ....[0]....
.L_366:
        /*002c*/ 	.word	0x000001e0


	//----- nvinfo : EIATTR_SW_WAR
	.align		4
.L_367:
        /*0030*/ 	.byte	0x04, 0x36
        /*0032*/ 	.short	(.L_369 - .L_368)
.L_368:
        /*0034*/ 	.word	0x00000008
.L_369:


//--------------------- .nv.info._Z23timestep_postprocessingv --------------------------
	.section	.nv.info._Z23timestep_postprocessingv,"",@"SHT_CUDA_INFO"
	.sectionflags	@""
	.align	4


	//----- nvinfo : EIATTR_CUDA_API_VERSION
	.align		4
        /*0000*/ 	.byte	0x04, 0x37
        /*0002*/ 	.short	(.L_371 - .L_370)
.L_370:
        /*0004*/ 	.word	0x00000082


	//----- nvinfo : EIATTR_SPARSE_MMA_MASK
	.align		4
.L_371:
        /*0008*/ 	.byte	0x03, 0x50
        /*000a*/ 	.short	0x0000


	//----- nvinfo : EIATTR_MAXREG_COUNT
	.align		4
        /*000c*/ 	.byte	0x03, 0x1b
        /*000e*/ 	.short	0x00ff


	//----- nvinfo : EIATTR_MERCURY_ISA_VERSION
	.align		4
        /*0010*/ 	.byte	0x03, 0x5f
        /*0012*/ 	.short	0x0101


	//----- nvinfo : EIATTR_VRC_CTA_INIT_COUNT
	.align		4
        /*0014*/ 	.byte	0x02, 0x4a
	.zero		1
	.zero		1


	//----- nvinfo : EIATTR_EXIT_INSTR_OFFSETS
	.align		4
        /*0018*/ 	.byte	0x04, 0x1c
        /*001a*/ 	.short	(.L_373 - .L_372)


	//   ....[0]....
.L_372:
        /*001c*/ 	.word	0x00000060


	//----- nvinfo : EIATTR_SW_WAR
	.align		4
.L_373:
        /*0020*/ 	.byte	0x04, 0x36
        /*0022*/ 	.short	(.L_375 - .L_374)
.L_374:
        /*0024*/ 	.word	0x00000008
.L_375:


//--------------------- .nv.info._Z15timestep_kernelv --------------------------
	.section	.nv.info._Z15timestep_kernelv,"",@"SHT_CUDA_INFO"
	.sectionflags	@""
	.align	4


	//----- nvinfo : EIATTR_CUDA_API_VERSION
	.align		4
        /*0000*/ 	.byte	0x04, 0x37
        /*0002*/ 	.short	(.L_377 - .L_376)
.L_376:
        /*0004*/ 	.word	0x00000082


	//----- nvinfo : EIATTR_SPARSE_MMA_MASK
	.align		4
.L_377:
        /*0008*/ 	.byte	0x03, 0x50
        /*000a*/ 	.short	0x0000


	//----- nvinfo : EIATTR_MAXREG_COUNT
	.align		4
        /*000c*/ 	.byte	0x03, 0x1b
        /*000e*/ 	.short	0x00ff


	//----- nvinfo : EIATTR_MERCURY_ISA_VERSION
	.align		4
        /*0010*/ 	.byte	0x03, 0x5f
        /*0012*/ 	.short	0x0101


	//----- nvinfo : EIATTR_VRC_CTA_INIT_COUNT
	.align		4
        /*0014*/ 	.byte	0x02, 0x4a
	.zero		1
	.zero		1


	//----- nvinfo : EIATTR_EXIT_INSTR_OFFSETS
	.align		4
        /*0018*/ 	.byte	0x04, 0x1c
        /*001a*/ 	.short	(.L_379 - .L_378)


	//   ....[0]....
.L_378:
        /*001c*/ 	.word	0x00000100


	//   ....[1]....
        /*0020*/ 	.word	0x00000a90


	//----- nvinfo : EIATTR_CRS_STACK_SIZE
	.align		4
.L_379:
        /*0024*/ 	.byte	0x04, 0x1e
        /*0026*/ 	.short	(.L_381 - .L_380)
.L_380:
        /*0028*/ 	.word	0x00000000


	//----- nvinfo : EIATTR_SW_WAR
	.align		4
.L_381:
        /*002c*/ 	.byte	0x04, 0x36
        /*002e*/ 	.short	(.L_383 - .L_382)
.L_382:
        /*0030*/ 	.word	0x00000008
.L_383:


//--------------------- .nv.info._Z22timestep_preprocessingv --------------------------
	.section	.nv.info._Z22timestep_preprocessingv,"",@"SHT_CUDA_INFO"
	.sectionflags	@""
	.align	4


	//----- nvinfo : EIATTR_CUDA_API_VERSION
	.align		4
        /*0000*/ 	.byte	0x04, 0x37
        /*0002*/ 	.short	(.L_385 - .L_384)
.L_384:
        /*0004*/ 	.word	0x00000082


	//----- nvinfo : EIATTR_SPARSE_MMA_MASK
	.align		4
.L_385:
        /*0008*/ 	.byte	0x03, 0x50
        /*000a*/ 	.short	0x0000


	//----- nvinfo : EIATTR_MAXREG_COUNT
	.align		4
        /*000c*/ 	.byte	0x03, 0x1b
        /*000e*/ 	.short	0x00ff


	//----- nvinfo : EIATTR_MERCURY_ISA_VERSION
	.align		4
        /*0010*/ 	.byte	0x03, 0x5f
        /*0012*/ 	.short	0x0101


	//----- nvinfo : EIATTR_VRC_CTA_INIT_COUNT
	.align		4
        /*0014*/ 	.byte	0x02, 0x4a
	.zero		1
	.zero		1


	//----- nvinfo : EIATTR_EXIT_INSTR_OFFSETS
	.align		4
        /*0018*/ 	.byte	0x04, 0x1c
        /*001a*/ 	.short	(.L_387 - .L_386)


	//   ....[0]....
.L_386:
        /*001c*/ 	.word	0x00000060


	//----- nvinfo : EIATTR_SW_WAR
	.align		4
.L_387:
        /*0020*/ 	.byte	0x04, 0x36
        /*0022*/ 	.short	(.L_389 - .L_388)
.L_388:
        /*0024*/ 	.word	0x00000008
.L_389:


//--------------------- .nv.info._Z13NEW_VARIABLESv --------------------------
	.section	.nv.info._Z13NEW_VARIABLESv,"",@"SHT_CUDA_INFO"
	.sectionflags	@""
	.align	4


	//----- nvinfo : EIATTR_CUDA_API_VERSION
	.align		4
        /*0000*/ 	.byte	0x04, 0x37
        /*0002*/ 	.short	(.L_391 - .L_390)
.L_390:
        /*0004*/ 	.word	0x00000082


	//----- nvinfo : EIATTR_SPARSE_MMA_MASK
	.align		4
.L_391:
        /*0008*/ 	.byte	0x03, 0x50
        /*000a*/ 	.short	0x0000


	//----- nvinfo : EIATTR_MAXREG_COUNT
	.align		4
        /*000c*/ 	.byte	0x03, 0x1b
        /*000e*/ 	.short	0x00ff


	//----- nvinfo : EIATTR_MERCURY_ISA_VERSION
	.align		4
        /*0010*/ 	.byte	0x03, 0x5f
        /*0012*/ 	.short	0x0101


	//----- nvinfo : EIATTR_VRC_CTA_INIT_COUNT
	.align		4
        /*0014*/ 	.byte	0x02, 0x4a
	.zero		1
	.zero		1


	//----- nvinfo : EIATTR_EXIT_INSTR_OFFSETS
	.align		4
        /*0018*/ 	.byte	0x04, 0x1c
        /*001a*/ 	.short	(.L_393 - .L_392)


	//   ....[0]....
.L_392:
        /*001c*/ 	.word	0x00000100


	//   ....[1]....
        /*0020*/ 	.word	0x00000c40


	//----- nvinfo : EIATTR_CRS_STACK_SIZE
	.align		4
.L_393:
        /*0024*/ 	.byte	0x04, 0x1e
        /*0026*/ 	.short	(.L_395 - .L_394)
.L_394:
        /*0028*/ 	.word	0x00000000


	//----- nvinfo : EIATTR_SW_WAR
	.align		4
.L_395:
        /*002c*/ 	.byte	0x04, 0x36
        /*002e*/ 	.short	(.L_397 - .L_396)
.L_396:
        /*0030*/ 	.word	0x00000008
.L_397:


//--------------------- .nv.info._Z5NEW_Uv        --------------------------
	.section	.nv.info._Z5NEW_Uv,"",@"SHT_CUDA_INFO"
	.sectionflags	@""
	.align	4


	//----- nvinfo : EIATTR_CUDA_API_VERSION
	.align		4
        /*0000*/ 	.byte	0x04, 0x37
        /*0002*/ 	.short	(.L_399 - .L_398)
.L_398:
        /*0004*/ 	.word	0x00000082


	//----- nvinfo : EIATTR_SPARSE_MMA_MASK
	.align		4
.L_399:
        /*0008*/ 	.byte	0x03, 0x50
        /*000a*/ 	.short	0x0000


	//----- nvinfo : EIATTR_MAXREG_COUNT
	.align		4
        /*000c*/ 	.byte	0x03, 0x1b
        /*000e*/ 	.short	0x00ff


	//----- nvinfo : EIATTR_MERCURY_ISA_VERSION
	.align		4
        /*0010*/ 	.byte	0x03, 0x5f
        /*0012*/ 	.short	0x0101


	//----- nvinfo : EIATTR_VRC_CTA_INIT_COUNT
	.align		4
        /*0014*/ 	.byte	0x02, 0x4a
	.zero		1
	.zero		1


	//----- nvinfo : EIATTR_EXIT_INSTR_OFFSETS
	.align		4
        /*0018*/ 	.byte	0x04, 0x1c
        /*001a*/ 	.short	(.L_401 - .L_400)


	//   ....[0]....
.L_400:
        /*001c*/ 	.word	0x00000100


	//   ....[1]....
        /*0020*/ 	.word	0x00000630


	//----- nvinfo : EIATTR_CRS_STACK_SIZE
	.align		4
.L_401:
        /*0024*/ 	.byte	0x04, 0x1e
        /*0026*/ 	.short	(.L_403 - .L_402)
.L_402:
        /*0028*/ 	.word	0x00000000


	//----- nvinfo : EIATTR_SW_WAR
	.align		4
.L_403:
        /*002c*/ 	.byte	0x04, 0x36
        /*002e*/ 	.short	(.L_405 - .L_404)
.L_404:
        /*0030*/ 	.word	0x00000008
.L_405:


//--------------------- .nv.info._Z3DUTv          --------------------------
	.section	.nv.info._Z3DUTv,"",@"SHT_CUDA_INFO"
	.sectionflags	@""
	.align	4


	//----- nvinfo : EIATTR_CUDA_API_VERSION
	.align		4
        /*0000*/ 	.byte	0x04, 0x37
        /*0002*/ 	.short	(.L_407 - .L_406)
.L_406:
        /*0004*/ 	.word	0x00000082


	//----- nvinfo : EIATTR_SPARSE_MMA_MASK
	.align		4
.L_407:
        /*0008*/ 	.byte	0x03, 0x50
        /*000a*/ 	.short	0x0000


	//----- nvinfo : EIATTR_MAXREG_COUNT
	.align		4
        /*000c*/ 	.byte	0x03, 0x1b
        /*000e*/ 	.short	0x00ff


	//----- nvinfo : EIATTR_MERCURY_ISA_VERSION
	.align		4
        /*0010*/ 	.byte	0x03, 0x5f
        /*0012*/ 	.short	0x0101


	//----- nvinfo : EIATTR_VRC_CTA_INIT_COUNT
	.align		4
        /*0014*/ 	.byte	0x02, 0x4a
	.zero		1
	.zero		1


	//----- nvinfo : EIATTR_EXIT_INSTR_OFFSETS
	.align		4
        /*0018*/ 	.byte	0x04, 0x1c
        /*001a*/ 	.short	(.L_409 - .L_408)


	//   ....[0]....
.L_408:
        /*001c*/ 	.word	0x00000100


	//   ....[1]....
        /*0020*/ 	.word	0x00000570


	//----- nvinfo : EIATTR_CRS_STACK_SIZE
	.align		4
.L_409:
        /*0024*/ 	.byte	0x04, 0x1e
        /*0026*/ 	.short	(.L_411 - .L_410)
.L_410:
        /*0028*/ 	.word	0x00000000


	//----- nvinfo : EIATTR_SW_WAR
	.align		4
.L_411:
        /*002c*/ 	.byte	0x04, 0x36
        /*002e*/ 	.short	(.L_413 - .L_412)
.L_412:
        /*0030*/ 	.word	0x00000008
.L_413:


//--------------------- .nv.info._Z4DFYIv         --------------------------
	.section	.nv.info._Z4DFYIv,"",@"SHT_CUDA_INFO"
	.sectionflags	@""
	.align	4


	//----- nvinfo : EIATTR_CUDA_API_VERSION
	.align		4
        /*0000*/ 	.byte	0x04, 0x37
        /*0002*/ 	.short	(.L_415 - .L_414)
.L_414:
        /*0004*/ 	.word	0x00000082


	//----- nvinfo : EIATTR_SPARSE_MMA_MASK
	.align		4
.L_415:
        /*0008*/ 	.byte	0x03, 0x50
        /*000a*/ 	.short	0x0000


	//----- nvinfo : EIATTR_MAXREG_COUNT
	.align		4
        /*000c*/ 	.byte	0x03, 0x1b
        /*000e*/ 	.short	0x00ff


	//----- nvinfo : EIATTR_MERCURY_ISA_VERSION
	.align		4
        /*0010*/ 	.byte	0x03, 0x5f
        /*0012*/ 	.short	0x0101


	//----- nvinfo : EIATTR_VRC_CTA_INIT_COUNT
	.align		4
        /*0014*/ 	.byte	0x02, 0x4a
	.zero		1
	.zero		1


	//----- nvinfo : EIATTR_EXIT_INSTR_OFFSETS
	.align		4
        /*0018*/ 	.byte	0x04, 0x1c
        /*001a*/ 	.short	(.L_417 - .L_416)


	//   ....[0]....
.L_416:
        /*001c*/ 	.word	0x000000c0


	//   ....[1]....
        /*0020*/ 	.word	0x00000380


	//   ....[2]....
        /*0024*/ 	.word	0x00001370


	//   ....[3]....
        /*0028*/ 	.word	0x00001830


	//----- nvinfo : EIATTR_CRS_STACK_SIZE
	.align		4
.L_417:
        /*002c*/ 	.byte	0x04, 0x1e
        /*002e*/ 	.short	(.L_419 - .L_418)
.L_418:
        /*0030*/ 	.word	0x00000000


	//----- nvinfo : EIATTR_SW_WAR
	.align		4
.L_419:
        /*0034*/ 	.byte	0x04, 0x36
        /*0036*/ 	.short	(.L_421 - .L_420)
.L_420:
        /*0038*/ 	.word	0x00000008
.L_421:


//--------------------- .nv.info._Z3FYIv          --------------------------
	.section	.nv.info._Z3FYIv,"",@"SHT_CUDA_INFO"
	.sectionflags	@""
	.align	4


	//----- nvinfo : EIATTR_CUDA_API_VERSION
	.align		4
        /*0000*/ 	.byte	0x04, 0x37
        /*0002*/ 	.short	(.L_423 - .L_422)
.L_422:
        /*0004*/ 	.word	0x00000082


	//----- nvinfo : EIATTR_SPARSE_MMA_MASK
	.align		4
.L_423:
        /*0008*/ 	.byte	0x03, 0x50
        /*000a*/ 	.short	0x0000


	//----- nvinfo : EIATTR_MAXREG_COUNT
	.align		4
        /*000c*/ 	.byte	0x03, 0x1b
        /*000e*/ 	.short	0x00ff


	//----- nvinfo : EIATTR_MERCURY_ISA_VERSION
	.align		4
        /*0010*/ 	.byte	0x03, 0x5f
        /*0012*/ 	.short	0x0101


	//----- nvinfo : EIATTR_VRC_CTA_INIT_COUNT
	.align		4
        /*0014*/ 	.byte	0x02, 0x4a
	.zero		1
	.zero		1


	//----- nvinfo : EIATTR_EXIT_INSTR_OFFSETS
	.align		4
        /*0018*/ 	.byte	0x04, 0x1c
        /*001a*/ 	.short	(.L_425 - .L_424)


	//   ....[0]....
.L_424:
        /*001c*/ 	.word	0x000000e0


	//   ....[1]....
        /*0020*/ 	.word	0x00000fa0


	//----- nvinfo : EIATTR_CRS_STACK_SIZE
	.align		4
.L_425:
        /*0024*/ 	.byte	0x04, 0x1e
        /*0026*/ 	.short	(.L_427 - .L_426)
.L_426:
        /*0028*/ 	.word	0x00000000


	//----- nvinfo : EIATTR_SW_WAR
	.align		4
.L_427:
        /*002c*/ 	.byte	0x04, 0x36
        /*002e*/ 	.short	(.L_429 - .L_428)
.L_428:
        /*0030*/ 	.word	0x00000008
.L_429:


//--------------------- .nv.info._Z4DFXIv         --------------------------
	.section	.nv.info._Z4DFXIv,"",@"SHT_CUDA_INFO"
	.sectionflags	@""
	.align	4


	//----- nvinfo : EIATTR_CUDA_API_VERSION
	.align		4
        /*0000*/ 	.byte	0x04, 0x37
        /*0002*/ 	.short	(.L_431 - .L_430)
.L_430:
        /*0004*/ 	.word	0x00000082


	//----- nvinfo : EIATTR_SPARSE_MMA_MASK
	.align		4
.L_431:
        /*0008*/ 	.byte	0x03, 0x50
        /*000a*/ 	.short	0x0000


	//----- nvinfo : EIATTR_MAXREG_COUNT
	.align		4
        /*000c*/ 	.byte	0x03, 0x1b
        /*000e*/ 	.short	0x00ff


	//----- nvinfo : EIATTR_MERCURY_ISA_VERSION
	.align		4
        /*0010*/ 	.byte	0x03, 0x5f
        /*0012*/ 	.short	0x0101


	//----- nvinfo : EIATTR_VRC_CTA_INIT_COUNT
	.align		4
        /*0014*/ 	.byte	0x02, 0x4a
	.zero		1
	.zero		1


	//----- nvinfo : EIATTR_EXIT_INSTR_OFFSETS
	.align		4
        /*0018*/ 	.byte	0x04, 0x1c
        /*001a*/ 	.short	(.L_433 - .L_432)


	//   ....[0]....
.L_432:
        /*001c*/ 	.word	0x000000c0


	//   ....[1]....
        /*0020*/ 	.word	0x000003a0


	//   ....[2]....
        /*0024*/ 	.word	0x00001370


	//   ....[3]....
        /*0028*/ 	.word	0x00001900


	//----- nvinfo : EIATTR_CRS_STACK_SIZE
	.align		4
.L_433:
        /*002c*/ 	.byte	0x04, 0x1e
        /*002e*/ 	.short	(.L_435 - .L_434)
.L_434:
        /*0030*/ 	.word	0x00000000


	//----- nvinfo : EIATTR_SW_WAR
	.align		4
.L_435:
        /*0034*/ 	.byte	0x04, 0x36
        /*0036*/ 	.short	(.L_437 - .L_436)
.L_436:
        /*0038*/ 	.word	0x00000008
.L_437:


//--------------------- .nv.info._Z3FXIv          --------------------------
	.section	.nv.info._Z3FXIv,"",@"SHT_CUDA_INFO"
	.sectionflags	@""
	.align	4


	//----- nvinfo : EIATTR_CUDA_API_VERSION
	.align		4
        /*0000*/ 	.byte	0x04, 0x37
        /*0002*/ 	.short	(.L_439 - .L_438)
.L_438:
        /*0004*/ 	.word	0x00000082


	//----- nvinfo : EIATTR_SPARSE_MMA_MASK
	.align		4
.L_439:
        /*0008*/ 	.byte	0x03, 0x50
        /*000a*/ 	.short	0x0000


	//----- nvinfo : EIATTR_MAXREG_COUNT
	.align		4
        /*000c*/ 	.byte	0x03, 0x1b
        /*000e*/ 	.short	0x00ff


	//----- nvinfo : EIATTR_MERCURY_ISA_VERSION
	.align		4
        /*0010*/ 	.byte	0x03, 0x5f
        /*0012*/ 	.short	0x0101


	//----- nvinfo : EIATTR_VRC_CTA_INIT_COUNT
	.align		4
        /*0014*/ 	.byte	0x02, 0x4a
	.zero		1
	.zero		1


	//----- nvinfo : EIATTR_EXIT_INSTR_OFFSETS
	.align		4
        /*0018*/ 	.byte	0x04, 0x1c
        /*001a*/ 	.short	(.L_441 - .L_440)


	//   ....[0]....
.L_440:
        /*001c*/ 	.word	0x000000e0


	//   ....[1]....
        /*0020*/ 	.word	0x00000fa0


	//----- nvinfo : EIATTR_CRS_STACK_SIZE
	.align		4
.L_441:
        /*0024*/ 	.byte	0x04, 0x1e
        /*0026*/ 	.short	(.L_443 - .L_442)
.L_442:
        /*0028*/ 	.word	0x00000000


	//----- nvinfo : EIATTR_SW_WAR
	.align		4
.L_443:
        /*002c*/ 	.byte	0x04, 0x36
        /*002e*/ 	.short	(.L_445 - .L_444)
.L_444:
        /*0030*/ 	.word	0x00000008
.L_445:


//--------------------- .nv.info._Z29outlet_boundary_condition_endv --------------------------
	.section	.nv.info._Z29outlet_boundary_condition_endv,"",@"SHT_CUDA_INFO"
	.sectionflags	@""
	.align	4


	//----- nvinfo : EIATTR_CUDA_API_VERSION
	.align		4
        /*0000*/ 	.byte	0x04, 0x37
        /*0002*/ 	.short	(.L_447 - .L_446)
.L_446:
        /*0004*/ 	.word	0x00000082


	//----- nvinfo : EIATTR_SPARSE_MMA_MASK
	.align		4
.L_447:
        /*0008*/ 	.byte	0x03, 0x50
        /*000a*/ 	.short	0x0000


	//----- nvinfo : EIATTR_MAXREG_COUNT
	.align		4
        /*000c*/ 	.byte	0x03, 0x1b
        /*000e*/ 	.short	0x00ff


	//----- nvinfo : EIATTR_MERCURY_ISA_VERSION
	.align		4
        /*0010*/ 	.byte	0x03, 0x5f
        /*0012*/ 	.short	0x0101


	//----- nvinfo : EIATTR_VRC_CTA_INIT_COUNT
	.align		4
        /*0014*/ 	.byte	0x02, 0x4a
	.zero		1
	.zero		1


	//----- nvinfo : EIATTR_EXIT_INSTR_OFFSETS
	.align		4
        /*0018*/ 	.byte	0x04, 0x1c
        /*001a*/ 	.short	(.L_449 - .L_448)


	//   ....[0]....
.L_448:
        /*001c*/ 	.word	0x000000e0


	//   ....[1]....
        /*0020*/ 	.word	0x000005d0


	//----- nvinfo : EIATTR_CRS_STACK_SIZE
	.align		4
.L_449:
        /*0024*/ 	.byte	0x04, 0x1e
        /*0026*/ 	.short	(.L_451 - .L_450)
.L_450:
        /*0028*/ 	.word	0x00000000


	//----- nvinfo : EIATTR_SW_WAR
	.align		4
.L_451:
        /*002c*/ 	.byte	0x04, 0x36
        /*002e*/ 	.short	(.L_453 - .L_452)
.L_452:
        /*0030*/ 	.word	0x00000008
.L_453:


//--------------------- .nv.info._Z25outlet_boundary_conditionv --------------------------
	.section	.nv.info._Z25outlet_boundary_conditionv,"",@"SHT_CUDA_INFO"
	.sectionflags	@""
	.align	4


	//----- nvinfo : EIATTR_CUDA_API_VERSION
	.align		4
        /*0000*/ 	.byte	0x04, 0x37
        /*0002*/ 	.short	(.L_455 - .L_454)
.L_454:
        /*0004*/ 	.word	0x00000082


	//----- nvinfo : EIATTR_SPARSE_MMA_MASK
	.align		4
.L_455:
        /*0008*/ 	.byte	0x03, 0x50
        /*000a*/ 	.short	0x0000


	//----- nvinfo : EIATTR_MAXREG_COUNT
	.align		4
        /*000c*/ 	.byte	0x03, 0x1b
        /*000e*/ 	.short	0x00ff


	//----- nvinfo : EIATTR_MERCURY_ISA_VERSION
	.align		4
        /*0010*/ 	.byte	0x03, 0x5f
        /*0012*/ 	.short	0x0101


	//----- nvinfo : EIATTR_VRC_CTA_INIT_COUNT
	.align		4
        /*0014*/ 	.byte	0x02, 0x4a
	.zero		1
	.zero		1


	//----- nvinfo : EIATTR_EXIT_INSTR_OFFSETS
	.align		4
        /*0018*/ 	.byte	0x04, 0x1c
        /*001a*/ 	.short	(.L_457 - .L_456)


	//   ....[0]....
.L_456:
        /*001c*/ 	.word	0x000000b0


	//   ....[1]....
        /*0020*/ 	.word	0x00000740


	//----- nvinfo : EIATTR_CRS_STACK_SIZE
	.align		4
.L_457:
        /*0024*/ 	.byte	0x04, 0x1e
        /*0026*/ 	.short	(.L_459 - .L_458)
.L_458:
        /*0028*/ 	.word	0x00000000


	//----- nvinfo : EIATTR_SW_WAR
	.align		4
.L_459:
        /*002c*/ 	.byte	0x04, 0x36
        /*002e*/ 	.short	(.L_461 - .L_460)
.L_460:
        /*0030*/ 	.word	0x00000008
.L_461:


//--------------------- .nv.info._Z10upper_wallv  --------------------------
	.section	.nv.info._Z10upper_wallv,"",@"SHT_CUDA_INFO"
	.sectionflags	@""
	.align	4


	//----- nvinfo : EIATTR_CUDA_API_VERSION
	.align		4
        /*0000*/ 	.byte	0x04, 0x37
        /*0002*/ 	.short	(.L_463 - .L_462)
.L_462:
        /*0004*/ 	.word	0x00000082


	//----- nvinfo : EIATTR_SPARSE_MMA_MASK
	.align		4
.L_463:
        /*0008*/ 	.byte	0x03, 0x50
        /*000a*/ 	.short	0x0000


	//----- nvinfo : EIATTR_MAXREG_COUNT
	.align		4
        /*000c*/ 	.byte	0x03, 0x1b
        /*000e*/ 	.short	0x00ff


	//----- nvinfo : EIATTR_MERCURY_ISA_VERSION
	.align		4
        /*0010*/ 	.byte	0x03, 0x5f
        /*0012*/ 	.short	0x0101


	//----- nvinfo : EIATTR_VRC_CTA_INIT_COUNT
	.align		4
        /*0014*/ 	.byte	0x02, 0x4a
	.zero		1
	.zero		1


	//----- nvinfo : EIATTR_EXIT_INSTR_OFFSETS
	.align		4
        /*0018*/ 	.byte	0x04, 0x1c
        /*001a*/ 	.short	(.L_465 - .L_464)


	//   ....[0]....
.L_464:
        /*001c*/ 	.word	0x000000c0


	//   ....[1]....
        /*0020*/ 	.word	0x000003e0


	//----- nvinfo : EIATTR_SW_WAR
	.align		4
.L_465:
        /*0024*/ 	.byte	0x04, 0x36
        /*0026*/ 	.short	(.L_467 - .L_466)
.L_466:
        /*0028*/ 	.word	0x00000008
.L_467:


//--------------------- .nv.info._Z10lower_wallv  --------------------------
	.section	.nv.info._Z10lower_wallv,"",@"SHT_CUDA_INFO"
	.sectionflags	@""
	.align	4


	//----- nvinfo : EIATTR_CUDA_API_VERSION
	.align		4
        /*0000*/ 	.byte	0x04, 0x37
        /*0002*/ 	.short	(.L_469 - .L_468)
.L_468:
        /*0004*/ 	.word	0x00000082


	//----- nvinfo : EIATTR_SPARSE_MMA_MASK
	.align		4
.L_469:
        /*0008*/ 	.byte	0x03, 0x50
        /*000a*/ 	.short	0x0000


	//----- nvinfo : EIATTR_MAXREG_COUNT
	.align		4
        /*000c*/ 	.byte	0x03, 0x1b
        /*000e*/ 	.short	0x00ff


	//----- nvinfo : EIATTR_MERCURY_ISA_VERSION
	.align		4
        /*0010*/ 	.byte	0x03, 0x5f
        /*0012*/ 	.short	0x0101


	//----- nvinfo : EIATTR_VRC_CTA_INIT_COUNT
	.align		4
        /*0014*/ 	.byte	0x02, 0x4a
	.zero		1
	.zero		1


	//----- nvinfo : EIATTR_EXIT_INSTR_OFFSETS
	.align		4
        /*0018*/ 	.byte	0x04, 0x1c
        /*001a*/ 	.short	(.L_471 - .L_470)


	//   ....[0]....
.L_470:
        /*001c*/ 	.word	0x000000c0


	//   ....[1]....
        /*0020*/ 	.word	0x00000330


	//----- nvinfo : EIATTR_SW_WAR
	.align		4
.L_471:
        /*0024*/ 	.byte	0x04, 0x36
        /*0026*/ 	.short	(.L_473 - .L_472)
.L_472:
        /*0028*/ 	.word	0x00000008
.L_473:


//--------------------- .nv.info._Z24inlet_boundary_conditionv --------------------------
	.section	.nv.info._Z24inlet_boundary_conditionv,"",@"SHT_CUDA_INFO"
	.sectionflags	@""
	.align	4


	//----- nvinfo : EIATTR_CUDA_API_VERSION
	.align		4
        /*0000*/ 	.byte	0x04, 0x37
        /*0002*/ 	.short	(.L_475 - .L_474)
.L_474:
        /*0004*/ 	.word	0x00000082


	//----- nvinfo : EIATTR_SPARSE_MMA_MASK
	.align		4
.L_475:
        /*0008*/ 	.byte	0x03, 0x50
        /*000a*/ 	.short	0x0000


	//----- nvinfo : EIATTR_MAXREG_COUNT
	.align		4
        /*000c*/ 	.byte	0x03, 0x1b
        /*000e*/ 	.short	0x00ff


	//----- nvinfo : EIATTR_MERCURY_ISA_VERSION
	.align		4
        /*0010*/ 	.byte	0x03, 0x5f
        /*0012*/ 	.short	0x0101


	//----- nvinfo : EIATTR_VRC_CTA_INIT_COUNT
	.align		4
        /*0014*/ 	.byte	0x02, 0x4a
	.zero		1
	.zero		1


	//----- nvinfo : EIATTR_EXIT_INSTR_OFFSETS
	.align		4
        /*0018*/ 	.byte	0x04, 0x1c
        /*001a*/ 	.short	(.L_477 - .L_476)


	//   ....[0]....
.L_476:
        /*001c*/ 	.word	0x000000b0


	//   ....[1]....
        /*0020*/ 	.word	0x000005e0


	//----- nvinfo : EIATTR_CRS_STACK_SIZE
	.align		4
.L_477:
        /*0024*/ 	.byte	0x04, 0x1e
        /*0026*/ 	.short	(.L_479 - .L_478)
.L_478:
        /*0028*/ 	.word	0x00000000


	//----- nvinfo : EIATTR_SW_WAR
	.align		4
.L_479:
        /*002c*/ 	.byte	0x04, 0x36
        /*002e*/ 	.short	(.L_481 - .L_480)
.L_480:
        /*0030*/ 	.word	0x00000008
.L_481:


//--------------------- .nv.info._Z17initial_conditionv --------------------------
	.section	.nv.info._Z17initial_conditionv,"",@"SHT_CUDA_INFO"
	.sectionflags	@""
	.align	4


	//----- nvinfo : EIATTR_CUDA_API_VERSION
	.align		4
        /*0000*/ 	.byte	0x04, 0x37
        /*0002*/ 	.short	(.L_483 - .L_482)
.L_482:
        /*0004*/ 	.word	0x00000082


	//----- nvinfo : EIATTR_SPARSE_MMA_MASK
	.align		4
.L_483:
        /*0008*/ 	.byte	0x03, 0x50
        /*000a*/ 	.short	0x0000


	//----- nvinfo : EIATTR_MAXREG_COUNT
	.align		4
        /*000c*/ 	.byte	0x03, 0x1b
        /*000e*/ 	.short	0x00ff


	//----- nvinfo : EIATTR_MERCURY_ISA_VERSION
	.align		4
        /*0010*/ 	.byte	0x03, 0x5f
        /*0012*/ 	.short	0x0101


	//----- nvinfo : EIATTR_VRC_CTA_INIT_COUNT
	.align		4
        /*0014*/ 	.byte	0x02, 0x4a
	.zero		1
	.zero		1


	//----- nvinfo : EIATTR_EXIT_INSTR_OFFSETS
	.align		4
        /*0018*/ 	.byte	0x04, 0x1c
        /*001a*/ 	.short	(.L_485 - .L_484)


	//   ....[0]....
.L_484:
        /*001c*/ 	.word	0x000000e0


	//   ....[1]....
        /*0020*/ 	.word	0x00000750


	//----- nvinfo : EIATTR_CRS_STACK_SIZE
	.align		4
.L_485:
        /*0024*/ 	.byte	0x04, 0x1e
        /*0026*/ 	.short	(.L_487 - .L_486)
.L_486:
        /*0028*/ 	.word	0x00000000


	//----- nvinfo : EIATTR_SW_WAR
	.align		4
.L_487:
        /*002c*/ 	.byte	0x04, 0x36
        /*002e*/ 	.short	(.L_489 - .L_488)
.L_488:
        /*0030*/ 	.word	0x00000008
.L_489:


//--------------------- .nv.info._Z12geometry_endv --------------------------
	.section	.nv.info._Z12geometry_endv,"",@"SHT_CUDA_INFO"
	.sectionflags	@""
	.align	4


	//----- nvinfo : EIATTR_CUDA_API_VERSION
	.align		4
        /*0000*/ 	.byte	0x04, 0x37
        /*0002*/ 	.short	(.L_491 - .L_490)
.L_490:
        /*0004*/ 	.word	0x00000082


	//----- nvinfo : EIATTR_SPARSE_MMA_MASK
	.align		4
.L_491:
        /*0008*/ 	.byte	0x03, 0x50
        /*000a*/ 	.short	0x0000


	//----- nvinfo : EIATTR_MAXREG_COUNT
	.align		4
        /*000c*/ 	.byte	0x03, 0x1b
        /*000e*/ 	.short	0x00ff


	//----- nvinfo : EIATTR_MERCURY_ISA_VERSION
	.align		4
        /*0010*/ 	.byte	0x03, 0x5f
        /*0012*/ 	.short	0x0101


	//----- nvinfo : EIATTR_VRC_CTA_INIT_COUNT
	.align		4
        /*0014*/ 	.byte	0x02, 0x4a
	.zero		1
	.zero		1


	//----- nvinfo : EIATTR_EXIT_INSTR_OFFSETS
	.align		4
        /*0018*/ 	.byte	0x04, 0x1c
        /*001a*/ 	.short	(.L_493 - .L_492)


	//   ....[0]....
.L_492:
        /*001c*/ 	.word	0x00000250


	//----- nvinfo : EIATTR_CRS_STACK_SIZE
	.align		4
.L_493:
        /*0020*/ 	.byte	0x04, 0x1e
        /*0022*/ 	.short	(.L_495 - .L_494)
.L_494:
        /*0024*/ 	.word	0x00000000


	//----- nvinfo : EIATTR_SW_WAR
	.align		4
.L_495:
        /*0028*/ 	.byte	0x04, 0x36
        /*002a*/ 	.short	(.L_497 - .L_496)
.L_496:
        /*002c*/ 	.word	0x00000008
.L_497:


//--------------------- .nv.info._Z21geometry_prefix_sum_2v --------------------------
	.section	.nv.info._Z21geometry_prefix_sum_2v,"",@"SHT_CUDA_INFO"
	.sectionflags	@""
	.align	4


	//----- nvinfo : EIATTR_CUDA_API_VERSION
	.align		4
        /*0000*/ 	.byte	0x04, 0x37
        /*0002*/ 	.short	(.L_499 - .L_498)
.L_498:
        /*0004*/ 	.word	0x00000082


	//----- nvinfo : EIATTR_SPARSE_MMA_MASK
	.align		4
.L_499:
        /*0008*/ 	.byte	0x03, 0x50
        /*000a*/ 	.short	0x0000


	//----- nvinfo : EIATTR_MAXREG_COUNT
	.align		4
        /*000c*/ 	.byte	0x03, 0x1b
        /*000e*/ 	.short	0x00ff


	//----- nvinfo : EIATTR_MERCURY_ISA_VERSION
	.align		4
        /*0010*/ 	.byte	0x03, 0x5f
        /*0012*/ 	.short	0x0101


	//----- nvinfo : EIATTR_VRC_CTA_INIT_COUNT
	.align		4
        /*0014*/ 	.byte	0x02, 0x4a
	.zero		1
	.zero		1


	//----- nvinfo : EIATTR_EXIT_INSTR_OFFSETS
	.align		4
        /*0018*/ 	.byte	0x04, 0x1c
        /*001a*/ 	.short	(.L_501 - .L_500)


	//   ....[0]....
.L_500:
        /*001c*/ 	.word	0x000000e0


	//   ....[1]....
        /*0020*/ 	.word	0x000003c0


	//   ....[2]....
        /*0024*/ 	.word	0x00000520


	//----- nvinfo : EIATTR_SW_WAR
	.align		4
.L_501:
        /*0028*/ 	.byte	0x04, 0x36
        /*002a*/ 	.short	(.L_503 - .L_502)
.L_502:
        /*002c*/ 	.word	0x00000008
.L_503:


//--------------------- .nv.info._Z21geometry_prefix_sum_1v --------------------------
	.section	.nv.info._Z21geometry_prefix_sum_1v,"",@"SHT_CUDA_INFO"
	.sectionflags	@""
	.align	4


	//----- nvinfo : EIATTR_CUDA_API_VERSION
	.align		4
        /*0000*/ 	.byte	0x04, 0x37
        /*0002*/ 	.short	(.L_505 - .L_504)
.L_504:
        /*0004*/ 	.word	0x00000082


	//----- nvinfo : EIATTR_SPARSE_MMA_MASK
	.align		4
.L_505:
        /*0008*/ 	.byte	0x03, 0x50
        /*000a*/ 	.short	0x0000


	//----- nvinfo : EIATTR_MAXREG_COUNT
	.align		4
        /*000c*/ 	.byte	0x03, 0x1b
        /*000e*/ 	.short	0x00ff


	//----- nvinfo : EIATTR_MERCURY_ISA_VERSION
	.align		4
        /*0010*/ 	.byte	0x03, 0x5f
        /*0012*/ 	.short	0x0101


	//----- nvinfo : EIATTR_VRC_CTA_INIT_COUNT
	.align		4
        /*0014*/ 	.byte	0x02, 0x4a
	.zero		1
	.zero		1


	//----- nvinfo : EIATTR_EXIT_INSTR_OFFSETS
	.align		4
        /*0018*/ 	.byte	0x04, 0x1c
        /*001a*/ 	.short	(.L_507 - .L_506)


	//   ....[0]....
.L_506:
        /*001c*/ 	.word	0x000000e0


	//   ....[1]....
        /*0020*/ 	.word	0x000003b0


	//   ....[2]....
        /*0024*/ 	.word	0x000004f0


	//----- nvinfo : EIATTR_SW_WAR
	.align		4
.L_507:
        /*0028*/ 	.byte	0x04, 0x36
        /*002a*/ 	.short	(.L_509 - .L_508)
.L_508:
        /*002c*/ 	.word	0x00000008
.L_509:


//--------------------- .nv.info._Z13geometry_initv --------------------------
	.section	.nv.info._Z13geometry_initv,"",@"SHT_CUDA_INFO"
	.sectionflags	@""
	.align	4


	//----- nvinfo : EIATTR_CUDA_API_VERSION
	.align		4
        /*0000*/ 	.byte	0x04, 0x37
        /*0002*/ 	.short	(.L_511 - .L_510)
.L_510:
        /*0004*/ 	.word	0x00000082


	//----- nvinfo : EIATTR_SPARSE_MMA_MASK
	.align		4
.L_511:
        /*0008*/ 	.byte	0x03, 0x50
        /*000a*/ 	.short	0x0000


	//----- nvinfo : EIATTR_MAXREG_COUNT
	.align		4
        /*000c*/ 	.byte	0x03, 0x1b
        /*000e*/ 	.short	0x00ff


	//----- nvinfo : EIATTR_MERCURY_ISA_VERSION
	.align		4
        /*0010*/ 	.byte	0x03, 0x5f
        /*0012*/ 	.short	0x0101


	//----- nvinfo : EIATTR_VRC_CTA_INIT_COUNT
	.align		4
        /*0014*/ 	.byte	0x02, 0x4a
	.zero		1
	.zero		1


	//----- nvinfo : EIATTR_EXIT_INSTR_OFFSETS
	.align		4
        /*0018*/ 	.byte	0x04, 0x1c
        /*001a*/ 	.short	(.L_513 - .L_512)


	//   ....[0]....
.L_512:
        /*001c*/ 	.word	0x00000270


	//----- nvinfo : EIATTR_CRS_STACK_SIZE
	.align		4
.L_513:
        /*0020*/ 	.byte	0x04, 0x1e
        /*0022*/ 	.short	(.L_515 - .L_514)
.L_514:
        /*0024*/ 	.word	0x00000000


	//----- nvinfo : EIATTR_SW_WAR
	.align		4
.L_515:
        /*0028*/ 	.byte	0x04, 0x36
        /*002a*/ 	.short	(.L_517 - .L_516)
.L_516:
        /*002c*/ 	.word	0x00000008
.L_517:


//--------------------- .nv.info._Z20global_variable_initv --------------------------
	.section	.nv.info._Z20global_variable_initv,"",@"SHT_CUDA_INFO"
	.sectionflags	@""
	.align	4


	//----- nvinfo : EIATTR_CUDA_API_VERSION
	.align		4
        /*0000*/ 	.byte	0x04, 0x37
        /*0002*/ 	.short	(.L_519 - .L_518)
.L_518:
        /*0004*/ 	.word	0x00000082


	//----- nvinfo : EIATTR_SPARSE_MMA_MASK
	.align		4
.L_519:
        /*0008*/ 	.byte	0x03, 0x50
        /*000a*/ 	.short	0x0000


	//----- nvinfo : EIATTR_MAXREG_COUNT
	.align		4
        /*000c*/ 	.byte	0x03, 0x1b
        /*000e*/ 	.short	0x00ff


	//----- nvinfo : EIATTR_MERCURY_ISA_VERSION
	.align		4
        /*0010*/ 	.byte	0x03, 0x5f
        /*0012*/ 	.short	0x0101


	//----- nvinfo : EIATTR_VRC_CTA_INIT_COUNT
	.align		4
        /*0014*/ 	.byte	0x02, 0x4a
	.zero		1
	.zero		1


	//----- nvinfo : EIATTR_EXIT_INSTR_OFFSETS
	.align		4
        /*0018*/ 	.byte	0x04, 0x1c
        /*001a*/ 	.short	(.L_521 - .L_520)


	//   ....[0]....
.L_520:
        /*001c*/ 	.word	0x00000b30


	//----- nvinfo : EIATTR_CRS_STACK_SIZE
	.align		4
.L_521:
        /*0020*/ 	.byte	0x04, 0x1e
        /*0022*/ 	.short	(.L_523 - .L_522)
.L_522:
        /*0024*/ 	.word	0x00000000


	//----- nvinfo : EIATTR_SW_WAR
	.align		4
.L_523:
        /*0028*/ 	.byte	0x04, 0x36
        /*002a*/ 	.short	(.L_525 - .L_524)
.L_524:
        /*002c*/ 	.word	0x00000008
.L_525:


//--------------------- .nv.info._Z3addiiPi       --------------------------
	.section	.nv.info._Z3addiiPi,"",@"SHT_CUDA_INFO"
	.sectionflags	@""
	.align	4


	//----- nvinfo : EIATTR_CUDA_API_VERSION
	.align		4
        /*0000*/ 	.byte	0x04, 0x37
        /*0002*/ 	.short	(.L_527 - .L_526)
.L_526:
        /*0004*/ 	.word	0x00000082


	//----- nvinfo : EIATTR_KPARAM_INFO
	.align		4
.L_527:
        /*0008*/ 	.byte	0x04, 0x17
        /*000a*/ 	.short	(.L_529 - .L_528)
.L_528:
        /*000c*/ 	.word	0x00000000
        /*0010*/ 	.short	0x0002
        /*0012*/ 	.short	0x0008
        /*0014*/ 	.byte	0x00, 0xf5, 0x21, 0x00


	//----- nvinfo : EIATTR_KPARAM_INFO
	.align		4
.L_529:
        /*0018*/ 	.byte	0x04, 0x17
        /*001a*/ 	.short	(.L_531 - .L_530)
.L_530:
        /*001c*/ 	.word	0x00000000
        /*0020*/ 	.short	0x0001
        /*0022*/ 	.short	0x0004
        /*0024*/ 	.byte	0x00, 0xf0, 0x11, 0x00


	//----- nvinfo : EIATTR_KPARAM_INFO
	.align		4
.L_531:
        /*0028*/ 	.byte	0x04, 0x17
        /*002a*/ 	.short	(.L_533 - .L_532)
.L_532:
        /*002c*/ 	.word	0x00000000
        /*0030*/ 	.short	0x0000
        /*0032*/ 	.short	0x0000
        /*0034*/ 	.byte	0x00, 0xf0, 0x11, 0x00


	//----- nvinfo : EIATTR_SPARSE_MMA_MASK
	.align		4
.L_533:
        /*0038*/ 	.byte	0x03, 0x50
        /*003a*/ 	.short	0x0000


	//----- nvinfo : EIATTR_MAXREG_COUNT
	.align		4
        /*003c*/ 	.byte	0x03, 0x1b
        /*003e*/ 	.short	0x00ff


	//----- nvinfo : EIATTR_MERCURY_ISA_VERSION
	.align		4
        /*0040*/ 	.byte	0x03, 0x5f
        /*0042*/ 	.short	0x0101


	//----- nvinfo : EIATTR_VRC_CTA_INIT_COUNT
	.align		4
        /*0044*/ 	.byte	0x02, 0x4a
	.zero		1
	.zero		1


	//----- nvinfo : EIATTR_EXIT_INSTR_OFFSETS
	.align		4
        /*0048*/ 	.byte	0x04, 0x1c
        /*004a*/ 	.short	(.L_535 - .L_534)


	//   ....[0]....
.L_534:
        /*004c*/ 	.word	0x00000060


	//----- nvinfo : EIATTR_CBANK_PARAM_SIZE
	.align		4
.L_535:
        /*0050*/ 	.byte	0x03, 0x19
        /*0052*/ 	.short	0x0010


	//----- nvinfo : EIATTR_PARAM_CBANK
	.align		4
        /*0054*/ 	.byte	0x04, 0x0a
        /*0056*/ 	.short	(.L_537 - .L_536)
	.align		4
.L_536:
        /*0058*/ 	.word	index@(.nv.constant0._Z3addiiPi)
        /*005c*/ 	.short	0x0380
        /*005e*/ 	.short	0x0010


	//----- nvinfo : EIATTR_SW_WAR
	.align		4
.L_537:
        /*0060*/ 	.byte	0x04, 0x36
        /*0062*/ 	.short	(.L_539 - .L_538)
.L_538:
        /*0064*/ 	.word	0x00000008
.L_539:


//--------------------- .nv.callgraph             --------------------------
	.section	.nv.callgraph,"",@"SHT_CUDA_CALLGRAPH"
	.align	4
	.sectionentsize	8
	.align		4
        /*0000*/ 	.word	0x00000000
	.align		4
        /*0004*/ 	.word	0xffffffff
	.align		4
        /*0008*/ 	.word	index@(_Z13device_valuesv)
	.align		4
        /*000c*/ 	.word	index@(vprintf)
	.align		4
        /*0010*/ 	.word	0x00000000
	.align		4
        /*0014*/ 	.word	0xfffffffe
	.align		4
        /*0018*/ 	.word	0x00000000
	.align		4
        /*001c*/ 	.word	0xfffffffd
	.align		4
        /*0020*/ 	.word	0x00000000
	.align		4
        /*0024*/ 	.word	0xfffffffc


//--------------------- .nv.constant4             --------------------------
	.section	.nv.constant4,"a",@progbits
	.align	8
	.align		8
.nv.constant4:
        /*0000*/ 	.dword	UINF
	.align		8
        /*0008*/ 	.dword	PINF
	.align		8
        /*0010*/ 	.dword	TINF
	.align		8
        /*0018*/ 	.dword	PI
	.align		8
        /*0020*/ 	.dword	XL
	.align		8
        /*0028*/ 	.dword	THETA
	.align		8
        /*0030*/ 	.dword	RS
	.align		8
        /*0038*/ 	.dword	ROEEP
	.align		8
        /*0040*/ 	.dword	GAMMAN
	.align		8
        /*0048*/ 	.dword	CFL
	.align		8
        /*0050*/ 	.dword	NX
	.align		8
        /*0058*/ 	.dword	NY1
	.align		8
        /*0060*/ 	.dword	NTIMES
	.align		8
        /*0068*/ 	.dword	ERROR
	.align		8
        /*0070*/ 	.dword	TTOT
	.align		8
        /*0078*/ 	.dword	PTOT
	.align		8
        /*0080*/ 	.dword	RHOTOT
	.align		8
        /*0088*/ 	.dword	TOUT
	.align		8
        /*0090*/ 	.dword	POUT
	.align		8
        /*0098*/ 	.dword	RHOOUT
	.align		8
        /*00a0*/ 	.dword	COUT
	.align		8
        /*00a8*/ 	.dword	UOUT
	.align		8
        /*00b0*/ 	.dword	RHOINF
	.align		8
        /*00b8*/ 	.dword	DT
	.align		8
        /*00c0*/ 	.dword	DTB
	.align		8
        /*00c8*/ 	.dword	VOL
	.align		8
        /*00d0*/ 	.dword	YL1
	.align		8
        /*00d8*/ 	.dword	YL2
	.align		8
        /*00e0*/ 	.dword	RTHETA
	.align		8
        /*00e8*/ 	.dword	DX
	.align		8
        /*00f0*/ 	.dword	DY
	.align		8
        /*00f8*/ 	.dword	MINF
	.align		8
        /*0100*/ 	.dword	CINF
	.align		8
        /*0108*/ 	.dword	LH
	.align		8
        /*0110*/ 	.dword	M2
	.align		8
        /*0118*/ 	.dword	M2N
	.align		8
        /*0120*/ 	.dword	FX
	.align		8
        /*0128*/ 	.dword	FXX
	.align		8
        /*0130*/ 	.dword	UUJ
	.align		8
        /*0138*/ 	.dword	CC
	.align		8
        /*0140*/ 	.dword	XX
	.align		8
        /*0148*/ 	.dword	PPF
	.align		8
        /*0150*/ 	.dword	UUJP
	.align		8
        /*0158*/ 	.dword	UUJN
	.align		8
        /*0160*/ 	.dword	DDT
	.align		8
        /*0168*/ 	.dword	RATIO
	.align		8
        /*0170*/ 	.dword	DT1
	.align		8
        /*0178*/ 	.dword	I
	.align		8
        /*0180*/ 	.dword	J
	.align		8
        /*0188*/ 	.dword	K
	.align		8
        /*0190*/ 	.dword	L
	.align		8
        /*0198*/ 	.dword	N
	.align		8
        /*01a0*/ 	.dword	KM
	.align		8
        /*01a8*/ 	.dword	NY2
	.align		8
        /*01b0*/ 	.dword	EXNY
	.align		8
        /*01b8*/ 	.dword	ITER
	.align		8
        /*01c0*/ 	.dword	REMAIN
	.align		8
        /*01c8*/ 	.dword	II
	.align		8
        /*01d0*/ 	.dword	JJ
	.align		8
        /*01d8*/ 	.dword	ITER2
	.align		8
        /*01e0*/ 	.dword	ICOUNT
	.align		8
        /*01e8*/ 	.dword	U
	.align		8
        /*01f0*/ 	.dword	V
	.align		8
        /*01f8*/ 	.dword	P
	.align		8
        /*0200*/ 	.dword	E
	.align		8
        /*0208*/ 	.dword	RHO
	.align		8
        /*0210*/ 	.dword	RHOU
	.align		8
        /*0218*/ 	.dword	RHOV
	.align		8
        /*0220*/ 	.dword	DFI
	.align		8
        /*0228*/ 	.dword	DFJ
	.align		8
        /*0230*/ 	.dword	DFF
	.align		8
        /*0238*/ 	.dword	DFE
	.align		8
        /*0240*/ 	.dword	DU
	.align		8
        /*0248*/ 	.dword	SOS
	.align		8
        /*0250*/ 	.dword	MACH
	.align		8
        /*0258*/ 	.dword	T
	.align		8
        /*0260*/ 	.dword	XN
	.align		8
        /*0268*/ 	.dword	YN
	.align		8
        /*0270*/ 	.dword	_ZN34_INTERNAL_817ba41d_4_k_cu_1a403ddb4cuda3std3__45__cpo5beginE
	.align		8
        /*0278*/ 	.dword	_ZN34_INTERNAL_817ba41d_4_k_cu_1a403ddb4cuda3std3__45__cpo3endE
	.align		8
        /*0280*/ 	.dword	_ZN34_INTERNAL_817ba41d_4_k_cu_1a403ddb4cuda3std3__45__cpo6cbeginE
	.align		8
        /*0288*/ 	.dword	_ZN34_INTERNAL_817ba41d_4_k_cu_1a403ddb4cuda3std3__45__cpo4cendE
	.align		8
        /*0290*/ 	.dword	_ZN34_INTERNAL_817ba41d_4_k_cu_1a403ddb4cuda3std3__45__cpo6rbeginE
	.align		8
        /*0298*/ 	.dword	_ZN34_INTERNAL_817ba41d_4_k_cu_1a403ddb4cuda3std3__45__cpo4rendE
	.align		8
        /*02a0*/ 	.dword	_ZN34_INTERNAL_817ba41d_4_k_cu_1a403ddb4cuda3std3__45__cpo7crbeginE
	.align		8
        /*02a8*/ 	.dword	_ZN34_INTERNAL_817ba41d_4_k_cu_1a403ddb4cuda3std3__45__cpo5crendE
	.align		8
        /*02b0*/ 	.dword	_ZN34_INTERNAL_817ba41d_4_k_cu_1a403ddb4cuda3std3__436_GLOBAL__N__817ba41d_4_k_cu_1a403ddb6ignoreE
	.align		8
        /*02b8*/ 	.dword	_ZN34_INTERNAL_817ba41d_4_k_cu_1a403ddb4cuda3std3__419piecewise_constructE
	.align		8
        /*02c0*/ 	.dword	_ZN34_INTERNAL_817ba41d_4_k_cu_1a403ddb4cuda3std3__48in_placeE
	.align		8
        /*02c8*/ 	.dword	_ZN34_INTERNAL_817ba41d_4_k_cu_1a403ddb4cuda3std3__420unreachable_sentinelE
	.align		8
        /*02d0*/ 	.dword	_ZN34_INTERNAL_817ba41d_4_k_cu_1a403ddb4cuda3std3__47nulloptE
	.align		8
        /*02d8*/ 	.dword	_ZN34_INTERNAL_817ba41d_4_k_cu_1a403ddb4cuda3std3__48unexpectE
	.align		8
        /*02e0*/ 	.dword	_ZN34_INTERNAL_817ba41d_4_k_cu_1a403ddb4cuda3std6ranges3__45__cpo4swapE
	.align		8
        /*02e8*/ 	.dword	_ZN34_INTERNAL_817ba41d_4_k_cu_1a403ddb4cuda3std6ranges3__45__cpo9iter_moveE
	.align		8
        /*02f0*/ 	.dword	_ZN34_INTERNAL_817ba41d_4_k_cu_1a403ddb4cuda3std6ranges3__45__cpo5beginE
	.align		8
        /*02f8*/ 	.dword	_ZN34_INTERNAL_817ba41d_4_k_cu_1a403ddb4cuda3std6ranges3__45__cpo3endE
	.align		8
        /*0300*/ 	.dword	_ZN34_INTERNAL_817ba41d_4_k_cu_1a403ddb4cuda3std6ranges3__45__cpo6cbeginE
	.align		8
        /*0308*/ 	.dword	_ZN34_INTERNAL_817ba41d_4_k_cu_1a403ddb4cuda3std6ranges3__45__cpo4cendE
	.align		8
        /*0310*/ 	.dword	_ZN34_INTERNAL_817ba41d_4_k_cu_1a403ddb4cuda3std6ranges3__45__cpo7advanceE
	.align		8
        /*0318*/ 	.dword	_ZN34_INTERNAL_817ba41d_4_k_cu_1a403ddb4cuda3std6ranges3__45__cpo9iter_swapE
	.align		8
        /*0320*/ 	.dword	_ZN34_INTERNAL_817ba41d_4_k_cu_1a403ddb4cuda3std6ranges3__45__cpo4nextE
	.align		8
        /*0328*/ 	.dword	_ZN34_INTERNAL_817ba41d_4_k_cu_1a403ddb4cuda3std6ranges3__45__cpo4prevE
	.align		8
        /*0330*/ 	.dword	_ZN34_INTERNAL_817ba41d_4_k_cu_1a403ddb4cuda3std6ranges3__45__cpo4dataE
	.align		8
        /*0338*/ 	.dword	_ZN34_INTERNAL_817ba41d_4_k_cu_1a403ddb4cuda3std6ranges3__45__cpo5cdataE
	.align		8
        /*0340*/ 	.dword	_ZN34_INTERNAL_817ba41d_4_k_cu_1a403ddb4cuda3std6ranges3__45__cpo4sizeE
	.align		8
        /*0348*/ 	.dword	_ZN34_INTERNAL_817ba41d_4_k_cu_1a403ddb4cuda3std6ranges3__45__cpo5ssizeE
	.align		8
        /*0350*/ 	.dword	_ZN34_INTERNAL_817ba41d_4_k_cu_1a403ddb4cuda3std6ranges3__45__cpo8distanceE
	.align		8
        /*0358*/ 	.dword	_ZN34_INTERNAL_817ba41d_4_k_cu_1a403ddb6thrust24THRUST_300001_SM_1000_NS8cuda_cub3parE
	.align		8
        /*0360*/ 	.dword	_ZN34_INTERNAL_817ba41d_4_k_cu_1a403ddb6thrust24THRUST_300001_SM_1000_NS8cuda_cub10par_nosyncE
	.align		8
        /*0368*/ 	.dword	_ZN34_INTERNAL_817ba41d_4_k_cu_1a403ddb6thrust24THRUST_300001_SM_1000_NS6system6detail10sequential3seqE
	.align		8
        /*0370*/ 	.dword	_ZN34_INTERNAL_817ba41d_4_k_cu_1a403ddb6thrust24THRUST_300001_SM_1000_NS6system3cpp3parE
	.align		8
        /*0378*/ 	.dword	_ZN34_INTERNAL_817ba41d_4_k_cu_1a403ddb6thrust24THRUST_300001_SM_1000_NS12placeholders2_1E
	.align		8
        /*0380*/ 	.dword	_ZN34_INTERNAL_817ba41d_4_k_cu_1a403ddb6thrust24THRUST_300001_SM_1000_NS12placeholders2_2E
	.align		8
        /*0388*/ 	.dword	_ZN34_INTERNAL_817ba41d_4_k_cu_1a403ddb6thrust24THRUST_300001_SM_1000_NS12placeholders2_3E
	.align		8
        /*0390*/ 	.dword	_ZN34_INTERNAL_817ba41d_4_k_cu_1a403ddb6thrust24THRUST_300001_SM_1000_NS12placeholders2_4E
	.align		8
        /*0398*/ 	.dword	_ZN34_INTERNAL_817ba41d_4_k_cu_1a403ddb6thrust24THRUST_300001_SM_1000_NS12placeholders2_5E
	.align		8
        /*03a0*/ 	.dword	_ZN34_INTERNAL_817ba41d_4_k_cu_1a403ddb6thrust24THRUST_300001_SM_1000_NS12placeholders2_6E
	.align		8
        /*03a8*/ 	.dword	_ZN34_INTERNAL_817ba41d_4_k_cu_1a403ddb6thrust24THRUST_300001_SM_1000_NS12placeholders2_7E
	.align		8
        /*03b0*/ 	.dword	_ZN34_INTERNAL_817ba41d_4_k_cu_1a403ddb6thrust24THRUST_300001_SM_1000_NS12placeholders2_8E
	.align		8
        /*03b8*/ 	.dword	_ZN34_INTERNAL_817ba41d_4_k_cu_1a403ddb6thrust24THRUST_300001_SM_1000_NS12placeholders2_9E
	.align		8
        /*03c0*/ 	.dword	_ZN34_INTERNAL_817ba41d_4_k_cu_1a403ddb6thrust24THRUST_300001_SM_1000_NS12placeholders3_10E
	.align		8
        /*03c8*/ 	.dword	_ZN34_INTERNAL_817ba41d_4_k_cu_1a403ddb6thrust24THRUST_300001_SM_1000_NS3seqE
	.align		8
        /*03d0*/ 	.dword	_ZN34_INTERNAL_817ba41d_4_k_cu_1a403ddb6thrust24THRUST_300001_SM_1000_NS6deviceE
	.align		8
        /*03d8*/ 	.dword	$str
	.align		8
        /*03e0*/ 	.dword	vprintf


//--------------------- .text._ZN3cub18CUB_300001_SM_10006detail11EmptyKernelIvEEvv --------------------------
	.section	.text._ZN3cub18CUB_300001_SM_10006detail11EmptyKernelIvEEvv,"ax",@progbits
	.align	128
        .global         _ZN3cub18CUB_300001_SM_10006detail11EmptyKernelIvEEvv
        .type           _ZN3cub18CUB_300001_SM_10006detail11EmptyKernelIvEEvv,@function
        .size           _ZN3cub18CUB_300001_SM_10006detail11EmptyKernelIvEEvv,(.L_x_303 - _ZN3cub18CUB_300001_SM_10006detail11EmptyKernelIvEEvv)
        .other          _ZN3cub18CUB_300001_SM_10006detail11EmptyKernelIvEEvv,@"STO_CUDA_ENTRY STV_DEFAULT"
_ZN3cub18CUB_300001_SM_10006detail11EmptyKernelIvEEvv:
.text._ZN3cub18CUB_300001_SM_10006detail11EmptyKernelIvEEvv:
[----:B------:R-:W-:Y:S01]  /*0000*/  LDC R1, c[0x0][0x37c] ;  /* 0x0000df00ff017b82 */ /* 0x000fe20000000800 */
[----:B------:R-:W-:Y:S05]  /*0010*/  EXIT ;  /* 0x000000000000794d */ /* 0x000fea0003800000 */
.L_x_0:
[----:B------:R-:W-:-:S00]  /*0020*/  BRA `(.L_x_0) ;  /* 0xfffffffc00fc7947 */ /* 0x000fc0000383ffff */
[----:B------:R-:W-:-:S00]  /*0030*/  NOP ;  /* 0x0000000000007918 */ /* 0x000fc00000000000 */
        /* <DEDUP_REMOVED lines=12> */
.L_x_303:


//--------------------- .text._Z7MACH_NOv         --------------------------
	.section	.text._Z7MACH_NOv,"ax",@progbits
	.align	128
        .global         _Z7MACH_NOv
        .type           _Z7MACH_NOv,@function
        .size           _Z7MACH_NOv,(.L_x_270 - _Z7MACH_NOv)
        .other          _Z7MACH_NOv,@"STO_CUDA_ENTRY STV_DEFAULT"
_Z7MACH_NOv:
.text._Z7MACH_NOv:
[----:B------:R-:W-:Y:S08]  /*0000*/  LDC R1, c[0x0][0x37c] ;  /* 0x0000df00ff017b82 */ /* 0x000ff00000000800 */
[----:B------:R-:W0:Y:S01]  /*0010*/  LDC.64 R6, c[0x4][0x50] ;  /* 0x01001400ff067b82 */ /* 0x000e220000000a00 */
[----:B------:R-:W0:Y:S07]  /*0020*/  LDCU.64 UR8, c[0x0][0x358] ;  /* 0x00006b00ff0877ac */ /* 0x000e2e0008000a00 */
[----:B------:R-:W1:Y:S01]  /*0030*/  LDC.64 R4, c[0x4][0x1a8] ;  /* 0x01006a00ff047b82 */ /* 0x000e620000000a00 */
[----:B0-----:R-:W2:Y:S04]  /*0040*/  LDG.E R6, desc[UR8][R6.64] ;  /* 0x0000000806067981 */ /* 0x001ea8000c1e1900 */
[----:B-1----:R-:W2:Y:S03]  /*0050*/  LDG.E R5, desc[UR8][R4.64] ;  /* 0x0000000804057981 */ /* 0x002ea6000c1e1900 */
[----:B------:R-:W0:Y:S01]  /*0060*/  S2UR UR4, SR_CTAID.X ;  /* 0x00000000000479c3 */ /* 0x000e220000002500 */
[----:B------:R-:W0:Y:S07]  /*0070*/  S2R R3, SR_TID.X ;  /* 0x0000000000037919 */ /* 0x000e2e0000002100 */
[----:B------:R-:W0:Y:S02]  /*0080*/  LDC R2, c[0x0][0x360] ;  /* 0x0000d800ff027b82 */ /* 0x000e240000000800 */
[----:B0-----:R-:W-:-:S02]  /*0090*/  IMAD R2, R2, UR4, R3 ;  /* 0x0000000402027c24 */ /* 0x001fc4000f8e0203 */
[----:B--2---:R-:W-:-:S05]  /*00a0*/  IMAD R9, R6, R5, RZ ;  /* 0x0000000506097224 */ /* 0x004fca00078e02ff */
[----:B------:R-:W-:Y:S02]  /*00b0*/  ISETP.GE.U32.AND P0, PT, R2, R9, PT ;  /* 0x000000090200720c */ /* 0x000fe40003f06070 */
[----:B------:R-:W-:-:S04]  /*00c0*/  SHF.R.S32.HI R9, RZ, 0x1f, R9 ;  /* 0x0000001fff097819 */ /* 0x000fc80000011409 */
[----:B------:R-:W-:-:S13]  /*00d0*/  ISETP.GE.U32.AND.EX P0, PT, RZ, R9, PT, P0 ;  /* 0x00000009ff00720c */ /* 0x000fda0003f06100 */
[----:B------:R-:W-:Y:S05]  /*00e0*/  @P0 EXIT ;  /* 0x000000000000094d */ /* 0x000fea0003800000 */
[----:B------:R-:W-:-:S04]  /*00f0*/  SHF.R.S32.HI R0, RZ, 0x1f, R5 ;  /* 0x0000001fff007819 */ /* 0x000fc80000011405 */
[----:B------:R-:W-:-:S13]  /*0100*/  ISETP.NE.U32.AND P0, PT, R0, RZ, PT ;  /* 0x000000ff0000720c */ /* 0x000fda0003f05070 */
[----:B------:R-:W-:Y:S05]  /*0110*/  @P0 BRA `(.L_x_1) ;  /* 0x00000000005c0947 */ /* 0x000fea0003800000 */
[----:B------:R-:W0:Y:S01]  /*0120*/  I2F.U32.RP R0, R5 ;  /* 0x0000000500007306 */ /* 0x000e220000209000 */
[----:B------:R-:W-:Y:S01]  /*0130*/  IMAD.MOV R3, RZ, RZ, -R5 ;  /* 0x000000ffff037224 */ /* 0x000fe200078e0a05 */
[----:B------:R-:W-:-:S06]  /*0140*/  ISETP.NE.U32.AND P2, PT, R5, RZ, PT ;  /* 0x000000ff0500720c */ /* 0x000fcc0003f45070 */
[----:B0-----:R-:W0:Y:S02]  /*0150*/  MUFU.RCP R0, R0 ;  /* 0x0000000000007308 */ /* 0x001e240000001000 */
[----:B0-----:R-:W-:-:S06]  /*0160*/  VIADD R6, R0, 0xffffffe ;  /* 0x0ffffffe00067836 */ /* 0x001fcc0000000000 */
[----:B------:R0:W1:Y:S02]  /*0170*/  F2I.FTZ.U32.TRUNC.NTZ R7, R6 ;  /* 0x0000000600077305 */ /* 0x000064000021f000 */
[----:B0-----:R-:W-:Y:S02]  /*0180*/  IMAD.MOV.U32 R6, RZ, RZ, RZ ;  /* 0x000000ffff067224 */ /* 0x001fe400078e00ff */
[----:B-1----:R-:W-:-:S04]  /*0190*/  IMAD R3, R3, R7, RZ ;  /* 0x0000000703037224 */ /* 0x002fc800078e02ff */
[----:B------:R-:W-:-:S04]  /*01a0*/  IMAD.HI.U32 R7, R7, R3, R6 ;  /* 0x0000000307077227 */ /* 0x000fc800078e0006 */
[----:B------:R-:W-:Y:S02]  /*01b0*/  IMAD.MOV.U32 R3, RZ, RZ, RZ ;  /* 0x000000ffff037224 */ /* 0x000fe400078e00ff */
[----:B------:R-:W-:-:S04]  /*01c0*/  IMAD.HI.U32 R4, R7, R2, RZ ;  /* 0x0000000207047227 */ /* 0x000fc800078e00ff */
[----:B------:R-:W-:-:S04]  /*01d0*/  IMAD.MOV R8, RZ, RZ, -R4 ;  /* 0x000000ffff087224 */ /* 0x000fc800078e0a04 */
[----:B------:R-:W-:-:S05]  /*01e0*/  IMAD R8, R5, R8, R2 ;  /* 0x0000000805087224 */ /* 0x000fca00078e0202 */
[----:B------:R-:W-:-:S13]  /*01f0*/  ISETP.GE.U32.AND P0, PT, R8, R5, PT ;  /* 0x000000050800720c */ /* 0x000fda0003f06070 */
[----:B------:R-:W-:Y:S01]  /*0200*/  @P0 IMAD.IADD R8, R8, 0x1, -R5 ;  /* 0x0000000108080824 */ /* 0x000fe200078e0a05 */
[----:B------:R-:W-:-:S04]  /*0210*/  @P0 IADD3 R4, PT, PT, R4, 0x1, RZ ;  /* 0x0000000104040810 */ /* 0x000fc80007ffe0ff */
[----:B------:R-:W-:-:S13]  /*0220*/  ISETP.GE.U32.AND P1, PT, R8, R5, PT ;  /* 0x000000050800720c */ /* 0x000fda0003f26070 */
[----:B------:R-:W-:Y:S01]  /*0230*/  @P1 VIADD R4, R4, 0x1 ;  /* 0x0000000104041836 */ /* 0x000fe20000000000 */
[----:B------:R-:W-:-:S05]  /*0240*/  @!P2 LOP3.LUT R4, RZ, R5, RZ, 0x33, !PT ;  /* 0x00000005ff04a212 */ /* 0x000fca00078e33ff */
[----:B------:R-:W-:-:S04]  /*0250*/  IMAD.MOV R0, RZ, RZ, -R4 ;  /* 0x000000ffff007224 */ /* 0x000fc800078e0a04 */
[----:B------:R-:W-:Y:S02]  /*0260*/  IMAD R0, R5, R0, R2 ;  /* 0x0000000005007224 */ /* 0x000fe400078e0202 */
[----:B------:R-:W-:Y:S01]  /*0270*/  IMAD.MOV.U32 R5, RZ, RZ, RZ ;  /* 0x000000ffff057224 */ /* 0x000fe200078e00ff */
[----:B------:R-:W-:Y:S06]  /*0280*/  BRA `(.L_x_2) ;  /* 0x0000000000307947 */ /* 0x000fec0003800000 */
.L_x_1:
[----:B------:R-:W-:-:S07]  /*0290*/  MOV R4, 0x2b0 ;  /* 0x000002b000047802 */ /* 0x000fce0000000f00 */
[----:B------:R-:W-:Y:S05]  /*02a0*/  CALL.REL.NOINC `($__internal_1_$__cuda_sm20_div_u64) ;  /* 0x00000010007c7944 */ /* 0x000fea0003c00000 */
[----:B------:R-:W-:Y:S01]  /*02b0*/  IADD3 R4, P0, PT, RZ, -R8, RZ ;  /* 0x80000008ff047210 */ /* 0x000fe20007f1e0ff */
[----:B------:R-:W-:-:S04]  /*02c0*/  HFMA2 R3, -RZ, RZ, 0, 0 ;  /* 0x00000000ff037431 */ /* 0x000fc800000001ff */
[----:B------:R-:W-:-:S04]  /*02d0*/  IMAD.X R6, RZ, RZ, ~R9, P0 ;  /* 0x000000ffff067224 */ /* 0x000fc800000e0e09 */
[----:B------:R-:W-:Y:S02]  /*02e0*/  IMAD R7, R6, R5, RZ ;  /* 0x0000000506077224 */ /* 0x000fe400078e02ff */
[----:B------:R-:W-:-:S04]  /*02f0*/  IMAD.WIDE.U32 R2, R5, R4, R2 ;  /* 0x0000000405027225 */ /* 0x000fc800078e0002 */
[----:B------:R-:W-:Y:S02]  /*0300*/  IMAD R7, R0, R4, R7 ;  /* 0x0000000400077224 */ /* 0x000fe400078e0207 */
[----:B------:R-:W-:Y:S02]  /*0310*/  IMAD.MOV.U32 R0, RZ, RZ, R2 ;  /* 0x000000ffff007224 */ /* 0x000fe400078e0002 */
[----:B------:R-:W-:Y:S02]  /*0320*/  IMAD.IADD R3, R3, 0x1, R7 ;  /* 0x0000000103037824 */ /* 0x000fe400078e0207 */
[----:B------:R-:W-:Y:S02]  /*0330*/  IMAD.MOV.U32 R4, RZ, RZ, R8 ;  /* 0x000000ffff047224 */ /* 0x000fe400078e0008 */
[----:B------:R-:W-:-:S07]  /*0340*/  IMAD.MOV.U32 R5, RZ, RZ, R9 ;  /* 0x000000ffff057224 */ /* 0x000fce00078e0009 */
.L_x_2:
[----:B------:R-:W0:Y:S01]  /*0350*/  LDC.64 R6, c[0x4][0x208] ;  /* 0x01008200ff067b82 */ /* 0x000e220000000a00 */
[C---:B------:R-:W-:Y:S01]  /*0360*/  IMAD.SHL.U32 R2, R0.reuse, 0x8, RZ ;  /* 0x0000000800027824 */ /* 0x040fe200078e00ff */
[----:B------:R-:W-:Y:S01]  /*0370*/  SHF.L.U64.HI R0, R0, 0x3, R3 ;  /* 0x0000000300007819 */ /* 0x000fe20000010203 */
[----:B------:R-:W-:-:S05]  /*0380*/  IMAD R3, R5, 0xc88, RZ ;  /* 0x00000c8805037824 */ /* 0x000fca00078e02ff */
[----:B------:R-:W1:Y:S01]  /*0390*/  LDC.64 R10, c[0x4][0x1f8] ;  /* 0x01007e00ff0a7b82 */ /* 0x000e620000000a00 */
[----:B0-----:R-:W-:-:S03]  /*03a0*/  IMAD.WIDE.U32 R6, R4, 0xc88, R6 ;  /* 0x00000c8804067825 */ /* 0x001fc600078e0006 */
[----:B------:R-:W-:-:S04]  /*03b0*/  IADD3 R6, P0, PT, R2, R6, RZ ;  /* 0x0000000602067210 */ /* 0x000fc80007f1e0ff */
[----:B------:R-:W-:-:S06]  /*03c0*/  IADD3.X R7, PT, PT, R0, R3, R7, P0, !PT ;  /* 0x0000000300077210 */ /* 0x000fcc00007fe407 */
[----:B------:R-:W2:Y:S01]  /*03d0*/  LDG.E.64 R6, desc[UR8][R6.64] ;  /* 0x0000000806067981 */ /* 0x000ea2000c1e1b00 */
[----:B------:R-:W0:Y:S01]  /*03e0*/  LDC.64 R8, c[0x4][0x40] ;  /* 0x01001000ff087b82 */ /* 0x000e220000000a00 */
[----:B-1----:R-:W-:-:S03]  /*03f0*/  IMAD.WIDE.U32 R10, R4, 0xc88, R10 ;  /* 0x00000c88040a7825 */ /* 0x002fc600078e000a */
[----:B------:R-:W-:-:S04]  /*0400*/  IADD3 R16, P0, PT, R2, R10, RZ ;  /* 0x0000000a02107210 */ /* 0x000fc80007f1e0ff */
[----:B------:R-:W-:-:S05]  /*0410*/  IADD3.X R17, PT, PT, R0, R11, R3, P0, !PT ;  /* 0x0000000b00117210 */ /* 0x000fca00007fe403 */
[----:B------:R-:W3:Y:S04]  /*0420*/  LDG.E.64 R10, desc[UR8][R16.64] ;  /* 0x00000008100a7981 */ /* 0x000ee8000c1e1b00 */
[----:B0-----:R-:W3:Y:S01]  /*0430*/  LDG.E.64 R8, desc[UR8][R8.64] ;  /* 0x0000000808087981 */ /* 0x001ee2000c1e1b00 */
[----:B------:R-:W-:Y:S01]  /*0440*/  MOV R12, 0x1 ;  /* 0x00000001000c7802 */ /* 0x000fe20000000f00 */
[----:B------:R-:W-:Y:S01]  /*0450*/  BSSY.RECONVERGENT B0, `(.L_x_3) ;  /* 0x0000014000007945 */ /* 0x000fe20003800200 */
[----:B--2---:R-:W0:Y:S04]  /*0460*/  MUFU.RCP64H R13, R7 ;  /* 0x00000007000d7308 */ /* 0x004e280000001800 */
[----:B0-----:R-:W-:-:S08]  /*0470*/  DFMA R14, -R6, R12, 1 ;  /* 0x3ff00000060e742b */ /* 0x001fd0000000010c */
[----:B------:R-:W-:-:S08]  /*0480*/  DFMA R14, R14, R14, R14 ;  /* 0x0000000e0e0e722b */ /* 0x000fd0000000000e */
[----:B------:R-:W-:-:S08]  /*0490*/  DFMA R14, R12, R14, R12 ;  /* 0x0000000e0c0e722b */ /* 0x000fd0000000000c */
[----:B------:R-:W-:Y:S02]  /*04a0*/  DFMA R12, -R6, R14, 1 ;  /* 0x3ff00000060c742b */ /* 0x000fe4000000010e */
[----:B---3--:R-:W-:-:S06]  /*04b0*/  DMUL R18, R8, R10 ;  /* 0x0000000a08127228 */ /* 0x008fcc0000000000 */
[----:B------:R-:W-:-:S08]  /*04c0*/  DFMA R12, R14, R12, R14 ;  /* 0x0000000c0e0c722b */ /* 0x000fd0000000000e */
[----:B------:R-:W-:-:S08]  /*04d0*/  DMUL R10, R18, R12 ;  /* 0x0000000c120a7228 */ /* 0x000fd00000000000 */
[----:B------:R-:W-:-:S08]  /*04e0*/  DFMA R8, -R6, R10, R18 ;  /* 0x0000000a0608722b */ /* 0x000fd00000000112 */
[----:B------:R-:W-:Y:S01]  /*04f0*/  DFMA R8, R12, R8, R10 ;  /* 0x000000080c08722b */ /* 0x000fe2000000000a */
[----:B------:R-:W-:-:S09]  /*0500*/  FSETP.GEU.AND P1, PT, |R19|, 6.5827683646048100446e-37, PT ;  /* 0x036000001300780b */ /* 0x000fd20003f2e200 */
[----:B------:R-:W-:-:S05]  /*0510*/  FFMA R3, RZ, R7, R9 ;  /* 0x00000007ff037223 */ /* 0x000fca0000000009 */
[----:B------:R-:W-:-:S13]  /*0520*/  FSETP.GT.AND P0, PT, |R3|, 1.469367938527859385e-39, PT ;  /* 0x001000000300780b */ /* 0x000fda0003f04200 */
[----:B------:R-:W-:Y:S05]  /*0530*/  @P0 BRA P1, `(.L_x_4) ;  /* 0x0000000000140947 */ /* 0x000fea0000800000 */
[----:B------:R-:W-:Y:S01]  /*0540*/  IMAD.MOV.U32 R8, RZ, RZ, R18 ;  /* 0x000000ffff087224 */ /* 0x000fe200078e0012 */
[----:B------:R-:W-:Y:S01]  /*0550*/  MOV R14, 0x590 ;  /* 0x00000590000e7802 */ /* 0x000fe20000000f00 */
[----:B------:R-:W-:Y:S02]  /*0560*/  IMAD.MOV.U32 R9, RZ, RZ, R19 ;  /* 0x000000ffff097224 */ /* 0x000fe400078e0013 */
[----:B------:R-:W-:-:S07]  /*0570*/  IMAD.MOV.U32 R11, RZ, RZ, R7 ;  /* 0x000000ffff0b7224 */ /* 0x000fce00078e0007 */
[----:B------:R-:W-:Y:S05]  /*0580*/  CALL.REL.NOINC `($__internal_0_$__cuda_sm20_div_rn_f64_full) ;  /* 0x00000008004c7944 */ /* 0x000fea0003c00000 */
.L_x_4:
[----:B------:R-:W-:Y:S05]  /*0590*/  BSYNC.RECONVERGENT B0 ;  /* 0x0000000000007941 */ /* 0x000fea0003800200 */
.L_x_3:
[----:B------:R-:W0:Y:S01]  /*05a0*/  MUFU.RSQ64H R13, R9 ;  /* 0x00000009000d7308 */ /* 0x000e220000001c00 */
[----:B------:R-:W-:Y:S01]  /*05b0*/  VIADD R12, R9, 0xfcb00000 ;  /* 0xfcb00000090c7836 */ /* 0x000fe20000000000 */
[----:B------:R-:W-:Y:S01]  /*05c0*/  MOV R11, 0x3fd80000 ;  /* 0x3fd80000000b7802 */ /* 0x000fe20000000f00 */
[----:B------:R-:W-:Y:S01]  /*05d0*/  IMAD.MOV.U32 R10, RZ, RZ, 0x0 ;  /* 0x00000000ff0a7424 */ /* 0x000fe200078e00ff */
[----:B------:R-:W-:Y:S02]  /*05e0*/  BSSY.RECONVERGENT B0, `(.L_x_5) ;  /* 0x0000015000007945 */ /* 0x000fe40003800200 */
[----:B------:R-:W-:Y:S01]  /*05f0*/  ISETP.GE.U32.AND P0, PT, R12, 0x7ca00000, PT ;  /* 0x7ca000000c00780c */ /* 0x000fe20003f06070 */
[----:B0-----:R-:W-:-:S08]  /*0600*/  DMUL R6, R12, R12 ;  /* 0x0000000c0c067228 */ /* 0x001fd00000000000 */
[----:B------:R-:W-:-:S08]  /*0610*/  DFMA R6, -R6, R8, 1 ;  /* 0x3ff000000606742b */ /* 0x000fd00000000108 */
[----:B------:R-:W-:Y:S02]  /*0620*/  DFMA R10, R6, R10, 0.5 ;  /* 0x3fe00000060a742b */ /* 0x000fe4000000000a */
[----:B------:R-:W-:-:S08]  /*0630*/  DMUL R6, R12, R6 ;  /* 0x000000060c067228 */ /* 0x000fd00000000000 */
[----:B------:R-:W-:-:S08]  /*0640*/  DFMA R16, R10, R6, R12 ;  /* 0x000000060a10722b */ /* 0x000fd0000000000c */
[----:B------:R-:W-:Y:S02]  /*0650*/  DMUL R14, R16, R8 ;  /* 0x00000008100e7228 */ /* 0x000fe40000000000 */
[----:B------:R-:W-:Y:S02]  /*0660*/  VIADD R11, R17, 0xfff00000 ;  /* 0xfff00000110b7836 */ /* 0x000fe40000000000 */
[----:B------:R-:W-:-:S04]  /*0670*/  IMAD.MOV.U32 R10, RZ, RZ, R16 ;  /* 0x000000ffff0a7224 */ /* 0x000fc800078e0010 */
[----:B------:R-:W-:-:S08]  /*0680*/  DFMA R18, R14, -R14, R8 ;  /* 0x8000000e0e12722b */ /* 0x000fd00000000008 */
[----:B------:R-:W-:Y:S01]  /*0690*/  DFMA R6, R18, R10, R14 ;  /* 0x0000000a1206722b */ /* 0x000fe2000000000e */
[----:B------:R-:W-:Y:S10]  /*06a0*/  @!P0 BRA `(.L_x_6) ;  /* 0x0000000000208947 */ /* 0x000ff40003800000 */
[----:B------:R-:W-:Y:S01]  /*06b0*/  IMAD.MOV.U32 R10, RZ, RZ, R16 ;  /* 0x000000ffff0a7224 */ /* 0x000fe200078e0010 */
[----:B------:R-:W-:Y:S01]  /*06c0*/  MOV R3, R12 ;  /* 0x0000000c00037202 */ /* 0x000fe20000000f00 */
[----:B------:R-:W-:Y:S01]  /*06d0*/  IMAD.MOV.U32 R17, RZ, RZ, R9 ;  /* 0x000000ffff117224 */ /* 0x000fe200078e0009 */
[----:B------:R-:W-:Y:S01]  /*06e0*/  MOV R12, 0x710 ;  /* 0x00000710000c7802 */ /* 0x000fe20000000f00 */
[----:B------:R-:W-:-:S07]  /*06f0*/  IMAD.MOV.U32 R16, RZ, RZ, R18 ;  /* 0x000000ffff107224 */ /* 0x000fce00078e0012 */
[----:B------:R-:W-:Y:S05]  /*0700*/  CALL.REL.NOINC `($__internal_2_$__cuda_sm20_dsqrt_rn_f64_mediumpath_v1) ;  /* 0x0000001000747944 */ /* 0x000fea0003c00000 */
[----:B------:R-:W-:Y:S02]  /*0710*/  IMAD.MOV.U32 R6, RZ, RZ, R10 ;  /* 0x000000ffff067224 */ /* 0x000fe400078e000a */
[----:B------:R-:W-:-:S07]  /*0720*/  IMAD.MOV.U32 R7, RZ, RZ, R11 ;  /* 0x000000ffff077224 */ /* 0x000fce00078e000b */
.L_x_6:
[----:B------:R-:W-:Y:S05]  /*0730*/  BSYNC.RECONVERGENT B0 ;  /* 0x0000000000007941 */ /* 0x000fea0003800200 */
.L_x_5:
[----:B------:R-:W0:Y:S01]  /*0740*/  LDC.64 R8, c[0x4][0x248] ;  /* 0x01009200ff087b82 */ /* 0x000e220000000a00 */
[----:B------:R-:W-:-:S07]  /*0750*/  IMAD R3, R5, 0xc88, RZ ;  /* 0x00000c8805037824 */ /* 0x000fce00078e02ff */
[----:B------:R-:W1:Y:S01]  /*0760*/  LDC.64 R12, c[0x4][0x1e8] ;  /* 0x01007a00ff0c7b82 */ /* 0x000e620000000a00 */
[----:B0-----:R-:W-:-:S03]  /*0770*/  IMAD.WIDE.U32 R8, R4, 0xc88, R8 ;  /* 0x00000c8804087825 */ /* 0x001fc600078e0008 */
[----:B------:R-:W-:Y:S01]  /*0780*/  IADD3 R10, P0, PT, R2, R8, RZ ;  /* 0x00000008020a7210 */ /* 0x000fe20007f1e0ff */
[----:B-1----:R-:W-:-:S03]  /*0790*/  IMAD.WIDE.U32 R12, R4, 0xc88, R12 ;  /* 0x00000c88040c7825 */ /* 0x002fc600078e000c */
[----:B------:R-:W-:Y:S02]  /*07a0*/  IADD3.X R11, PT, PT, R0, R3, R9, P0, !PT ;  /* 0x00000003000b7210 */ /* 0x000fe400007fe409 */
[----:B------:R-:W-:-:S03]  /*07b0*/  IADD3 R8, P1, PT, R2, R12, RZ ;  /* 0x0000000c02087210 */ /* 0x000fc60007f3e0ff */
[----:B------:R0:W-:Y:S01]  /*07c0*/  STG.E.64 desc[UR8][R10.64], R6 ;  /* 0x000000060a007986 */ /* 0x0001e2000c101b08 */
[----:B------:R-:W-:-:S06]  /*07d0*/  IADD3.X R9, PT, PT, R0, R3, R13, P1, !PT ;  /* 0x0000000300097210 */ /* 0x000fcc0000ffe40d */
[----:B------:R-:W2:Y:S01]  /*07e0*/  LDG.E.64 R8, desc[UR8][R8.64] ;  /* 0x0000000808087981 */ /* 0x000ea2000c1e1b00 */
[----:B------:R-:W-:Y:S01]  /*07f0*/  BSSY.RECONVERGENT B0, `(.L_x_7) ;  /* 0x0000008000007945 */ /* 0x000fe20003800200 */
[----:B------:R-:W-:Y:S01]  /*0800*/  MOV R28, 0x870 ;  /* 0x00000870001c7802 */ /* 0x000fe20000000f00 */
[----:B------:R-:W-:Y:S01]  /*0810*/  UMOV UR4, URZ ;  /* 0x000000ff00047c82 */ /* 0x000fe20008000000 */
[----:B------:R-:W-:Y:S01]  /*0820*/  UMOV UR5, 0x40000000 ;  /* 0x4000000000057882 */ /* 0x000fe20000000000 */
[----:B--2---:R-:W-:-:S10]  /*0830*/  DADD R12, -RZ, |R8| ;  /* 0x00000000ff0c7229 */ /* 0x004fd40000000508 */
[----:B------:R-:W-:Y:S02]  /*0840*/  IMAD.MOV.U32 R14, RZ, RZ, R12 ;  /* 0x000000ffff0e7224 */ /* 0x000fe400078e000c */
[----:B0-----:R-:W-:-:S07]  /*0850*/  IMAD.MOV.U32 R3, RZ, RZ, R13 ;  /* 0x000000ffff037224 */ /* 0x001fce00078e000d */
[----:B------:R-:W-:Y:S05]  /*0860*/  CALL.REL.NOINC `($_Z7MACH_NOv$__internal_accurate_pow) ;  /* 0x0000001000c07944 */ /* 0x000fea0003c00000 */
[----:B------:R-:W-:Y:S05]  /*0870*/  BSYNC.RECONVERGENT B0 ;  /* 0x0000000000007941 */ /* 0x000fea0003800200 */
.L_x_7:
[----:B------:R-:W0:Y:S01]  /*0880*/  LDC.64 R10, c[0x4][0x1f0] ;  /* 0x01007c00ff0a7b82 */ /* 0x000e220000000a00 */
[----:B------:R-:W-:Y:S02]  /*0890*/  IMAD R3, R5, 0xc88, RZ ;  /* 0x00000c8805037824 */ /* 0x000fe400078e02ff */
[----:B0-----:R-:W-:-:S03]  /*08a0*/  IMAD.WIDE.U32 R10, R4, 0xc88, R10 ;  /* 0x00000c88040a7825 */ /* 0x001fc600078e000a */
[----:B------:R-:W-:-:S04]  /*08b0*/  IADD3 R10, P0, PT, R2, R10, RZ ;  /* 0x0000000a020a7210 */ /* 0x000fc80007f1e0ff */
[----:B------:R-:W-:-:S06]  /*08c0*/  IADD3.X R11, PT, PT, R0, R3, R11, P0, !PT ;  /* 0x00000003000b7210 */ /* 0x000fcc00007fe40b */
[----:B------:R-:W2:Y:S01]  /*08d0*/  LDG.E.64 R10, desc[UR8][R10.64] ;  /* 0x000000080a0a7981 */ /* 0x000ea2000c1e1b00 */
[C---:B------:R-:W-:Y:S01]  /*08e0*/  DADD R14, R8.reuse, 2 ;  /* 0x40000000080e7429 */ /* 0x040fe20000000000 */
[----:B------:R-:W-:Y:S01]  /*08f0*/  BSSY.RECONVERGENT B0, `(.L_x_8) ;  /* 0x000000e000007945 */ /* 0x000fe20003800200 */
[C---:B------:R-:W-:Y:S02]  /*0900*/  DSETP.NEU.AND P1, PT, R8.reuse, RZ, PT ;  /* 0x000000ff0800722a */ /* 0x040fe40003f2d000 */
[----:B------:R-:W-:-:S06]  /*0910*/  DSETP.NEU.AND P0, PT, R8, 1, PT ;  /* 0x3ff000000800742a */ /* 0x000fcc0003f0d000 */
[----:B------:R-:W-:-:S04]  /*0920*/  LOP3.LUT R14, R15, 0x7ff00000, RZ, 0xc0, !PT ;  /* 0x7ff000000f0e7812 */ /* 0x000fc800078ec0ff */
[----:B------:R-:W-:Y:S02]  /*0930*/  ISETP.NE.AND P2, PT, R14, 0x7ff00000, PT ;  /* 0x7ff000000e00780c */ /* 0x000fe40003f45270 */
[----:B------:R-:W-:Y:S01]  /*0940*/  @!P1 CS2R R12, SRZ ;  /* 0x00000000000c9805 */ /* 0x000fe2000001ff00 */
[----:B--2---:R-:W-:-:S10]  /*0950*/  DADD R14, -RZ, |R10| ;  /* 0x00000000ff0e7229 */ /* 0x004fd4000000050a */
[----:B------:R-:W-:Y:S05]  /*0960*/  @P2 BRA `(.L_x_9) ;  /* 0x0000000000182947 */ /* 0x000fea0003800000 */
[----:B------:R-:W-:-:S14]  /*0970*/  DSETP.NAN.AND P1, PT, R8, R8, PT ;  /* 0x000000080800722a */ /* 0x000fdc0003f28000 */
[----:B------:R-:W-:Y:S01]  /*0980*/  @P1 DADD R12, R8, 2 ;  /* 0x40000000080c1429 */ /* 0x000fe20000000000 */
[----:B------:R-:W-:Y:S10]  /*0990*/  @P1 BRA `(.L_x_9) ;  /* 0x00000000000c1947 */ /* 0x000ff40003800000 */
[----:B------:R-:W-:-:S14]  /*09a0*/  DSETP.NEU.AND P1, PT, |R8|, +INF , PT ;  /* 0x7ff000000800742a */ /* 0x000fdc0003f2d200 */
[----:B------:R-:W-:Y:S01]  /*09b0*/  @!P1 IMAD.MOV.U32 R12, RZ, RZ, 0x0 ;  /* 0x00000000ff0c9424 */ /* 0x000fe200078e00ff */
[----:B------:R-:W-:-:S07]  /*09c0*/  @!P1 MOV R13, 0x7ff00000 ;  /* 0x7ff00000000d9802 */ /* 0x000fce0000000f00 */
.L_x_9:
[----:B------:R-:W-:Y:S05]  /*09d0*/  BSYNC.RECONVERGENT B0 ;  /* 0x0000000000007941 */ /* 0x000fea0003800200 */
.L_x_8:
[----:B------:R-:W-:Y:S01]  /*09e0*/  BSSY.RECONVERGENT B0, `(.L_x_10) ;  /* 0x0000006000007945 */ /* 0x000fe20003800200 */
[----:B------:R-:W-:Y:S01]  /*09f0*/  FSEL R8, R12, RZ, P0 ;  /* 0x000000ff0c087208 */ /* 0x000fe20000000000 */
[----:B------:R-:W-:Y:S01]  /*0a00*/  IMAD.MOV.U32 R3, RZ, RZ, R15 ;  /* 0x000000ffff037224 */ /* 0x000fe200078e000f */
[----:B------:R-:W-:Y:S02]  /*0a10*/  FSEL R9, R13, 1.875, P0 ;  /* 0x3ff000000d097808 */ /* 0x000fe40000000000 */
[----:B------:R-:W-:-:S07]  /*0a20*/  MOV R28, 0xa40 ;  /* 0x00000a40001c7802 */ /* 0x000fce0000000f00 */
[----:B------:R-:W-:Y:S05]  /*0a30*/  CALL.REL.NOINC `($_Z7MACH_NOv$__internal_accurate_pow) ;  /* 0x00000010004c7944 */ /* 0x000fea0003c00000 */
[----:B------:R-:W-:Y:S05]  /*0a40*/  BSYNC.RECONVERGENT B0 ;  /* 0x0000000000007941 */ /* 0x000fea0003800200 */
.L_x_10:
[C---:B------:R-:W-:Y:S01]  /*0a50*/  DADD R14, R10.reuse, 2 ;  /* 0x400000000a0e7429 */ /* 0x040fe20000000000 */
[----:B------:R-:W-:Y:S01]  /*0a60*/  BSSY.RECONVERGENT B0, `(.L_x_11) ;  /* 0x000000d000007945 */ /* 0x000fe20003800200 */
[C---:B------:R-:W-:Y:S02]  /*0a70*/  DSETP.NEU.AND P1, PT, R10.reuse, RZ, PT ;  /* 0x000000ff0a00722a */ /* 0x040fe40003f2d000 */
[----:B------:R-:W-:-:S06]  /*0a80*/  DSETP.NEU.AND P0, PT, R10, 1, PT ;  /* 0x3ff000000a00742a */ /* 0x000fcc0003f0d000 */
[----:B------:R-:W-:-:S04]  /*0a90*/  LOP3.LUT R14, R15, 0x7ff00000, RZ, 0xc0, !PT ;  /* 0x7ff000000f0e7812 */ /* 0x000fc800078ec0ff */
[----:B------:R-:W-:Y:S02]  /*0aa0*/  ISETP.NE.AND P2, PT, R14, 0x7ff00000, PT ;  /* 0x7ff000000e00780c */ /* 0x000fe40003f45270 */
[----:B------:R-:W-:-:S11]  /*0ab0*/  @!P1 CS2R R12, SRZ ;  /* 0x00000000000c9805 */ /* 0x000fd6000001ff00 */
[----:B------:R-:W-:Y:S05]  /*0ac0*/  @P2 BRA `(.L_x_12) ;  /* 0x0000000000182947 */ /* 0x000fea0003800000 */
[----:B------:R-:W-:-:S14]  /*0ad0*/  DSETP.NAN.AND P1, PT, R10, R10, PT ;  /* 0x0000000a0a00722a */ /* 0x000fdc0003f28000 */
[----:B------:R-:W-:Y:S01]  /*0ae0*/  @P1 DADD R12, R10, 2 ;  /* 0x400000000a0c1429 */ /* 0x000fe20000000000 */
[----:B------:R-:W-:Y:S10]  /*0af0*/  @P1 BRA `(.L_x_12) ;  /* 0x00000000000c1947 */ /* 0x000ff40003800000 */
[----:B------:R-:W-:-:S14]  /*0b00*/  DSETP.NEU.AND P1, PT, |R10|, +INF , PT ;  /* 0x7ff000000a00742a */ /* 0x000fdc0003f2d200 */
[----:B------:R-:W-:Y:S02]  /*0b10*/  @!P1 IMAD.MOV.U32 R12, RZ, RZ, 0x0 ;  /* 0x00000000ff0c9424 */ /* 0x000fe400078e00ff */
[----:B------:R-:W-:-:S07]  /*0b20*/  @!P1 IMAD.MOV.U32 R13, RZ, RZ, 0x7ff00000 ;  /* 0x7ff00000ff0d9424 */ /* 0x000fce00078e00ff */
.L_x_12:
[----:B------:R-:W-:Y:S05]  /*0b30*/  BSYNC.RECONVERGENT B0 ;  /* 0x0000000000007941 */ /* 0x000fea0003800200 */
.L_x_11:
[----:B------:R-:W-:Y:S01]  /*0b40*/  FSEL R16, R12, RZ, P0 ;  /* 0x000000ff0c107208 */ /* 0x000fe20000000000 */
[----:B------:R-:W-:Y:S01]  /*0b50*/  IMAD.MOV.U32 R10, RZ, RZ, 0x0 ;  /* 0x00000000ff0a7424 */ /* 0x000fe200078e00ff */
[----:B------:R-:W-:Y:S01]  /*0b60*/  FSEL R17, R13, 1.875, P0 ;  /* 0x3ff000000d117808 */ /* 0x000fe20000000000 */
[----:B------:R-:W-:Y:S01]  /*0b70*/  BSSY.RECONVERGENT B0, `(.L_x_13) ;  /* 0x0000018000007945 */ /* 0x000fe20003800200 */
[----:B------:R-:W-:-:S04]  /*0b80*/  MOV R11, 0x3fd80000 ;  /* 0x3fd80000000b7802 */ /* 0x000fc80000000f00 */
[----:B------:R-:W-:-:S06]  /*0b90*/  DADD R16, R8, R16 ;  /* 0x0000000008107229 */ /* 0x000fcc0000000010 */
[----:B------:R-:W0:Y:S04]  /*0ba0*/  MUFU.RSQ64H R13, R17 ;  /* 0x00000011000d7308 */ /* 0x000e280000001c00 */
[----:B------:R-:W-:-:S05]  /*0bb0*/  VIADD R12, R17, 0xfcb00000 ;  /* 0xfcb00000110c7836 */ /* 0x000fca0000000000 */
[----:B------:R-:W-:Y:S01]  /*0bc0*/  ISETP.GE.U32.AND P0, PT, R12, 0x7ca00000, PT ;  /* 0x7ca000000c00780c */ /* 0x000fe20003f06070 */
[----:B0-----:R-:W-:-:S08]  /*0bd0*/  DMUL R8, R12, R12 ;  /* 0x0000000c0c087228 */ /* 0x001fd00000000000 */
[----:B------:R-:W-:-:S08]  /*0be0*/  DFMA R8, R16, -R8, 1 ;  /* 0x3ff000001008742b */ /* 0x000fd00000000808 */
        /* <DEDUP_REMOVED lines=13> */
[----:B------:R-:W-:Y:S02]  /*0cc0*/  IMAD.MOV.U32 R16, RZ, RZ, R18 ;  /* 0x000000ffff107224 */ /* 0x000fe400078e0012 */
[----:B------:R-:W-:-:S07]  /*0cd0*/  IMAD.MOV.U32 R11, RZ, RZ, R9 ;  /* 0x000000ffff0b7224 */ /* 0x000fce00078e0009 */
[----:B------:R-:W-:Y:S05]  /*0ce0*/  CALL.REL.NOINC `($__internal_2_$__cuda_sm20_dsqrt_rn_f64_mediumpath_v1) ;  /* 0x0000000800fc7944 */ /* 0x000fea0003c00000 */
.L_x_14:
[----:B------:R-:W-:Y:S05]  /*0cf0*/  BSYNC.RECONVERGENT B0 ;  /* 0x0000000000007941 */ /* 0x000fea0003800200 */
.L_x_13:
[----:B------:R-:W0:Y:S01]  /*0d00*/  MUFU.RCP64H R9, R7 ;  /* 0x0000000700097308 */ /* 0x000e220000001800 */
[----:B------:R-:W-:Y:S01]  /*0d10*/  IMAD.MOV.U32 R8, RZ, RZ, 0x1 ;  /* 0x00000001ff087424 */ /* 0x000fe200078e00ff */
[----:B------:R-:W-:Y:S01]  /*0d20*/  FSETP.GEU.AND P1, PT, |R11|, 6.5827683646048100446e-37, PT ;  /* 0x036000000b00780b */ /* 0x000fe20003f2e200 */
[----:B------:R-:W-:Y:S04]  /*0d30*/  BSSY.RECONVERGENT B0, `(.L_x_15) ;  /* 0x0000011000007945 */ /* 0x000fe80003800200 */
[----:B0-----:R-:W-:-:S08]  /*0d40*/  DFMA R12, R8, -R6, 1 ;  /* 0x3ff00000080c742b */ /* 0x001fd00000000806 */
[----:B------:R-:W-:-:S08]  /*0d50*/  DFMA R12, R12, R12, R12 ;  /* 0x0000000c0c0c722b */ /* 0x000fd0000000000c */
[----:B------:R-:W-:-:S08]  /*0d60*/  DFMA R12, R8, R12, R8 ;  /* 0x0000000c080c722b */ /* 0x000fd00000000008 */
[----:B------:R-:W-:-:S08]  /*0d70*/  DFMA R8, R12, -R6, 1 ;  /* 0x3ff000000c08742b */ /* 0x000fd00000000806 */
[----:B------:R-:W-:-:S08]  /*0d80*/  DFMA R8, R12, R8, R12 ;  /* 0x000000080c08722b */ /* 0x000fd0000000000c */
[----:B------:R-:W-:-:S08]  /*0d90*/  DMUL R12, R8, R10 ;  /* 0x0000000a080c7228 */ /* 0x000fd00000000000 */
[----:B------:R-:W-:-:S08]  /*0da0*/  DFMA R14, R12, -R6, R10 ;  /* 0x800000060c0e722b */ /* 0x000fd0000000000a */
[----:B------:R-:W-:-:S10]  /*0db0*/  DFMA R8, R8, R14, R12 ;  /* 0x0000000e0808722b */ /* 0x000fd4000000000c */
        /* <DEDUP_REMOVED lines=8> */
.L_x_16:
[----:B------:R-:W-:Y:S05]  /*0e40*/  BSYNC.RECONVERGENT B0 ;  /* 0x0000000000007941 */ /* 0x000fea0003800200 */
.L_x_15:
[----:B------:R-:W0:Y:S01]  /*0e50*/  LDC.64 R6, c[0x4][0x250] ;  /* 0x01009400ff067b82 */ /* 0x000e220000000a00 */
[----:B------:R-:W-:Y:S02]  /*0e60*/  IMAD R5, R5, 0xc88, RZ ;  /* 0x00000c8805057824 */ /* 0x000fe400078e02ff */
[----:B0-----:R-:W-:-:S03]  /*0e70*/  IMAD.WIDE.U32 R6, R4, 0xc88, R6 ;  /* 0x00000c8804067825 */ /* 0x001fc600078e0006 */
[----:B------:R-:W-:-:S04]  /*0e80*/  IADD3 R2, P0, PT, R2, R6, RZ ;  /* 0x0000000602027210 */ /* 0x000fc80007f1e0ff */
[----:B------:R-:W-:-:S05]  /*0e90*/  IADD3.X R3, PT, PT, R0, R5, R7, P0, !PT ;  /* 0x0000000500037210 */ /* 0x000fca00007fe407 */
[----:B------:R-:W-:Y:S01]  /*0ea0*/  STG.E.64 desc[UR8][R2.64], R8 ;  /* 0x0000000802007986 */ /* 0x000fe2000c101b08 */
[----:B------:R-:W-:Y:S05]  /*0eb0*/  EXIT ;  /* 0x000000000000794d */ /* 0x000fea0003800000 */
        .weak           $__internal_0_$__cuda_sm20_div_rn_f64_full
        .type           $__internal_0_$__cuda_sm20_div_rn_f64_full,@function
        .size           $__internal_0_$__cuda_sm20_div_rn_f64_full,($__internal_1_$__cuda_sm20_div_u64 - $__internal_0_$__cuda_sm20_div_rn_f64_full)
$__internal_0_$__cuda_sm20_div_rn_f64_full:
[C---:B------:R-:W-:Y:S01]  /*0ec0*/  FSETP.GEU.AND P0, PT, |R11|.reuse, 1.469367938527859385e-39, PT ;  /* 0x001000000b00780b */ /* 0x040fe20003f0e200 */
[----:B------:R-:W-:Y:S01]  /*0ed0*/  IMAD.MOV.U32 R16, RZ, RZ, 0x1 ;  /* 0x00000001ff107424 */ /* 0x000fe200078e00ff */
[----:B------:R-:W-:Y:S01]  /*0ee0*/  LOP3.LUT R12, R11, 0x800fffff, RZ, 0xc0, !PT ;  /* 0x800fffff0b0c7812 */ /* 0x000fe200078ec0ff */
[----:B------:R-:W-:Y:S01]  /*0ef0*/  IMAD.MOV.U32 R3, RZ, RZ, 0x1ca00000 ;  /* 0x1ca00000ff037424 */ /* 0x000fe200078e00ff */
[----:B------:R-:W-:Y:S01]  /*0f00*/  MOV R10, R6 ;  /* 0x00000006000a7202 */ /* 0x000fe20000000f00 */
[----:B------:R-:W-:Y:S01]  /*0f10*/  BSSY.RECONVERGENT B1, `(.L_x_17) ;  /* 0x0000054000017945 */ /* 0x000fe20003800200 */
[----:B------:R-:W-:Y:S01]  /*0f20*/  LOP3.LUT R13, R12, 0x3ff00000, RZ, 0xfc, !PT ;  /* 0x3ff000000c0d7812 */ /* 0x000fe200078efcff */
[----:B------:R-:W-:Y:S01]  /*0f30*/  IMAD.MOV.U32 R12, RZ, RZ, R6 ;  /* 0x000000ffff0c7224 */ /* 0x000fe200078e0006 */
[C---:B------:R-:W-:Y:S02]  /*0f40*/  FSETP.GEU.AND P2, PT, |R9|.reuse, 1.469367938527859385e-39, PT ;  /* 0x001000000900780b */ /* 0x040fe40003f4e200 */
[----:B------:R-:W-:-:S02]  /*0f50*/  LOP3.LUT R15, R9, 0x7ff00000, RZ, 0xc0, !PT ;  /* 0x7ff00000090f7812 */ /* 0x000fc400078ec0ff */
[----:B------:R-:W-:Y:S01]  /*0f60*/  LOP3.LUT R20, R11, 0x7ff00000, RZ, 0xc0, !PT ;  /* 0x7ff000000b147812 */ /* 0x000fe200078ec0ff */
[----:B------:R-:W-:-:S03]  /*0f70*/  @!P0 DMUL R12, R10, 8.98846567431157953865e+307 ;  /* 0x7fe000000a0c8828 */ /* 0x000fc60000000000 */
[----:B------:R-:W-:-:S03]  /*0f80*/  ISETP.GE.U32.AND P1, PT, R15, R20, PT ;  /* 0x000000140f00720c */ /* 0x000fc60003f26070 */
[----:B------:R-:W0:Y:S02]  /*0f90*/  MUFU.RCP64H R17, R13 ;  /* 0x0000000d00117308 */ /* 0x000e240000001800 */
[----:B------:R-:W-:-:S04]  /*0fa0*/  @!P2 LOP3.LUT R18, R11, 0x7ff00000, RZ, 0xc0, !PT ;  /* 0x7ff000000b12a812 */ /* 0x000fc800078ec0ff */
[----:B------:R-:W-:-:S04]  /*0fb0*/  @!P2 ISETP.GE.U32.AND P3, PT, R15, R18, PT ;  /* 0x000000120f00a20c */ /* 0x000fc80003f66070 */
[----:B------:R-:W-:-:S04]  /*0fc0*/  @!P2 SEL R19, R3, 0x63400000, !P3 ;  /* 0x634000000313a807 */ /* 0x000fc80005800000 */
[----:B------:R-:W-:Y:S01]  /*0fd0*/  @!P2 LOP3.LUT R22, R19, 0x80000000, R9, 0xf8, !PT ;  /* 0x800000001316a812 */ /* 0x000fe200078ef809 */
[----:B0-----:R-:W-:-:S03]  /*0fe0*/  DFMA R6, R16, -R12, 1 ;  /* 0x3ff000001006742b */ /* 0x001fc6000000080c */
[----:B------:R-:W-:Y:S01]  /*0ff0*/  @!P2 LOP3.LUT R23, R22, 0x100000, RZ, 0xfc, !PT ;  /* 0x001000001617a812 */ /* 0x000fe200078efcff */
[----:B------:R-:W-:-:S04]  /*1000*/  @!P2 IMAD.MOV.U32 R22, RZ, RZ, RZ ;  /* 0x000000ffff16a224 */ /* 0x000fc800078e00ff */
[----:B------:R-:W-:-:S08]  /*1010*/  DFMA R6, R6, R6, R6 ;  /* 0x000000060606722b */ /* 0x000fd00000000006 */
[----:B------:R-:W-:Y:S01]  /*1020*/  DFMA R16, R16, R6, R16 ;  /* 0x000000061010722b */ /* 0x000fe20000000010 */
[----:B------:R-:W-:Y:S01]  /*1030*/  SEL R7, R3, 0x63400000, !P1 ;  /* 0x6340000003077807 */ /* 0x000fe20004800000 */
[----:B------:R-:W-:-:S03]  /*1040*/  IMAD.MOV.U32 R6, RZ, RZ, R8 ;  /* 0x000000ffff067224 */ /* 0x000fc600078e0008 */
[----:B------:R-:W-:-:S03]  /*1050*/  LOP3.LUT R7, R7, 0x800fffff, R9, 0xf8, !PT ;  /* 0x800fffff07077812 */ /* 0x000fc600078ef809 */
[----:B------:R-:W-:-:S03]  /*1060*/  DFMA R18, R16, -R12, 1 ;  /* 0x3ff000001012742b */ /* 0x000fc6000000080c */
[----:B------:R-:W-:Y:S01]  /*1070*/  @!P2 DFMA R6, R6, 2, -R22 ;  /* 0x400000000606a82b */ /* 0x000fe20000000816 */
[----:B------:R-:W-:Y:S01]  /*1080*/  MOV R22, R15 ;  /* 0x0000000f00167202 */ /* 0x000fe20000000f00 */
[----:B------:R-:W-:-:S03]  /*1090*/  IMAD.MOV.U32 R23, RZ, RZ, R20 ;  /* 0x000000ffff177224 */ /* 0x000fc600078e0014 */
[----:B------:R-:W-:Y:S01]  /*10a0*/  DFMA R16, R16, R18, R16 ;  /* 0x000000121010722b */ /* 0x000fe20000000010 */
[----:B------:R-:W-:-:S04]  /*10b0*/  @!P0 LOP3.LUT R23, R13, 0x7ff00000, RZ, 0xc0, !PT ;  /* 0x7ff000000d178812 */ /* 0x000fc800078ec0ff */
[----:B------:R-:W-:Y:S01]  /*10c0*/  @!P2 LOP3.LUT R22, R7, 0x7ff00000, RZ, 0xc0, !PT ;  /* 0x7ff000000716a812 */ /* 0x000fe200078ec0ff */
[----:B------:R-:W-:Y:S02]  /*10d0*/  VIADD R25, R23, 0xffffffff ;  /* 0xffffffff17197836 */ /* 0x000fe40000000000 */
[----:B------:R-:W-:Y:S02]  /*10e0*/  DMUL R18, R16, R6 ;  /* 0x0000000610127228 */ /* 0x000fe40000000000 */
[----:B------:R-:W-:-:S05]  /*10f0*/  VIADD R24, R22, 0xffffffff ;  /* 0xffffffff16187836 */ /* 0x000fca0000000000 */
[----:B------:R-:W-:Y:S01]  /*1100*/  ISETP.GT.U32.AND P0, PT, R24, 0x7feffffe, PT ;  /* 0x7feffffe1800780c */ /* 0x000fe20003f04070 */
[----:B------:R-:W-:-:S03]  /*1110*/  DFMA R20, R18, -R12, R6 ;  /* 0x8000000c1214722b */ /* 0x000fc60000000006 */
[----:B------:R-:W-:-:S05]  /*1120*/  ISETP.GT.U32.OR P0, PT, R25, 0x7feffffe, P0 ;  /* 0x7feffffe1900780c */ /* 0x000fca0000704470 */
[----:B------:R-:W-:-:S08]  /*1130*/  DFMA R16, R16, R20, R18 ;  /* 0x000000141010722b */ /* 0x000fd00000000012 */
[----:B------:R-:W-:Y:S05]  /*1140*/  @P0 BRA `(.L_x_18) ;  /* 0x00000000006c0947 */ /* 0x000fea0003800000 */
[----:B------:R-:W-:-:S04]  /*1150*/  LOP3.LUT R18, R11, 0x7ff00000, RZ, 0xc0, !PT ;  /* 0x7ff000000b127812 */ /* 0x000fc800078ec0ff */
[CC--:B------:R-:W-:Y:S02]  /*1160*/  VIADDMNMX R8, R15.reuse, -R18.reuse, 0xb9600000, !PT ;  /* 0xb96000000f087446 */ /* 0x0c0fe40007800912 */
[----:B------:R-:W-:Y:S02]  /*1170*/  ISETP.GE.U32.AND P0, PT, R15, R18, PT ;  /* 0x000000120f00720c */ /* 0x000fe40003f06070 */
[----:B------:R-:W-:Y:S02]  /*1180*/  VIMNMX R8, PT, PT, R8, 0x46a00000, PT ;  /* 0x46a0000008087848 */ /* 0x000fe40003fe0100 */
[----:B------:R-:W-:-:S05]  /*1190*/  SEL R3, R3, 0x63400000, !P0 ;  /* 0x6340000003037807 */ /* 0x000fca0004000000 */
[----:B------:R-:W-:Y:S01]  /*11a0*/  IMAD.IADD R3, R8, 0x1, -R3 ;  /* 0x0000000108037824 */ /* 0x000fe200078e0a03 */
[----:B------:R-:W-:-:S03]  /*11b0*/  MOV R8, RZ ;  /* 0x000000ff00087202 */ /* 0x000fc60000000f00 */
[----:B------:R-:W-:-:S06]  /*11c0*/  VIADD R9, R3, 0x7fe00000 ;  /* 0x7fe0000003097836 */ /* 0x000fcc0000000000 */
[----:B------:R-:W-:-:S10]  /*11d0*/  DMUL R18, R16, R8 ;  /* 0x0000000810127228 */ /* 0x000fd40000000000 */
[----:B------:R-:W-:-:S13]  /*11e0*/  FSETP.GTU.AND P0, PT, |R19|, 1.469367938527859385e-39, PT ;  /* 0x001000001300780b */ /* 0x000fda0003f0c200 */
[----:B------:R-:W-:Y:S05]  /*11f0*/  @P0 BRA `(.L_x_19) ;  /* 0x0000000000940947 */ /* 0x000fea0003800000 */
[----:B------:R-:W-:Y:S01]  /*1200*/  DFMA R6, R16, -R12, R6 ;  /* 0x8000000c1006722b */ /* 0x000fe20000000006 */
[----:B------:R-:W-:-:S09]  /*1210*/  IMAD.MOV.U32 R8, RZ, RZ, RZ ;  /* 0x000000ffff087224 */ /* 0x000fd200078e00ff */
[C---:B------:R-:W-:Y:S02]  /*1220*/  FSETP.NEU.AND P0, PT, R7.reuse, RZ, PT ;  /* 0x000000ff0700720b */ /* 0x040fe40003f0d000 */
[----:B------:R-:W-:-:S04]  /*1230*/  LOP3.LUT R11, R7, 0x80000000, R11, 0x48, !PT ;  /* 0x80000000070b7812 */ /* 0x000fc800078e480b */
[----:B------:R-:W-:-:S07]  /*1240*/  LOP3.LUT R9, R11, R9, RZ, 0xfc, !PT ;  /* 0x000000090b097212 */ /* 0x000fce00078efcff */
[----:B------:R-:W-:Y:S05]  /*1250*/  @!P0 BRA `(.L_x_19) ;  /* 0x00000000007c8947 */ /* 0x000fea0003800000 */
[----:B------:R-:W-:Y:S01]  /*1260*/  IMAD.MOV R7, RZ, RZ, -R3 ;  /* 0x000000ffff077224 */ /* 0x000fe200078e0a03 */
[----:B------:R-:W-:Y:S01]  /*1270*/  DMUL.RP R8, R16, R8 ;  /* 0x0000000810087228 */ /* 0x000fe20000008000 */
[----:B------:R-:W-:Y:S01]  /*1280*/  IMAD.MOV.U32 R6, RZ, RZ, RZ ;  /* 0x000000ffff067224 */ /* 0x000fe200078e00ff */
[----:B------:R-:W-:-:S05]  /*1290*/  IADD3 R3, PT, PT, -R3, -0x43300000, RZ ;  /* 0xbcd0000003037810 */ /* 0x000fca0007ffe1ff */
[----:B------:R-:W-:-:S03]  /*12a0*/  DFMA R6, R18, -R6, R16 ;  /* 0x800000061206722b */ /* 0x000fc60000000010 */
[----:B------:R-:W-:-:S07]  /*12b0*/  LOP3.LUT R11, R9, R11, RZ, 0x3c, !PT ;  /* 0x0000000b090b7212 */ /* 0x000fce00078e3cff */
[----:B------:R-:W-:-:S04]  /*12c0*/  FSETP.NEU.AND P0, PT, |R7|, R3, PT ;  /* 0x000000030700720b */ /* 0x000fc80003f0d200 */
[----:B------:R-:W-:Y:S02]  /*12d0*/  FSEL R18, R8, R18, !P0 ;  /* 0x0000001208127208 */ /* 0x000fe40004000000 */
[----:B------:R-:W-:Y:S01]  /*12e0*/  FSEL R19, R11, R19, !P0 ;  /* 0x000000130b137208 */ /* 0x000fe20004000000 */
[----:B------:R-:W-:Y:S06]  /*12f0*/  BRA `(.L_x_19) ;  /* 0x0000000000547947 */ /* 0x000fec0003800000 */
.L_x_18:
[----:B------:R-:W-:-:S14]  /*1300*/  DSETP.NAN.AND P0, PT, R8, R8, PT ;  /* 0x000000080800722a */ /* 0x000fdc0003f08000 */
[----:B------:R-:W-:Y:S05]  /*1310*/  @P0 BRA `(.L_x_20) ;  /* 0x0000000000440947 */ /* 0x000fea0003800000 */
[----:B------:R-:W-:-:S14]  /*1320*/  DSETP.NAN.AND P0, PT, R10, R10, PT ;  /* 0x0000000a0a00722a */ /* 0x000fdc0003f08000 */
[----:B------:R-:W-:Y:S05]  /*1330*/  @P0 BRA `(.L_x_21) ;  /* 0x0000000000300947 */ /* 0x000fea0003800000 */
[----:B------:R-:W-:Y:S01]  /*1340*/  ISETP.NE.AND P0, PT, R22, R23, PT ;  /* 0x000000171600720c */ /* 0x000fe20003f05270 */
[----:B------:R-:W-:Y:S02]  /*1350*/  IMAD.MOV.U32 R18, RZ, RZ, 0x0 ;  /* 0x00000000ff127424 */ /* 0x000fe400078e00ff */
[----:B------:R-:W-:-:S10]  /*1360*/  IMAD.MOV.U32 R19, RZ, RZ, -0x80000 ;  /* 0xfff80000ff137424 */ /* 0x000fd400078e00ff */
[----:B------:R-:W-:Y:S05]  /*1370*/  @!P0 BRA `(.L_x_19) ;  /* 0x0000000000348947 */ /* 0x000fea0003800000 */
[----:B------:R-:W-:Y:S02]  /*1380*/  ISETP.NE.AND P0, PT, R22, 0x7ff00000, PT ;  /* 0x7ff000001600780c */ /* 0x000fe40003f05270 */
[----:B------:R-:W-:Y:S02]  /*1390*/  LOP3.LUT R19, R9, 0x80000000, R11, 0x48, !PT ;  /* 0x8000000009137812 */ /* 0x000fe400078e480b */
[----:B------:R-:W-:-:S13]  /*13a0*/  ISETP.EQ.OR P0, PT, R23, RZ, !P0 ;  /* 0x000000ff1700720c */ /* 0x000fda0004702670 */
[----:B------:R-:W-:Y:S02]  /*13b0*/  @P0 LOP3.LUT R3, R19, 0x7ff00000, RZ, 0xfc, !PT ;  /* 0x7ff0000013030812 */ /* 0x000fe400078efcff */
[----:B------:R-:W-:Y:S01]  /*13c0*/  @!P0 MOV R18, RZ ;  /* 0x000000ff00128202 */ /* 0x000fe20000000f00 */
[----:B------:R-:W-:Y:S02]  /*13d0*/  @P0 IMAD.MOV.U32 R18, RZ, RZ, RZ ;  /* 0x000000ffff120224 */ /* 0x000fe400078e00ff */
[----:B------:R-:W-:Y:S01]  /*13e0*/  @P0 IMAD.MOV.U32 R19, RZ, RZ, R3 ;  /* 0x000000ffff130224 */ /* 0x000fe200078e0003 */
[----:B------:R-:W-:Y:S06]  /*13f0*/  BRA `(.L_x_19) ;  /* 0x0000000000147947 */ /* 0x000fec0003800000 */
.L_x_21:
[----:B------:R-:W-:Y:S01]  /*1400*/  LOP3.LUT R19, R11, 0x80000, RZ, 0xfc, !PT ;  /* 0x000800000b137812 */ /* 0x000fe200078efcff */
[----:B------:R-:W-:Y:S01]  /*1410*/  IMAD.MOV.U32 R18, RZ, RZ, R10 ;  /* 0x000000ffff127224 */ /* 0x000fe200078e000a */
[----:B------:R-:W-:Y:S06]  /*1420*/  BRA `(.L_x_19) ;  /* 0x0000000000087947 */ /* 0x000fec0003800000 */
.L_x_20:
[----:B------:R-:W-:Y:S01]  /*1430*/  LOP3.LUT R19, R9, 0x80000, RZ, 0xfc, !PT ;  /* 0x0008000009137812 */ /* 0x000fe200078efcff */
[----:B------:R-:W-:-:S07]  /*1440*/  IMAD.MOV.U32 R18, RZ, RZ, R8 ;  /* 0x000000ffff127224 */ /* 0x000fce00078e0008 */
.L_x_19:
[----:B------:R-:W-:Y:S05]  /*1450*/  BSYNC.RECONVERGENT B1 ;  /* 0x0000000000017941 */ /* 0x000fea0003800200 */
.L_x_17:
[----:B------:R-:W-:Y:S01]  /*1460*/  IMAD.MOV.U32 R15, RZ, RZ, 0x0 ;  /* 0x00000000ff0f7424 */ /* 0x000fe200078e00ff */
[----:B------:R-:W-:Y:S01]  /*1470*/  MOV R9, R19 ;  /* 0x0000001300097202 */ /* 0x000fe20000000f00 */
[----:B------:R-:W-:Y:S02]  /*1480*/  IMAD.MOV.U32 R8, RZ, RZ, R18 ;  /* 0x000000ffff087224 */ /* 0x000fe400078e0012 */
[----:B------:R-:W-:Y:S05]  /*1490*/  RET.REL.NODEC R14 `(_Z7MACH_NOv) ;  /* 0xffffffe80ed87950 */ /* 0x000fea0003c3ffff */
        .weak           $__internal_1_$__cuda_sm20_div_u64
        .type           $__internal_1_$__cuda_sm20_div_u64,@function
        .size           $__internal_1_$__cuda_sm20_div_u64,($__internal_2_$__cuda_sm20_dsqrt_rn_f64_mediumpath_v1 - $__internal_1_$__cuda_sm20_div_u64)
$__internal_1_$__cuda_sm20_div_u64:
[----:B------:R-:W-:Y:S02]  /*14a0*/  IMAD.MOV.U32 R10, RZ, RZ, R5 ;  /* 0x000000ffff0a7224 */ /* 0x000fe400078e0005 */
[----:B------:R-:W-:-:S04]  /*14b0*/  IMAD.MOV.U32 R11, RZ, RZ, R0 ;  /* 0x000000ffff0b7224 */ /* 0x000fc800078e0000 */
[----:B------:R-:W0:Y:S08]  /*14c0*/  I2F.U64.RP R10, R10 ;  /* 0x0000000a000a7312 */ /* 0x000e300000309000 */
[----:B0-----:R-:W0:Y:S02]  /*14d0*/  MUFU.RCP R6, R10 ;  /* 0x0000000a00067308 */ /* 0x001e240000001000 */
[----:B0-----:R-:W-:-:S06]  /*14e0*/  VIADD R6, R6, 0x1ffffffe ;  /* 0x1ffffffe06067836 */ /* 0x001fcc0000000000 */
[----:B------:R-:W0:Y:S02]  /*14f0*/  F2I.U64.TRUNC R6, R6 ;  /* 0x0000000600067311 */ /* 0x000e24000020d800 */
[----:B0-----:R-:W-:-:S04]  /*1500*/  IMAD.WIDE.U32 R8, R6, R5, RZ ;  /* 0x0000000506087225 */ /* 0x001fc800078e00ff */
[----:B------:R-:W-:Y:S01]  /*1510*/  IMAD R9, R6, R0, R9 ;  /* 0x0000000006097224 */ /* 0x000fe200078e0209 */
[----:B------:R-:W-:-:S03]  /*1520*/  IADD3 R13, P0, PT, RZ, -R8, RZ ;  /* 0x80000008ff0d7210 */ /* 0x000fc60007f1e0ff */
[----:B------:R-:W-:Y:S02]  /*1530*/  IMAD R9, R7, R5, R9 ;  /* 0x0000000507097224 */ /* 0x000fe400078e0209 */
[----:B------:R-:W-:-:S04]  /*1540*/  IMAD.HI.U32 R8, R6, R13, RZ ;  /* 0x0000000d06087227 */ /* 0x000fc800078e00ff */
[----:B------:R-:W-:Y:S01]  /*1550*/  IMAD.X R15, RZ, RZ, ~R9, P0 ;  /* 0x000000ffff0f7224 */ /* 0x000fe200000e0e09 */
[----:B------:R-:W-:-:S03]  /*1560*/  MOV R9, R6 ;  /* 0x0000000600097202 */ /* 0x000fc60000000f00 */
[-C--:B------:R-:W-:Y:S02]  /*1570*/  IMAD R11, R7, R15.reuse, RZ ;  /* 0x0000000f070b7224 */ /* 0x080fe400078e02ff */
[----:B------:R-:W-:-:S04]  /*1580*/  IMAD.WIDE.U32 R8, P0, R6, R15, R8 ;  /* 0x0000000f06087225 */ /* 0x000fc80007800008 */
[----:B------:R-:W-:-:S04]  /*1590*/  IMAD.HI.U32 R15, R7, R15, RZ ;  /* 0x0000000f070f7227 */ /* 0x000fc800078e00ff */
[----:B------:R-:W-:-:S05]  /*15a0*/  IMAD.HI.U32 R8, P1, R7, R13, R8 ;  /* 0x0000000d07087227 */ /* 0x000fca0007820008 */
[----:B------:R-:W-:Y:S01]  /*15b0*/  IADD3 R9, P2, PT, R11, R8, RZ ;  /* 0x000000080b097210 */ /* 0x000fe20007f5e0ff */
[----:B------:R-:W-:-:S04]  /*15c0*/  IMAD.X R8, R15, 0x1, R7, P0 ;  /* 0x000000010f087824 */ /* 0x000fc800000e0607 */
[----:B------:R-:W-:Y:S01]  /*15d0*/  IMAD.WIDE.U32 R6, R9, R5, RZ ;  /* 0x0000000509067225 */ /* 0x000fe200078e00ff */
[----:B------:R-:W-:-:S03]  /*15e0*/  IADD3.X R10, PT, PT, RZ, RZ, R8, P2, P1 ;  /* 0x000000ffff0a7210 */ /* 0x000fc600017e2408 */
[----:B------:R-:W-:Y:S01]  /*15f0*/  IMAD R7, R9, R0, R7 ;  /* 0x0000000009077224 */ /* 0x000fe200078e0207 */
[----:B------:R-:W-:-:S03]  /*1600*/  IADD3 R11, P0, PT, RZ, -R6, RZ ;  /* 0x80000006ff0b7210 */ /* 0x000fc60007f1e0ff */
[----:B------:R-:W-:Y:S02]  /*1610*/  IMAD R7, R10, R5, R7 ;  /* 0x000000050a077224 */ /* 0x000fe400078e0207 */
[----:B------:R-:W-:-:S04]  /*1620*/  IMAD.HI.U32 R8, R9, R11, RZ ;  /* 0x0000000b09087227 */ /* 0x000fc800078e00ff */
[----:B------:R-:W-:-:S04]  /*1630*/  IMAD.X R7, RZ, RZ, ~R7, P0 ;  /* 0x000000ffff077224 */ /* 0x000fc800000e0e07 */
[----:B------:R-:W-:-:S04]  /*1640*/  IMAD.WIDE.U32 R8, P0, R9, R7, R8 ;  /* 0x0000000709087225 */ /* 0x000fc80007800008 */
[C---:B------:R-:W-:Y:S02]  /*1650*/  IMAD R6, R10.reuse, R7, RZ ;  /* 0x000000070a067224 */ /* 0x040fe400078e02ff */
[----:B------:R-:W-:-:S04]  /*1660*/  IMAD.HI.U32 R9, P1, R10, R11, R8 ;  /* 0x0000000b0a097227 */ /* 0x000fc80007820008 */
[----:B------:R-:W-:Y:S01]  /*1670*/  IMAD.HI.U32 R7, R10, R7, RZ ;  /* 0x000000070a077227 */ /* 0x000fe200078e00ff */
[----:B------:R-:W-:-:S03]  /*1680*/  IADD3 R9, P2, PT, R6, R9, RZ ;  /* 0x0000000906097210 */ /* 0x000fc60007f5e0ff */
[----:B------:R-:W-:Y:S02]  /*1690*/  IMAD.X R10, R7, 0x1, R10, P0 ;  /* 0x00000001070a7824 */ /* 0x000fe400000e060a */
[----:B------:R-:W-:-:S04]  /*16a0*/  IMAD.HI.U32 R6, R9, R2, RZ ;  /* 0x0000000209067227 */ /* 0x000fc800078e00ff */
[----:B------:R-:W-:Y:S02]  /*16b0*/  IMAD.MOV.U32 R7, RZ, RZ, RZ ;  /* 0x000000ffff077224 */ /* 0x000fe400078e00ff */
[----:B------:R-:W-:Y:S01]  /*16c0*/  IMAD.WIDE.U32 R6, RZ, R9, R6 ;  /* 0x00000009ff067225 */ /* 0x000fe200078e0006 */
[----:B------:R-:W-:-:S05]  /*16d0*/  IADD3.X R9, PT, PT, RZ, RZ, R10, P2, P1 ;  /* 0x000000ffff097210 */ /* 0x000fca00017e240a */
[----:B------:R-:W-:-:S05]  /*16e0*/  IMAD.HI.U32 R9, P0, R9, R2, R6 ;  /* 0x0000000209097227 */ /* 0x000fca0007800006 */
[----:B------:R-:W-:Y:S02]  /*16f0*/  IADD3 R9, P1, PT, RZ, R9, RZ ;  /* 0x00000009ff097210 */ /* 0x000fe40007f3e0ff */
[----:B------:R-:W-:-:S03]  /*1700*/  IADD3.X R8, PT, PT, RZ, RZ, RZ, P0, !PT ;  /* 0x000000ffff087210 */ /* 0x000fc600007fe4ff */
[----:B------:R-:W-:-:S04]  /*1710*/  IMAD.WIDE.U32 R6, R9, R5, RZ ;  /* 0x0000000509067225 */ /* 0x000fc800078e00ff */
[----:B------:R-:W-:Y:S01]  /*1720*/  IMAD.X R8, RZ, RZ, R8, P1 ;  /* 0x000000ffff087224 */ /* 0x000fe200008e0608 */
[----:B------:R-:W-:Y:S01]  /*1730*/  IADD3 R14, P1, PT, -R6, R2, RZ ;  /* 0x00000002060e7210 */ /* 0x000fe20007f3e1ff */
[C---:B------:R-:W-:Y:S01]  /*1740*/  IMAD R7, R9.reuse, R0, R7 ;  /* 0x0000000009077224 */ /* 0x040fe200078e0207 */
[----:B------:R-:W-:Y:S02]  /*1750*/  IADD3 R6, P2, PT, R9, 0x1, RZ ;  /* 0x0000000109067810 */ /* 0x000fe40007f5e0ff */
[-C--:B------:R-:W-:Y:S01]  /*1760*/  ISETP.GE.U32.AND P0, PT, R14, R5.reuse, PT ;  /* 0x000000050e00720c */ /* 0x080fe20003f06070 */
[----:B------:R-:W-:Y:S02]  /*1770*/  IMAD R7, R8, R5, R7 ;  /* 0x0000000508077224 */ /* 0x000fe400078e0207 */
[----:B------:R-:W-:Y:S02]  /*1780*/  IMAD.X R11, RZ, RZ, R8, P2 ;  /* 0x000000ffff0b7224 */ /* 0x000fe400010e0608 */
[----:B------:R-:W-:Y:S01]  /*1790*/  IMAD.X R13, RZ, RZ, ~R7, P1 ;  /* 0x000000ffff0d7224 */ /* 0x000fe200008e0e07 */
[----:B------:R-:W-:-:S04]  /*17a0*/  IADD3 R10, P1, PT, -R5, R14, RZ ;  /* 0x0000000e050a7210 */ /* 0x000fc80007f3e1ff */
[C---:B------:R-:W-:Y:S01]  /*17b0*/  ISETP.GE.U32.AND.EX P0, PT, R13.reuse, R0, PT, P0 ;  /* 0x000000000d00720c */ /* 0x040fe20003f06100 */
[----:B------:R-:W-:Y:S01]  /*17c0*/  IMAD.X R12, R13, 0x1, ~R0, P1 ;  /* 0x000000010d0c7824 */ /* 0x000fe200008e0e00 */
[----:B------:R-:W-:Y:S02]  /*17d0*/  ISETP.NE.U32.AND P1, PT, R5, RZ, PT ;  /* 0x000000ff0500720c */ /* 0x000fe40003f25070 */
[----:B------:R-:W-:Y:S02]  /*17e0*/  SEL R10, R10, R14, P0 ;  /* 0x0000000e0a0a7207 */ /* 0x000fe40000000000 */
[----:B------:R-:W-:Y:S02]  /*17f0*/  SEL R7, R6, R9, P0 ;  /* 0x0000000906077207 */ /* 0x000fe40000000000 */
[----:B------:R-:W-:Y:S02]  /*1800*/  SEL R9, R12, R13, P0 ;  /* 0x0000000d0c097207 */ /* 0x000fe40000000000 */
[----:B------:R-:W-:-:S02]  /*1810*/  SEL R6, R11, R8, P0 ;  /* 0x000000080b067207 */ /* 0x000fc40000000000 */
[----:B------:R-:W-:Y:S02]  /*1820*/  ISETP.GE.U32.AND P0, PT, R10, R5, PT ;  /* 0x000000050a00720c */ /* 0x000fe40003f06070 */
[----:B------:R-:W-:Y:S02]  /*1830*/  IADD3 R8, P2, PT, R7, 0x1, RZ ;  /* 0x0000000107087810 */ /* 0x000fe40007f5e0ff */
[----:B------:R-:W-:Y:S02]  /*1840*/  ISETP.GE.U32.AND.EX P0, PT, R9, R0, PT, P0 ;  /* 0x000000000900720c */ /* 0x000fe40003f06100 */
[-C--:B------:R-:W-:Y:S02]  /*1850*/  IADD3.X R9, PT, PT, RZ, R6.reuse, RZ, P2, !PT ;  /* 0x00000006ff097210 */ /* 0x080fe400017fe4ff */
[----:B------:R-:W-:Y:S01]  /*1860*/  SEL R8, R8, R7, P0 ;  /* 0x0000000708087207 */ /* 0x000fe20000000000 */
[----:B------:R-:W-:Y:S01]  /*1870*/  IMAD.MOV.U32 R7, RZ, RZ, 0x0 ;  /* 0x00000000ff077424 */ /* 0x000fe200078e00ff */
[----:B------:R-:W-:Y:S01]  /*1880*/  SEL R9, R9, R6, P0 ;  /* 0x0000000609097207 */ /* 0x000fe20000000000 */
[----:B------:R-:W-:Y:S01]  /*1890*/  IMAD.MOV.U32 R6, RZ, RZ, R4 ;  /* 0x000000ffff067224 */ /* 0x000fe200078e0004 */
[----:B------:R-:W-:-:S04]  /*18a0*/  ISETP.NE.AND.EX P1, PT, R0, RZ, PT, P1 ;  /* 0x000000ff0000720c */ /* 0x000fc80003f25310 */
[----:B------:R-:W-:Y:S02]  /*18b0*/  SEL R8, R8, 0xffffffff, P1 ;  /* 0xffffffff08087807 */ /* 0x000fe40000800000 */
[----:B------:R-:W-:Y:S01]  /*18c0*/  SEL R9, R9, 0xffffffff, P1 ;  /* 0xffffffff09097807 */ /* 0x000fe20000800000 */
[----:B------:R-:W-:Y:S06]  /*18d0*/  RET.REL.NODEC R6 `(_Z7MACH_NOv) ;  /* 0xffffffe406c87950 */ /* 0x000fec0003c3ffff */
        .weak           $__internal_2_$__cuda_sm20_dsqrt_rn_f64_mediumpath_v1
        .type           $__internal_2_$__cuda_sm20_dsqrt_rn_f64_mediumpath_v1,@function
        .size           $__internal_2_$__cuda_sm20_dsqrt_rn_f64_mediumpath_v1,($_Z7MACH_NOv$__internal_accurate_pow - $__internal_2_$__cuda_sm20_dsqrt_rn_f64_mediumpath_v1)
$__internal_2_$__cuda_sm20_dsqrt_rn_f64_mediumpath_v1:
[----:B------:R-:W-:Y:S01]  /*18e0*/  ISETP.GE.U32.AND P0, PT, R3, -0x3400000, PT ;  /* 0xfcc000000300780c */ /* 0x000fe20003f06070 */
[----:B------:R-:W-:Y:S01]  /*18f0*/  BSSY.RECONVERGENT B1, `(.L_x_22) ;  /* 0x0000025000017945 */ /* 0x000fe20003800200 */
[----:B------:R-:W-:Y:S02]  /*1900*/  IMAD.MOV.U32 R9, RZ, RZ, R17 ;  /* 0x000000ffff097224 */ /* 0x000fe400078e0011 */
[----:B------:R-:W-:-:S09]  /*1910*/  IMAD.MOV.U32 R17, RZ, RZ, R19 ;  /* 0x000000ffff117224 */ /* 0x000fd200078e0013 */
[----:B------:R-:W-:Y:S05]  /*1920*/  @!P0 BRA `(.L_x_23) ;  /* 0x0000000000208947 */ /* 0x000fea0003800000 */
[----:B------:R-:W-:-:S10]  /*1930*/  DFMA.RM R10, R16, R10, R14 ;  /* 0x0000000a100a722b */ /* 0x000fd4000000400e */
[----:B------:R-:W-:-:S04]  /*1940*/  IADD3 R14, P0, PT, R10, 0x1, RZ ;  /* 0x000000010a0e7810 */ /* 0x000fc80007f1e0ff */
[----:B------:R-:W-:-:S06]  /*1950*/  IADD3.X R15, PT, PT, RZ, R11, RZ, P0, !PT ;  /* 0x0000000bff0f7210 */ /* 0x000fcc00007fe4ff */
[----:B------:R-:W-:-:S08]  /*1960*/  DFMA.RP R8, -R10, R14, R8 ;  /* 0x0000000e0a08722b */ /* 0x000fd00000008108 */
[----:B------:R-:W-:-:S06]  /*1970*/  DSETP.GT.AND P0, PT, R8, RZ, PT ;  /* 0x000000ff0800722a */ /* 0x000fcc0003f04000 */
[----:B------:R-:W-:Y:S02]  /*1980*/  FSEL R10, R14, R10, P0 ;  /* 0x0000000a0e0a7208 */ /* 0x000fe40000000000 */
[----:B------:R-:W-:Y:S01]  /*1990*/  FSEL R11, R15, R11, P0 ;  /* 0x0000000b0f0b7208 */ /* 0x000fe20000000000 */
[----:B------:R-:W-:Y:S06]  /*19a0*/  BRA `(.L_x_24) ;  /* 0x0000000000647947 */ /* 0x000fec0003800000 */
.L_x_23:
[----:B------:R-:W-:-:S14]  /*19b0*/  DSETP.NE.AND P0, PT, R8, RZ, PT ;  /* 0x000000ff0800722a */ /* 0x000fdc0003f05000 */
[----:B------:R-:W-:Y:S05]  /*19c0*/  @!P0 BRA `(.L_x_25) ;  /* 0x0000000000588947 */ /* 0x000fea0003800000 */
[----:B------:R-:W-:-:S13]  /*19d0*/  ISETP.GE.AND P0, PT, R9, RZ, PT ;  /* 0x000000ff0900720c */ /* 0x000fda0003f06270 */
[----:B------:R-:W-:Y:S02]  /*19e0*/  @!P0 IMAD.MOV.U32 R10, RZ, RZ, 0x0 ;  /* 0x00000000ff0a8424 */ /* 0x000fe400078e00ff */
[----:B------:R-:W-:Y:S01]  /*19f0*/  @!P0 IMAD.MOV.U32 R11, RZ, RZ, -0x80000 ;  /* 0xfff80000ff0b8424 */ /* 0x000fe200078e00ff */
[----:B------:R-:W-:Y:S06]  /*1a00*/  @!P0 BRA `(.L_x_24) ;  /* 0x00000000004c8947 */ /* 0x000fec0003800000 */
[----:B------:R-:W-:-:S13]  /*1a10*/  ISETP.GT.AND P0, PT, R9, 0x7fefffff, PT ;  /* 0x7fefffff0900780c */ /* 0x000fda0003f04270 */
[----:B------:R-:W-:Y:S05]  /*1a20*/  @P0 BRA `(.L_x_25) ;  /* 0x0000000000400947 */ /* 0x000fea0003800000 */
[----:B------:R-:W-:Y:S01]  /*1a30*/  DMUL R8, R8, 8.11296384146066816958e+31 ;  /* 0x4690000008087828 */ /* 0x000fe20000000000 */
[----:B------:R-:W-:Y:S01]  /*1a40*/  IMAD.MOV.U32 R10, RZ, RZ, RZ ;  /* 0x000000ffff0a7224 */ /* 0x000fe200078e00ff */
[----:B------:R-:W-:Y:S01]  /*1a50*/  MOV R17, 0x3fd80000 ;  /* 0x3fd8000000117802 */ /* 0x000fe20000000f00 */
[----:B------:R-:W-:-:S03]  /*1a60*/  IMAD.MOV.U32 R16, RZ, RZ, 0x0 ;  /* 0x00000000ff107424 */ /* 0x000fc600078e00ff */
[----:B------:R-:W0:Y:S02]  /*1a70*/  MUFU.RSQ64H R11, R9 ;  /* 0x00000009000b7308 */ /* 0x000e240000001c00 */
[----:B0-----:R-:W-:-:S08]  /*1a80*/  DMUL R14, R10, R10 ;  /* 0x0000000a0a0e7228 */ /* 0x001fd00000000000 */
[----:B------:R-:W-:-:S08]  /*1a90*/  DFMA R14, R8, -R14, 1 ;  /* 0x3ff00000080e742b */ /* 0x000fd0000000080e */
[----:B------:R-:W-:Y:S02]  /*1aa0*/  DFMA R16, R14, R16, 0.5 ;  /* 0x3fe000000e10742b */ /* 0x000fe40000000010 */
[----:B------:R-:W-:-:S08]  /*1ab0*/  DMUL R14, R10, R14 ;  /* 0x0000000e0a0e7228 */ /* 0x000fd00000000000 */
[----:B------:R-:W-:-:S08]  /*1ac0*/  DFMA R14, R16, R14, R10 ;  /* 0x0000000e100e722b */ /* 0x000fd0000000000a */
[----:B------:R-:W-:Y:S02]  /*1ad0*/  DMUL R10, R8, R14 ;  /* 0x0000000e080a7228 */ /* 0x000fe40000000000 */
[----:B------:R-:W-:-:S06]  /*1ae0*/  VIADD R15, R15, 0xfff00000 ;  /* 0xfff000000f0f7836 */ /* 0x000fcc0000000000 */
[----:B------:R-:W-:-:S08]  /*1af0*/  DFMA R16, R10, -R10, R8 ;  /* 0x8000000a0a10722b */ /* 0x000fd00000000008 */
[----:B------:R-:W-:-:S10]  /*1b00*/  DFMA R10, R14, R16, R10 ;  /* 0x000000100e0a722b */ /* 0x000fd4000000000a */
[----:B------:R-:W-:Y:S01]  /*1b10*/  VIADD R11, R11, 0xfcb00000 ;  /* 0xfcb000000b0b7836 */ /* 0x000fe20000000000 */
[----:B------:R-:W-:Y:S06]  /*1b20*/  BRA `(.L_x_24) ;  /* 0x0000000000047947 */ /* 0x000fec0003800000 */
.L_x_25:
[----:B------:R-:W-:-:S11]  /*1b30*/  DADD R10, R8, R8 ;  /* 0x00000000080a7229 */ /* 0x000fd60000000008 */
.L_x_24:
[----:B------:R-:W-:Y:S05]  /*1b40*/  BSYNC.RECONVERGENT B1 ;  /* 0x0000000000017941 */ /* 0x000fea0003800200 */
.L_x_22:
[----:B------:R-:W-:-:S04]  /*1b50*/  IMAD.MOV.U32 R13, RZ, RZ, 0x0 ;  /* 0x00000000ff0d7424 */ /* 0x000fc800078e00ff */
[----:B------:R-:W-:Y:S05]  /*1b60*/  RET.REL.NODEC R12 `(_Z7MACH_NOv) ;  /* 0xffffffe40c247950 */ /* 0x000fea0003c3ffff */
        .type           $_Z7MACH_NOv$__internal_accurate_pow,@function
        .size           $_Z7MACH_NOv$__internal_accurate_pow,(.L_x_270 - $_Z7MACH_NOv$__internal_accurate_pow)
$_Z7MACH_NOv$__internal_accurate_pow:
[----:B------:R-:W-:Y:S01]  /*1b70*/  ISETP.GT.U32.AND P0, PT, R3, 0xfffff, PT ;  /* 0x000fffff0300780c */ /* 0x000fe20003f04070 */
[----:B------:R-:W-:Y:S01]  /*1b80*/  IMAD.MOV.U32 R12, RZ, RZ, R14 ;  /* 0x000000ffff0c7224 */ /* 0x000fe200078e000e */
[----:B------:R-:W-:Y:S01]  /*1b90*/  MOV R13, R3 ;  /* 0x00000003000d7202 */ /* 0x000fe20000000f00 */
[----:B------:R-:W-:Y:S01]  /*1ba0*/  IMAD.MOV.U32 R18, RZ, RZ, RZ ;  /* 0x000000ffff127224 */ /* 0x000fe200078e00ff */
[----:B------:R-:W-:Y:S01]  /*1bb0*/  UMOV UR6, 0x7d2cafe2 ;  /* 0x7d2cafe200067882 */ /* 0x000fe20000000000 */
[----:B------:R-:W-:Y:S01]  /*1bc0*/  IMAD.MOV.U32 R16, RZ, RZ, 0x41ad3b5a ;  /* 0x41ad3b5aff107424 */ /* 0x000fe200078e00ff */
[----:B------:R-:W-:Y:S01]  /*1bd0*/  UMOV UR7, 0x3eb0f5ff ;  /* 0x3eb0f5ff00077882 */ /* 0x000fe20000000000 */
[----:B------:R-:W-:Y:S01]  /*1be0*/  IMAD.MOV.U32 R17, RZ, RZ, 0x3ed0f5d2 ;  /* 0x3ed0f5d2ff117424 */ /* 0x000fe200078e00ff */
[----:B------:R-:W-:Y:S01]  /*1bf0*/  UMOV UR10, 0xfefa39ef ;  /* 0xfefa39ef000a7882 */ /* 0x000fe20000000000 */
[----:B------:R-:W-:-:S04]  /*1c00*/  UMOV UR11, 0x3fe62e42 ;  /* 0x3fe62e42000b7882 */ /* 0x000fc80000000000 */
[----:B------:R-:W-:Y:S01]  /*1c10*/  @!P0 DMUL R26, R12, 1.80143985094819840000e+16 ;  /* 0x435000000c1a8828 */ /* 0x000fe20000000000 */
[--C-:B------:R-:W-:Y:S01]  /*1c20*/  IMAD.MOV.U32 R12, RZ, RZ, R3.reuse ;  /* 0x000000ffff0c7224 */ /* 0x100fe200078e0003 */
[----:B------:R-:W-:-:S08]  /*1c30*/  SHF.R.U32.HI R3, RZ, 0x14, R3 ;  /* 0x00000014ff037819 */ /* 0x000fd00000011603 */
[----:B------:R-:W-:Y:S01]  /*1c40*/  @!P0 IMAD.MOV.U32 R12, RZ, RZ, R27 ;  /* 0x000000ffff0c8224 */ /* 0x000fe200078e001b */
[----:B------:R-:W-:Y:S01]  /*1c50*/  @!P0 LEA.HI R3, R27, 0xffffffca, RZ, 0xc ;  /* 0xffffffca1b038811 */ /* 0x000fe200078f60ff */
[----:B------:R-:W-:-:S03]  /*1c60*/  @!P0 IMAD.MOV.U32 R14, RZ, RZ, R26 ;  /* 0x000000ffff0e8224 */ /* 0x000fc600078e001a */
[----:B------:R-:W-:-:S04]  /*1c70*/  LOP3.LUT R12, R12, 0x800fffff, RZ, 0xc0, !PT ;  /* 0x800fffff0c0c7812 */ /* 0x000fc800078ec0ff */
[----:B------:R-:W-:-:S04]  /*1c80*/  LOP3.LUT R15, R12, 0x3ff00000, RZ, 0xfc, !PT ;  /* 0x3ff000000c0f7812 */ /* 0x000fc800078efcff */
[----:B------:R-:W-:-:S13]  /*1c90*/  ISETP.GE.U32.AND P1, PT, R15, 0x3ff6a09f, PT ;  /* 0x3ff6a09f0f00780c */ /* 0x000fda0003f26070 */
[----:B------:R-:W-:-:S05]  /*1ca0*/  @P1 VIADD R13, R15, 0xfff00000 ;  /* 0xfff000000f0d1836 */ /* 0x000fca0000000000 */
[----:B------:R-:W-:-:S06]  /*1cb0*/  @P1 MOV R15, R13 ;  /* 0x0000000d000f1202 */ /* 0x000fcc0000000f00 */
[C---:B------:R-:W-:Y:S02]  /*1cc0*/  DADD R20, R14.reuse, 1 ;  /* 0x3ff000000e147429 */ /* 0x040fe40000000000 */
[----:B------:R-:W-:-:S04]  /*1cd0*/  DADD R14, R14, -1 ;  /* 0xbff000000e0e7429 */ /* 0x000fc80000000000 */
[----:B------:R-:W0:Y:S02]  /*1ce0*/  MUFU.RCP64H R19, R21 ;  /* 0x0000001500137308 */ /* 0x000e240000001800 */
[----:B0-----:R-:W-:-:S08]  /*1cf0*/  DFMA R12, -R20, R18, 1 ;  /* 0x3ff00000140c742b */ /* 0x001fd00000000112 */
[----:B------:R-:W-:-:S08]  /*1d00*/  DFMA R12, R12, R12, R12 ;  /* 0x0000000c0c0c722b */ /* 0x000fd0000000000c */
[----:B------:R-:W-:-:S08]  /*1d10*/  DFMA R18, R18, R12, R18 ;  /* 0x0000000c1212722b */ /* 0x000fd00000000012 */
[----:B------:R-:W-:-:S08]  /*1d20*/  DMUL R12, R14, R18 ;  /* 0x000000120e0c7228 */ /* 0x000fd00000000000 */
[----:B------:R-:W-:-:S08]  /*1d30*/  DFMA R12, R14, R18, R12 ;  /* 0x000000120e0c722b */ /* 0x000fd0000000000c */
[----:B------:R-:W-:-:S08]  /*1d40*/  DMUL R22, R12, R12 ;  /* 0x0000000c0c167228 */ /* 0x000fd00000000000 */
[----:B------:R-:W-:Y:S01]  /*1d50*/  DFMA R16, R22, UR6, R16 ;  /* 0x0000000616107c2b */ /* 0x000fe20008000010 */
[----:B------:R-:W-:Y:S01]  /*1d60*/  UMOV UR6, 0x75488a3f ;  /* 0x75488a3f00067882 */ /* 0x000fe20000000000 */
[----:B------:R-:W-:-:S06]  /*1d70*/  UMOV UR7, 0x3ef3b20a ;  /* 0x3ef3b20a00077882 */ /* 0x000fcc0000000000 */
[----:B------:R-:W-:Y:S01]  /*1d80*/  DFMA R20, R22, R16, UR6 ;  /* 0x0000000616147e2b */ /* 0x000fe20008000010 */
[----:B------:R-:W-:Y:S01]  /*1d90*/  UMOV UR6, 0xe4faecd5 ;  /* 0xe4faecd500067882 */ /* 0x000fe20000000000 */
[----:B------:R-:W-:Y:S01]  /*1da0*/  UMOV UR7, 0x3f1745cd ;  /* 0x3f1745cd00077882 */ /* 0x000fe20000000000 */
[----:B------:R-:W-:-:S05]  /*1db0*/  DADD R16, R14, -R12 ;  /* 0x000000000e107229 */ /* 0x000fca000000080c */
[----:B------:R-:W-:Y:S01]  /*1dc0*/  DFMA R20, R22, R20, UR6 ;  /* 0x0000000616147e2b */ /* 0x000fe20008000014 */
[----:B------:R-:W-:Y:S01]  /*1dd0*/  UMOV UR6, 0x258a578b ;  /* 0x258a578b00067882 */ /* 0x000fe20000000000 */
[----:B------:R-:W-:Y:S01]  /*1de0*/  UMOV UR7, 0x3f3c71c7 ;  /* 0x3f3c71c700077882 */ /* 0x000fe20000000000 */
[----:B------:R-:W-:-:S05]  /*1df0*/  DADD R16, R16, R16 ;  /* 0x0000000010107229 */ /* 0x000fca0000000010 */
[----:B------:R-:W-:Y:S01]  /*1e00*/  DFMA R20, R22, R20, UR6 ;  /* 0x0000000616147e2b */ /* 0x000fe20008000014 */
[----:B------:R-:W-:Y:S01]  /*1e10*/  UMOV UR6, 0x9242b910 ;  /* 0x9242b91000067882 */ /* 0x000fe20000000000 */
[----:B------:R-:W-:Y:S01]  /*1e20*/  UMOV UR7, 0x3f624924 ;  /* 0x3f62492400077882 */ /* 0x000fe20000000000 */
[----:B------:R-:W-:-:S05]  /*1e30*/  DFMA R16, R14, -R12, R16 ;  /* 0x8000000c0e10722b */ /* 0x000fca0000000010 */
[----:B------:R-:W-:Y:S01]  /*1e40*/  DFMA R20, R22, R20, UR6 ;  /* 0x0000000616147e2b */ /* 0x000fe20008000014 */
[----:B------:R-:W-:Y:S01]  /*1e50*/  UMOV UR6, 0x99999dfb ;  /* 0x99999dfb00067882 */ /* 0x000fe20000000000 */
[----:B------:R-:W-:Y:S01]  /*1e60*/  UMOV UR7, 0x3f899999 ;  /* 0x3f89999900077882 */ /* 0x000fe20000000000 */
[----:B------:R-:W-:-:S05]  /*1e70*/  DMUL R16, R18, R16 ;  /* 0x0000001012107228 */ /* 0x000fca0000000000 */
[----:B------:R-:W-:Y:S01]  /*1e80*/  DFMA R20, R22, R20, UR6 ;  /* 0x0000000616147e2b */ /* 0x000fe20008000014 */
[----:B------:R-:W-:Y:S01]  /*1e90*/  UMOV UR6, 0x55555555 ;  /* 0x5555555500067882 */ /* 0x000fe20000000000 */
[----:B------:R-:W-:-:S06]  /*1ea0*/  UMOV UR7, 0x3fb55555 ;  /* 0x3fb5555500077882 */ /* 0x000fcc0000000000 */
[----:B------:R-:W-:-:S08]  /*1eb0*/  DFMA R14, R22, R20, UR6 ;  /* 0x00000006160e7e2b */ /* 0x000fd00008000014 */
[----:B------:R-:W-:Y:S01]  /*1ec0*/  DADD R18, -R14, UR6 ;  /* 0x000000060e127e29 */ /* 0x000fe20008000100 */
[----:B------:R-:W-:Y:S01]  /*1ed0*/  UMOV UR6, 0xb9e7b0 ;  /* 0x00b9e7b000067882 */ /* 0x000fe20000000000 */
[----:B------:R-:W-:-:S06]  /*1ee0*/  UMOV UR7, 0x3c46a4cb ;  /* 0x3c46a4cb00077882 */ /* 0x000fcc0000000000 */
[----:B------:R-:W-:Y:S02]  /*1ef0*/  DFMA R18, R22, R20, R18 ;  /* 0x000000141612722b */ /* 0x000fe40000000012 */
[----:B------:R-:W-:Y:S01]  /*1f00*/  DMUL R20, R12, R12 ;  /* 0x0000000c0c147228 */ /* 0x000fe20000000000 */
[----:B------:R-:W-:Y:S01]  /*1f10*/  VIADD R23, R17, 0x100000 ;  /* 0x0010000011177836 */ /* 0x000fe20000000000 */
[----:B------:R-:W-:-:S04]  /*1f20*/  MOV R22, R16 ;  /* 0x0000001000167202 */ /* 0x000fc80000000f00 */
[----:B------:R-:W-:Y:S01]  /*1f30*/  DADD R18, R18, -UR6 ;  /* 0x8000000612127e29 */ /* 0x000fe20008000000 */
[----:B------:R-:W-:Y:S01]  /*1f40*/  UMOV UR6, 0x80000000 ;  /* 0x8000000000067882 */ /* 0x000fe20000000000 */
[----:B------:R-:W-:Y:S01]  /*1f50*/  DFMA R24, R12, R12, -R20 ;  /* 0x0000000c0c18722b */ /* 0x000fe20000000814 */
[----:B------:R-:W-:-:S07]  /*1f60*/  UMOV UR7, 0x43300000 ;  /* 0x4330000000077882 */ /* 0x000fce0000000000 */
[C---:B------:R-:W-:Y:S02]  /*1f70*/  DFMA R22, R12.reuse, R22, R24 ;  /* 0x000000160c16722b */ /* 0x040fe40000000018 */
[----:B------:R-:W-:-:S08]  /*1f80*/  DMUL R24, R12, R20 ;  /* 0x000000140c187228 */ /* 0x000fd00000000000 */
[----:B------:R-:W-:-:S08]  /*1f90*/  DFMA R26, R12, R20, -R24 ;  /* 0x000000140c1a722b */ /* 0x000fd00000000818 */
[----:B------:R-:W-:Y:S02]  /*1fa0*/  DFMA R26, R16, R20, R26 ;  /* 0x00000014101a722b */ /* 0x000fe4000000001a */
[----:B------:R-:W-:-:S06]  /*1fb0*/  DADD R20, R14, R18 ;  /* 0x000000000e147229 */ /* 0x000fcc0000000012 */
[----:B------:R-:W-:Y:S02]  /*1fc0*/  DFMA R22, R12, R22, R26 ;  /* 0x000000160c16722b */ /* 0x000fe4000000001a */
[----:B------:R-:W-:-:S08]  /*1fd0*/  DADD R26, R14, -R20 ;  /* 0x000000000e1a7229 */ /* 0x000fd00000000814 */
[----:B------:R-:W-:Y:S02]  /*1fe0*/  DADD R26, R18, R26 ;  /* 0x00000000121a7229 */ /* 0x000fe4000000001a */
[----:B------:R-:W-:-:S08]  /*1ff0*/  DMUL R18, R20, R24 ;  /* 0x0000001814127228 */ /* 0x000fd00000000000 */
[----:B------:R-:W-:-:S08]  /*2000*/  DFMA R14, R20, R24, -R18 ;  /* 0x00000018140e722b */ /* 0x000fd00000000812 */
[----:B------:R-:W-:-:S08]  /*2010*/  DFMA R14, R20, R22, R14 ;  /* 0x00000016140e722b */ /* 0x000fd0000000000e */
[----:B------:R-:W-:-:S08]  /*2020*/  DFMA R26, R26, R24, R14 ;  /* 0x000000181a1a722b */ /* 0x000fd0000000000e */
[----:B------:R-:W-:-:S08]  /*2030*/  DADD R14, R18, R26 ;  /* 0x00000000120e7229 */ /* 0x000fd0000000001a */
[--C-:B------:R-:W-:Y:S02]  /*2040*/  DADD R20, R12, R14.reuse ;  /* 0x000000000c147229 */ /* 0x100fe4000000000e */
[----:B------:R-:W-:-:S06]  /*2050*/  DADD R18, R18, -R14 ;  /* 0x0000000012127229 */ /* 0x000fcc000000080e */
[----:B------:R-:W-:Y:S02]  /*2060*/  DADD R12, R12, -R20 ;  /* 0x000000000c0c7229 */ /* 0x000fe40000000814 */
[----:B------:R-:W-:-:S06]  /*2070*/  DADD R18, R26, R18 ;  /* 0x000000001a127229 */ /* 0x000fcc0000000012 */
[----:B------:R-:W-:Y:S01]  /*2080*/  DADD R12, R14, R12 ;  /* 0x000000000e0c7229 */ /* 0x000fe2000000000c */
[C---:B------:R-:W-:Y:S02]  /*2090*/  VIADD R14, R3.reuse, 0xfffffc01 ;  /* 0xfffffc01030e7836 */ /* 0x040fe40000000000 */
[----:B------:R-:W-:Y:S02]  /*20a0*/  @P1 VIADD R14, R3, 0xfffffc02 ;  /* 0xfffffc02030e1836 */ /* 0x000fe40000000000 */
[----:B------:R-:W-:-:S03]  /*20b0*/  IMAD.MOV.U32 R15, RZ, RZ, 0x43300000 ;  /* 0x43300000ff0f7424 */ /* 0x000fc600078e00ff */
[----:B------:R-:W-:Y:S01]  /*20c0*/  DADD R18, R18, R12 ;  /* 0x0000000012127229 */ /* 0x000fe2000000000c */
[----:B------:R-:W-:-:S06]  /*20d0*/  LOP3.LUT R14, R14, 0x80000000, RZ, 0x3c, !PT ;  /* 0x800000000e0e7812 */ /* 0x000fcc00078e3cff */
[----:B------:R-:W-:Y:S01]  /*20e0*/  DADD R14, R14, -UR6 ;  /* 0x800000060e0e7e29 */ /* 0x000fe20008000000 */
[----:B------:R-:W-:Y:S01]  /*20f0*/  UMOV UR6, 0xfefa39ef ;  /* 0xfefa39ef00067882 */ /* 0x000fe20000000000 */
[----:B------:R-:W-:Y:S01]  /*2100*/  DADD R18, R16, R18 ;  /* 0x0000000010127229 */ /* 0x000fe20000000012 */
[----:B------:R-:W-:-:S07]  /*2110*/  UMOV UR7, 0x3fe62e42 ;  /* 0x3fe62e4200077882 */ /* 0x000fce0000000000 */
[----:B------:R-:W-:-:S08]  /*2120*/  DADD R16, R20, R18 ;  /* 0x0000000014107229 */ /* 0x000fd00000000012 */
[--C-:B------:R-:W-:Y:S01]  /*2130*/  DFMA R12, R14, UR6, R16.reuse ;  /* 0x000000060e0c7c2b */ /* 0x100fe20008000010 */
[----:B------:R-:W-:Y:S01]  /*2140*/  UMOV UR6, 0x3b39803f ;  /* 0x3b39803f00067882 */ /* 0x000fe20000000000 */
[----:B------:R-:W-:Y:S01]  /*2150*/  DADD R22, R20, -R16 ;  /* 0x0000000014167229 */ /* 0x000fe20000000810 */
[----:B------:R-:W-:-:S05]  /*2160*/  UMOV UR7, 0x3c7abc9e ;  /* 0x3c7abc9e00077882 */ /* 0x000fca0000000000 */
[----:B------:R-:W-:Y:S02]  /*2170*/  DFMA R20, R14, -UR10, R12 ;  /* 0x8000000a0e147c2b */ /* 0x000fe4000800000c */
[----:B------:R-:W-:-:S06]  /*2180*/  DADD R22, R18, R22 ;  /* 0x0000000012167229 */ /* 0x000fcc0000000016 */
[----:B------:R-:W-:-:S08]  /*2190*/  DADD R20, -R16, R20 ;  /* 0x0000000010147229 */ /* 0x000fd00000000114 */
[----:B------:R-:W-:-:S08]  /*21a0*/  DADD R20, R22, -R20 ;  /* 0x0000000016147229 */ /* 0x000fd00000000814 */
[----:B------:R-:W-:Y:S01]  /*21b0*/  DFMA R20, R14, UR6, R20 ;  /* 0x000000060e147c2b */ /* 0x000fe20008000014 */
[----:B------:R-:W-:Y:S02]  /*21c0*/  USHF.L.U32 UR7, UR5, 0x1, URZ ;  /* 0x0000000105077899 */ /* 0x000fe400080006ff */
[----:B------:R-:W-:Y:S02]  /*21d0*/  ULOP3.LUT UR6, UR5, 0xff0fffff, URZ, 0xc0, !UPT ;  /* 0xff0fffff05067892 */ /* 0x000fe4000f8ec0ff */
[----:B------:R-:W-:-:S03]  /*21e0*/  UISETP.GT.U32.AND UP0, UPT, UR7, -0x2000001, UPT ;  /* 0xfdffffff0700788c */ /* 0x000fc6000bf04070 */
[----:B------:R-:W-:Y:S01]  /*21f0*/  DADD R14, R12, R20 ;  /* 0x000000000c0e7229 */ /* 0x000fe20000000014 */
[----:B------:R-:W-:-:S03]  /*2200*/  USEL UR7, UR6, UR5, UP0 ;  /* 0x0000000506077287 */ /* 0x000fc60008000000 */
[----:B------:R-:W-:-:S04]  /*2210*/  UMOV UR6, UR4 ;  /* 0x0000000400067c82 */ /* 0x000fc80008000000 */
[----:B------:R-:W-:Y:S02]  /*2220*/  DADD R12, R12, -R14 ;  /* 0x000000000c0c7229 */ /* 0x000fe4000000080e */
[----:B------:R-:W-:-:S06]  /*2230*/  DMUL R18, R14, UR6 ;  /* 0x000000060e127c28 */ /* 0x000fcc0008000000 */
[----:B------:R-:W-:Y:S02]  /*2240*/  DADD R20, R20, R12 ;  /* 0x0000000014147229 */ /* 0x000fe4000000000c */
[----:B------:R-:W-:Y:S01]  /*2250*/  DFMA R14, R14, UR6, -R18 ;  /* 0x000000060e0e7c2b */ /* 0x000fe20008000812 */
[----:B------:R-:W-:Y:S01]  /*2260*/  IMAD.MOV.U32 R12, RZ, RZ, 0x652b82fe ;  /* 0x652b82feff0c7424 */ /* 0x000fe200078e00ff */
[----:B------:R-:W-:-:S06]  /*2270*/  MOV R13, 0x3ff71547 ;  /* 0x3ff71547000d7802 */ /* 0x000fcc0000000f00 */
[----:B------:R-:W-:Y:S01]  /*2280*/  DFMA R20, R20, UR6, R14 ;  /* 0x0000000614147c2b */ /* 0x000fe2000800000e */
[----:B------:R-:W-:Y:S01]  /*2290*/  UMOV UR6, 0x3b39803f ;  /* 0x3b39803f00067882 */ /* 0x000fe20000000000 */
[----:B------:R-:W-:-:S06]  /*22a0*/  UMOV UR7, 0x3c7abc9e ;  /* 0x3c7abc9e00077882 */ /* 0x000fcc0000000000 */
[----:B------:R-:W-:-:S08]  /*22b0*/  DADD R14, R18, R20 ;  /* 0x00000000120e7229 */ /* 0x000fd00000000014 */
[----:B------:R-:W-:Y:S02]  /*22c0*/  DFMA R12, R14, R12, 6.75539944105574400000e+15 ;  /* 0x433800000e0c742b */ /* 0x000fe4000000000c */
[----:B------:R-:W-:Y:S01]  /*22d0*/  FSETP.GEU.AND P0, PT, |R15|, 4.1917929649353027344, PT ;  /* 0x4086232b0f00780b */ /* 0x000fe20003f0e200 */
[----:B------:R-:W-:-:S05]  /*22e0*/  DADD R18, R18, -R14 ;  /* 0x0000000012127229 */ /* 0x000fca000000080e */
[----:B------:R-:W-:-:S03]  /*22f0*/  DADD R16, R12, -6.75539944105574400000e+15 ;  /* 0xc33800000c107429 */ /* 0x000fc60000000000 */
[----:B------:R-:W-:-:S05]  /*2300*/  DADD R20, R20, R18 ;  /* 0x0000000014147229 */ /* 0x000fca0000000012 */
[----:B------:R-:W-:-:S08]  /*2310*/  DFMA R22, R16, -UR10, R14 ;  /* 0x8000000a10167c2b */ /* 0x000fd0000800000e */
[----:B------:R-:W-:Y:S01]  /*2320*/  DFMA R16, R16, -UR6, R22 ;  /* 0x8000000610107c2b */ /* 0x000fe20008000016 */
[----:B------:R-:W-:Y:S01]  /*2330*/  UMOV UR6, 0x69ce2bdf ;  /* 0x69ce2bdf00067882 */ /* 0x000fe20000000000 */
[----:B------:R-:W-:Y:S01]  /*2340*/  IMAD.MOV.U32 R22, RZ, RZ, -0x35dec16 ;  /* 0xfca213eaff167424 */ /* 0x000fe200078e00ff */
[----:B------:R-:W-:Y:S01]  /*2350*/  UMOV UR7, 0x3e5ade15 ;  /* 0x3e5ade1500077882 */ /* 0x000fe20000000000 */
[----:B------:R-:W-:-:S06]  /*2360*/  IMAD.MOV.U32 R23, RZ, RZ, 0x3e928af3 ;  /* 0x3e928af3ff177424 */ /* 0x000fcc00078e00ff */
[----:B------:R-:W-:Y:S01]  /*2370*/  DFMA R22, R16, UR6, R22 ;  /* 0x0000000610167c2b */ /* 0x000fe20008000016 */
[----:B------:R-:W-:Y:S01]  /*2380*/  UMOV UR6, 0x62401315 ;  /* 0x6240131500067882 */ /* 0x000fe20000000000 */
[----:B------:R-:W-:-:S06]  /*2390*/  UMOV UR7, 0x3ec71dee ;  /* 0x3ec71dee00077882 */ /* 0x000fcc0000000000 */
[----:B------:R-:W-:Y:S01]  /*23a0*/  DFMA R22, R16, R22, UR6 ;  /* 0x0000000610167e2b */ /* 0x000fe20008000016 */
        /* <DEDUP_REMOVED lines=20> */
[----:B------:R-:W-:-:S08]  /*24f0*/  DFMA R22, R16, R22, UR6 ;  /* 0x0000000610167e2b */ /* 0x000fd00008000016 */
[----:B------:R-:W-:-:S08]  /*2500*/  DFMA R22, R16, R22, 1 ;  /* 0x3ff000001016742b */ /* 0x000fd00000000016 */
[----:B------:R-:W-:-:S10]  /*2510*/  DFMA R16, R16, R22, 1 ;  /* 0x3ff000001010742b */ /* 0x000fd40000000016 */
[----:B------:R-:W-:Y:S02]  /*2520*/  IMAD R19, R12, 0x100000, R17 ;  /* 0x001000000c137824 */ /* 0x000fe400078e0211 */
[----:B------:R-:W-:Y:S01]  /*2530*/  IMAD.MOV.U32 R18, RZ, RZ, R16 ;  /* 0x000000ffff127224 */ /* 0x000fe200078e0010 */
[----:B------:R-:W-:Y:S06]  /*2540*/  @!P0 BRA `(.L_x_26) ;  /* 0x0000000000308947 */ /* 0x000fec0003800000 */
[----:B------:R-:W-:Y:S01]  /*2550*/  FSETP.GEU.AND P1, PT, |R15|, 4.2275390625, PT ;  /* 0x408748000f00780b */ /* 0x000fe20003f2e200 */
[C---:B------:R-:W-:Y:S02]  /*2560*/  DADD R18, R14.reuse, +INF ;  /* 0x7ff000000e127429 */ /* 0x040fe40000000000 */
[----:B------:R-:W-:-:S08]  /*2570*/  DSETP.GEU.AND P0, PT, R14, RZ, PT ;  /* 0x000000ff0e00722a */ /* 0x000fd00003f0e000 */
[----:B------:R-:W-:Y:S02]  /*2580*/  FSEL R18, R18, RZ, P0 ;  /* 0x000000ff12127208 */ /* 0x000fe40000000000 */
[----:B------:R-:W-:Y:S02]  /*2590*/  @!P1 LEA.HI R3, R12, R12, RZ, 0x1 ;  /* 0x0000000c0c039211 */ /* 0x000fe400078f08ff */
[----:B------:R-:W-:Y:S02]  /*25a0*/  FSEL R19, R19, RZ, P0 ;  /* 0x000000ff13137208 */ /* 0x000fe40000000000 */
[----:B------:R-:W-:-:S04]  /*25b0*/  @!P1 SHF.R.S32.HI R3, RZ, 0x1, R3 ;  /* 0x00000001ff039819 */ /* 0x000fc80000011403 */
[----:B------:R-:W-:Y:S01]  /*25c0*/  @!P1 IADD3 R12, PT, PT, R12, -R3, RZ ;  /* 0x800000030c0c9210 */ /* 0x000fe20007ffe0ff */
[----:B------:R-:W-:-:S03]  /*25d0*/  @!P1 IMAD R17, R3, 0x100000, R17 ;  /* 0x0010000003119824 */ /* 0x000fc600078e0211 */
[----:B------:R-:W-:Y:S01]  /*25e0*/  @!P1 LEA R13, R12, 0x3ff00000, 0x14 ;  /* 0x3ff000000c0d9811 */ /* 0x000fe200078ea0ff */
[----:B------:R-:W-:-:S06]  /*25f0*/  @!P1 IMAD.MOV.U32 R12, RZ, RZ, RZ ;  /* 0x000000ffff0c9224 */ /* 0x000fcc00078e00ff */
[----:B------:R-:W-:-:S11]  /*2600*/  @!P1 DMUL R18, R16, R12 ;  /* 0x0000000c10129228 */ /* 0x000fd60000000000 */
.L_x_26:
[----:B------:R-:W-:Y:S01]  /*2610*/  DFMA R20, R20, R18, R18 ;  /* 0x000000121414722b */ /* 0x000fe20000000012 */
[----:B------:R-:W-:Y:S01]  /*2620*/  IMAD.MOV.U32 R29, RZ, RZ, 0x0 ;  /* 0x00000000ff1d7424 */ /* 0x000fe200078e00ff */
[----:B------:R-:W-:-:S08]  /*2630*/  DSETP.NEU.AND P0, PT, |R18|, +INF , PT ;  /* 0x7ff000001200742a */ /* 0x000fd00003f0d200 */
[----:B------:R-:W-:Y:S02]  /*2640*/  FSEL R12, R18, R20, !P0 ;  /* 0x00000014120c7208 */ /* 0x000fe40004000000 */
[----:B------:R-:W-:Y:S01]  /*2650*/  FSEL R13, R19, R21, !P0 ;  /* 0x00000015130d7208 */ /* 0x000fe20004000000 */
[----:B------:R-:W-:Y:S06]  /*2660*/  RET.REL.NODEC R28 `(_Z7MACH_NOv) ;  /* 0xffffffd81c647950 */ /* 0x000fec0003c3ffff */
.L_x_27:
        /* <DEDUP_REMOVED lines=9> */
.L_x_270:


//--------------------- .text._Z13device_valuesv  --------------------------
	.section	.text._Z13device_valuesv,"ax",@progbits
	.align	128
        .global         _Z13device_valuesv
        .type           _Z13device_valuesv,@function
        .size           _Z13device_valuesv,(.L_x_305 - _Z13device_valuesv)
        .other          _Z13device_valuesv,@"STO_CUDA_ENTRY STV_DEFAULT"
_Z13device_valuesv:
.text._Z13device_valuesv:
[----:B------:R-:W0:Y:S08]  /*0000*/  LDC R1, c[0x0][0x37c] ;  /* 0x0000df00ff017b82 */ /* 0x000e300000000800 */
[----:B------:R-:W1:Y:S01]  /*0010*/  LDC.64 R8, c[0x4][0x1f0] ;  /* 0x01007c00ff087b82 */ /* 0x000e620000000a00 */
[----:B------:R-:W1:Y:S01]  /*0020*/  LDCU.64 UR4, c[0x0][0x358] ;  /* 0x00006b00ff0477ac */ /* 0x000e620008000a00 */
[----:B0-----:R-:W-:-:S06]  /*0030*/  VIADD R1, R1, 0xffffffd0 ;  /* 0xffffffd001017836 */ /* 0x001fcc0000000000 */
[----:B------:R-:W0:Y:S08]  /*0040*/  LDC.64 R10, c[0x4][0x1f8] ;  /* 0x01007e00ff0a7b82 */ /* 0x000e300000000a00 */
[----:B------:R-:W2:Y:S08]  /*0050*/  LDC.64 R2, c[0x4][0x1e8] ;  /* 0x01007a00ff027b82 */ /* 0x000eb00000000a00 */
[----:B------:R-:W3:Y:S01]  /*0060*/  LDC.64 R12, c[0x4][0x208] ;  /* 0x01008200ff0c7b82 */ /* 0x000ee20000000a00 */
[----:B-1----:R-:W4:Y:S07]  /*0070*/  LDG.E.64 R8, desc[UR4][R8.64+0xc88] ;  /* 0x000c880408087981 */ /* 0x002f2e000c1e1b00 */
[----:B------:R-:W1:Y:S01]  /*0080*/  LDC.64 R14, c[0x4][0x250] ;  /* 0x01009400ff0e7b82 */ /* 0x000e620000000a00 */
[----:B0-----:R-:W4:Y:S01]  /*0090*/  LDG.E.64 R10, desc[UR4][R10.64+0xc88] ;  /* 0x000c88040a0a7981 */ /* 0x001f22000c1e1b00 */
[----:B------:R-:W-:-:S02]  /*00a0*/  HFMA2 R19, -RZ, RZ, 0, 0 ;  /* 0x00000000ff137431 */ /* 0x000fc400000001ff */
[----:B------:R-:W-:Y:S01]  /*00b0*/  IMAD.MOV.U32 R18, RZ, RZ, 0x1 ;  /* 0x00000001ff127424 */ /* 0x000fe200078e00ff */
[----:B------:R-:W0:Y:S01]  /*00c0*/  LDCU.64 UR6, c[0x4][0x3d8] ;  /* 0x01007b00ff0677ac */ /* 0x000e220008000a00 */
[----:B--2---:R-:W2:Y:S04]  /*00d0*/  LDG.E.64 R2, desc[UR4][R2.64+0xc88] ;  /* 0x000c880402027981 */ /* 0x004ea8000c1e1b00 */
[----:B---3--:R-:W3:Y:S04]  /*00e0*/  LDG.E.64 R12, desc[UR4][R12.64+0xc88] ;  /* 0x000c88040c0c7981 */ /* 0x008ee8000c1e1b00 */
[----:B-1----:R-:W3:Y:S01]  /*00f0*/  LDG.E.64 R14, desc[UR4][R14.64+0xc88] ;  /* 0x000c88040e0e7981 */ /* 0x002ee2000c1e1b00 */
[----:B------:R-:W-:Y:S01]  /*0100*/  MOV R0, 0x3e0 ;  /* 0x000003e000007802 */ /* 0x000fe20000000f00 */
[----:B------:R-:W1:Y:S02]  /*0110*/  LDCU UR4, c[0x0][0x2f8] ;  /* 0x00005f00ff0477ac */ /* 0x000e640008000800 */
[----:B------:R1:W-:Y:S01]  /*0120*/  STL.64 [R1], R18 ;  /* 0x0000001201007387 */ /* 0x0003e20000100a00 */
[----:B------:R1:W2:Y:S01]  /*0130*/  LDC.64 R16, c[0x4][R0] ;  /* 0x0100000000107b82 */ /* 0x0002a20000000a00 */
[----:B------:R-:W5:Y:S01]  /*0140*/  LDCU UR5, c[0x0][0x2fc] ;  /* 0x00005f80ff0577ac */ /* 0x000f620008000800 */
[----:B0-----:R-:W-:Y:S01]  /*0150*/  IMAD.U32 R4, RZ, RZ, UR6 ;  /* 0x00000006ff047e24 */ /* 0x001fe2000f8e00ff */
[----:B------:R-:W-:-:S02]  /*0160*/  MOV R5, UR7 ;  /* 0x0000000700057c02 */ /* 0x000fc40008000f00 */
[----:B-1----:R-:W-:-:S05]  /*0170*/  IADD3 R6, P0, PT, R1, UR4, RZ ;  /* 0x0000000401067c10 */ /* 0x002fca000ff1e0ff */
[----:B-----5:R-:W-:Y:S01]  /*0180*/  IMAD.X R7, RZ, RZ, UR5, P0 ;  /* 0x00000005ff077e24 */ /* 0x020fe200080e06ff */
[----:B----4-:R0:W-:Y:S04]  /*0190*/  STL.128 [R1+0x10], R8 ;  /* 0x0000100801007387 */ /* 0x0101e80000100c00 */
[----:B--2---:R0:W-:Y:S04]  /*01a0*/  STL.64 [R1+0x8], R2 ;  /* 0x0000080201007387 */ /* 0x0041e80000100a00 */
[----:B---3--:R0:W-:Y:S02]  /*01b0*/  STL.128 [R1+0x20], R12 ;  /* 0x0000200c01007387 */ /* 0x0081e40000100c00 */
[----:B------:R-:W-:-:S07]  /*01c0*/  LEPC R20, `(.L_x_28) ;  /* 0x000000001014794e */ /* 0x000fce0000000000 */
[----:B0-----:R-:W-:Y:S05]  /*01d0*/  CALL.ABS.NOINC R16 ;  /* 0x0000000010007343 */ /* 0x001fea0003c00000 */
.L_x_28:
[----:B------:R-:W-:Y:S05]  /*01e0*/  EXIT ;  /* 0x000000000000794d */ /* 0x000fea0003800000 */
.L_x_29:
        /* <DEDUP_REMOVED lines=9> */
.L_x_305:


//--------------------- .text._Z23timestep_postprocessingv --------------------------
	.section	.text._Z23timestep_postprocessingv,"ax",@progbits
	.align	128
        .global         _Z23timestep_postprocessingv
        .type           _Z23timestep_postprocessingv,@function
        .size           _Z23timestep_postprocessingv,(.L_x_306 - _Z23timestep_postprocessingv)
        .other          _Z23timestep_postprocessingv,@"STO_CUDA_ENTRY STV_DEFAULT"
_Z23timestep_postprocessingv:
.text._Z23timestep_postprocessingv:
[----:B------:R-:W-:Y:S08]  /*0000*/  LDC R1, c[0x0][0x37c] ;  /* 0x0000df00ff017b82 */ /* 0x000ff00000000800 */
[----:B------:R-:W0:Y:S01]  /*0010*/  LDC.64 R2, c[0x4][0x170] ;  /* 0x01005c00ff027b82 */ /* 0x000e220000000a00 */
[----:B------:R-:W0:Y:S02]  /*0020*/  LDCU.64 UR4, c[0x0][0x358] ;  /* 0x00006b00ff0477ac */ /* 0x000e240008000a00 */
[----:B0-----:R-:W2:Y:S05]  /*0030*/  LDG.E.64 R2, desc[UR4][R2.64] ;  /* 0x0000000402027981 */ /* 0x001eaa000c1e1b00 */
[----:B------:R-:W2:Y:S02]  /*0040*/  LDC.64 R4, c[0x4][0xb8] ;  /* 0x01002e00ff047b82 */ /* 0x000ea40000000a00 */
[----:B--2---:R-:W-:Y:S01]  /*0050*/  STG.E.64 desc[UR4][R4.64], R2 ;  /* 0x0000000204007986 */ /* 0x004fe2000c101b04 */
[----:B------:R-:W-:Y:S05]  /*0060*/  EXIT ;  /* 0x000000000000794d */ /* 0x000fea0003800000 */
.L_x_30:
        /* <DEDUP_REMOVED lines=9> */
.L_x_306:


//--------------------- .text._Z15timestep_kernelv --------------------------
	.section	.text._Z15timestep_kernelv,"ax",@progbits
	.align	128
        .global         _Z15timestep_kernelv
        .type           _Z15timestep_kernelv,@function
        .size           _Z15timestep_kernelv,(.L_x_273 - _Z15timestep_kernelv)
        .other          _Z15timestep_kernelv,@"STO_CUDA_ENTRY STV_DEFAULT"
_Z15timestep_kernelv:
.text._Z15timestep_kernelv:
[----:B------:R-:W-:Y:S08]  /*0000*/  LDC R1, c[0x0][0x37c] ;  /* 0x0000df00ff017b82 */ /* 0x000ff00000000800 */
[----:B------:R-:W0:Y:S01]  /*0010*/  LDC.64 R6, c[0x4][0x50] ;  /* 0x01001400ff067b82 */ /* 0x000e220000000a00 */
[----:B------:R-:W0:Y:S07]  /*0020*/  LDCU.64 UR4, c[0x0][0x358] ;  /* 0x00006b00ff0477ac */ /* 0x000e2e0008000a00 */
[----:B------:R-:W1:Y:S01]  /*0030*/  LDC.64 R8, c[0x4][0x1a8] ;  /* 0x01006a00ff087b82 */ /* 0x000e620000000a00 */
[----:B0-----:R-:W2:Y:S04]  /*0040*/  LDG.E R6, desc[UR4][R6.64] ;  /* 0x0000000406067981 */ /* 0x001ea8000c1e1900 */
[----:B-1----:R-:W3:Y:S03]  /*0050*/  LDG.E R5, desc[UR4][R8.64] ;  /* 0x0000000408057981 */ /* 0x002ee6000c1e1900 */
[----:B------:R-:W0:Y:S01]  /*0060*/  S2UR UR6, SR_CTAID.X ;  /* 0x00000000000679c3 */ /* 0x000e220000002500 */
[----:B------:R-:W0:Y:S07]  /*0070*/  S2R R3, SR_TID.X ;  /* 0x0000000000037919 */ /* 0x000e2e0000002100 */
[----:B------:R-:W0:Y:S02]  /*0080*/  LDC R2, c[0x0][0x360] ;  /* 0x0000d800ff027b82 */ /* 0x000e240000000800 */
[----:B0-----:R-:W-:-:S02]  /*0090*/  IMAD R2, R2, UR6, R3 ;  /* 0x0000000602027c24 */ /* 0x001fc4000f8e0203 */
[----:B--2---:R-:W-:Y:S02]  /*00a0*/  VIADD R0, R6, 0xfffffffe ;  /* 0xfffffffe06007836 */ /* 0x004fe40000000000 */
[----:B---3--:R-:W-:-:S04]  /*00b0*/  VIADD R5, R5, 0xfffffffe ;  /* 0xfffffffe05057836 */ /* 0x008fc80000000000 */
[----:B------:R-:W-:-:S05]  /*00c0*/  IMAD R11, R0, R5, RZ ;  /* 0x00000005000b7224 */ /* 0x000fca00078e02ff */
        /* <DEDUP_REMOVED lines=15> */
[----:B------:R-:W-:-:S06]  /*01c0*/  IMAD.HI.U32 R7, R7, R3, R6 ;  /* 0x0000000307077227 */ /* 0x000fcc00078e0006 */
[----:B------:R-:W-:-:S04]  /*01d0*/  IMAD.HI.U32 R4, R7, R2, RZ ;  /* 0x0000000207047227 */ /* 0x000fc800078e00ff */
[----:B------:R-:W-:Y:S01]  /*01e0*/  HFMA2 R7, -RZ, RZ, 0, 0 ;  /* 0x00000000ff077431 */ /* 0x000fe200000001ff */
[----:B------:R-:W-:-:S05]  /*01f0*/  IADD3 R8, PT, PT, -R4, RZ, RZ ;  /* 0x000000ff04087210 */ /* 0x000fca0007ffe1ff */
[----:B------:R-:W-:-:S05]  /*0200*/  IMAD R8, R5, R8, R2 ;  /* 0x0000000805087224 */ /* 0x000fca00078e0202 */
[----:B------:R-:W-:-:S13]  /*0210*/  ISETP.GE.U32.AND P0, PT, R8, R5, PT ;  /* 0x000000050800720c */ /* 0x000fda0003f06070 */
[----:B------:R-:W-:Y:S02]  /*0220*/  @P0 IMAD.IADD R8, R8, 0x1, -R5 ;  /* 0x0000000108080824 */ /* 0x000fe400078e0a05 */
[----:B------:R-:W-:-:S03]  /*0230*/  @P0 VIADD R4, R4, 0x1 ;  /* 0x0000000104040836 */ /* 0x000fc60000000000 */
[----:B------:R-:W-:-:S13]  /*0240*/  ISETP.GE.U32.AND P1, PT, R8, R5, PT ;  /* 0x000000050800720c */ /* 0x000fda0003f26070 */
[----:B------:R-:W-:Y:S01]  /*0250*/  @P1 VIADD R4, R4, 0x1 ;  /* 0x0000000104041836 */ /* 0x000fe20000000000 */
[----:B------:R-:W-:-:S05]  /*0260*/  @!P2 LOP3.LUT R4, RZ, R5, RZ, 0x33, !PT ;  /* 0x00000005ff04a212 */ /* 0x000fca00078e33ff */
[----:B------:R-:W-:-:S04]  /*0270*/  IMAD.MOV R0, RZ, RZ, -R4 ;  /* 0x000000ffff007224 */ /* 0x000fc800078e0a04 */
[----:B------:R-:W-:Y:S02]  /*0280*/  IMAD R0, R5, R0, R2 ;  /* 0x0000000005007224 */ /* 0x000fe400078e0202 */
[----:B------:R-:W-:Y:S01]  /*0290*/  IMAD.MOV.U32 R5, RZ, RZ, RZ ;  /* 0x000000ffff057224 */ /* 0x000fe200078e00ff */
[----:B------:R-:W-:Y:S06]  /*02a0*/  BRA `(.L_x_32) ;  /* 0x0000000000307947 */ /* 0x000fec0003800000 */
.L_x_31:
[----:B------:R-:W-:-:S07]  /*02b0*/  MOV R4, 0x2d0 ;  /* 0x000002d000047802 */ /* 0x000fce0000000f00 */
[----:B------:R-:W-:Y:S05]  /*02c0*/  CALL.REL.NOINC `($__internal_4_$__cuda_sm20_div_u64) ;  /* 0x0000000c00747944 */ /* 0x000fea0003c00000 */
[----:B------:R-:W-:Y:S01]  /*02d0*/  IADD3 R4, P0, PT, RZ, -R8, RZ ;  /* 0x80000008ff047210 */ /* 0x000fe20007f1e0ff */
[----:B------:R-:W-:-:S04]  /*02e0*/  IMAD.MOV.U32 R3, RZ, RZ, RZ ;  /* 0x000000ffff037224 */ /* 0x000fc800078e00ff */
[----:B------:R-:W-:Y:S02]  /*02f0*/  IMAD.X R6, RZ, RZ, ~R9, P0 ;  /* 0x000000ffff067224 */ /* 0x000fe400000e0e09 */
[----:B------:R-:W-:-:S04]  /*0300*/  IMAD.WIDE.U32 R2, R5, R4, R2 ;  /* 0x0000000405027225 */ /* 0x000fc800078e0002 */
[----:B------:R-:W-:Y:S02]  /*0310*/  IMAD R7, R6, R5, RZ ;  /* 0x0000000506077224 */ /* 0x000fe400078e02ff */
[----:B------:R-:W-:Y:S02]  /*0320*/  IMAD.MOV.U32 R5, RZ, RZ, R9 ;  /* 0x000000ffff057224 */ /* 0x000fe400078e0009 */
[----:B------:R-:W-:Y:S02]  /*0330*/  IMAD R7, R0, R4, R7 ;  /* 0x0000000400077224 */ /* 0x000fe400078e0207 */
[----:B------:R-:W-:Y:S02]  /*0340*/  IMAD.MOV.U32 R0, RZ, RZ, R2 ;  /* 0x000000ffff007224 */ /* 0x000fe400078e0002 */
[----:B------:R-:W-:Y:S01]  /*0350*/  IMAD.MOV.U32 R4, RZ, RZ, R8 ;  /* 0x000000ffff047224 */ /* 0x000fe200078e0008 */
[----:B------:R-:W-:-:S07]  /*0360*/  IADD3 R7, PT, PT, R3, R7, RZ ;  /* 0x0000000703077210 */ /* 0x000fce0007ffe0ff */
.L_x_32:
        /* <DEDUP_REMOVED lines=15> */
[----:B------:R-:W-:Y:S01]  /*0460*/  IMAD.MOV.U32 R10, RZ, RZ, 0x1 ;  /* 0x00000001ff0a7424 */ /* 0x000fe200078e00ff */
        /* <DEDUP_REMOVED lines=15> */
[----:B------:R-:W-:Y:S02]  /*0560*/  MOV R9, R7 ;  /* 0x0000000700097202 */ /* 0x000fe40000000f00 */
[----:B------:R-:W-:-:S07]  /*0570*/  MOV R14, 0x590 ;  /* 0x00000590000e7802 */ /* 0x000fce0000000f00 */
[----:B------:R-:W-:Y:S05]  /*0580*/  CALL.REL.NOINC `($__internal_3_$__cuda_sm20_div_rn_f64_full) ;  /* 0x0000000400447944 */ /* 0x000fea0003c00000 */
.L_x_34:
[----:B------:R-:W-:Y:S05]  /*0590*/  BSYNC.RECONVERGENT B0 ;  /* 0x0000000000007941 */ /* 0x000fea0003800200 */
.L_x_33:
[----:B------:R-:W0:Y:S01]  /*05a0*/  MUFU.RSQ64H R9, R3 ;  /* 0x0000000300097308 */ /* 0x000e220000001c00 */
[----:B------:R-:W-:Y:S01]  /*05b0*/  VIADD R8, R3, 0xfcb00000 ;  /* 0xfcb0000003087836 */ /* 0x000fe20000000000 */
[----:B------:R-:W-:Y:S01]  /*05c0*/  BSSY.RECONVERGENT B0, `(.L_x_35) ;  /* 0x0000012000007945 */ /* 0x000fe20003800200 */
[----:B------:R-:W-:Y:S02]  /*05d0*/  IMAD.MOV.U32 R10, RZ, RZ, 0x0 ;  /* 0x00000000ff0a7424 */ /* 0x000fe400078e00ff */
[----:B------:R-:W-:Y:S01]  /*05e0*/  IMAD.MOV.U32 R11, RZ, RZ, 0x3fd80000 ;  /* 0x3fd80000ff0b7424 */ /* 0x000fe200078e00ff */
[----:B------:R-:W-:Y:S01]  /*05f0*/  ISETP.GE.U32.AND P0, PT, R8, 0x7ca00000, PT ;  /* 0x7ca000000800780c */ /* 0x000fe20003f06070 */
[----:B0-----:R-:W-:-:S08]  /*0600*/  DMUL R6, R8, R8 ;  /* 0x0000000808067228 */ /* 0x001fd00000000000 */
[----:B------:R-:W-:-:S08]  /*0610*/  DFMA R6, -R6, R2, 1 ;  /* 0x3ff000000606742b */ /* 0x000fd00000000102 */
[----:B------:R-:W-:Y:S02]  /*0620*/  DFMA R10, R6, R10, 0.5 ;  /* 0x3fe00000060a742b */ /* 0x000fe4000000000a */
[----:B------:R-:W-:-:S08]  /*0630*/  DMUL R6, R8, R6 ;  /* 0x0000000608067228 */ /* 0x000fd00000000000 */
[----:B------:R-:W-:-:S08]  /*0640*/  DFMA R18, R10, R6, R8 ;  /* 0x000000060a12722b */ /* 0x000fd00000000008 */
[----:B------:R-:W-:Y:S02]  /*0650*/  DMUL R10, R18, R2 ;  /* 0x00000002120a7228 */ /* 0x000fe40000000000 */
[----:B------:R-:W-:Y:S01]  /*0660*/  VIADD R17, R19, 0xfff00000 ;  /* 0xfff0000013117836 */ /* 0x000fe20000000000 */
[----:B------:R-:W-:-:S05]  /*0670*/  MOV R16, R18 ;  /* 0x0000001200107202 */ /* 0x000fca0000000f00 */
[----:B------:R-:W-:-:S08]  /*0680*/  DFMA R14, R10, -R10, R2 ;  /* 0x8000000a0a0e722b */ /* 0x000fd00000000002 */
[----:B------:R-:W-:Y:S01]  /*0690*/  DFMA R6, R14, R16, R10 ;  /* 0x000000100e06722b */ /* 0x000fe2000000000a */
[----:B------:R-:W-:Y:S10]  /*06a0*/  @!P0 BRA `(.L_x_36) ;  /* 0x00000000000c8947 */ /* 0x000ff40003800000 */
[----:B------:R-:W-:Y:S01]  /*06b0*/  IMAD.MOV.U32 R6, RZ, RZ, R2 ;  /* 0x000000ffff067224 */ /* 0x000fe200078e0002 */
[----:B------:R-:W-:-:S07]  /*06c0*/  MOV R2, 0x6e0 ;  /* 0x000006e000027802 */ /* 0x000fce0000000f00 */
[----:B------:R-:W-:Y:S05]  /*06d0*/  CALL.REL.NOINC `($__internal_5_$__cuda_sm20_dsqrt_rn_f64_mediumpath_v1) ;  /* 0x0000000c00807944 */ /* 0x000fea0003c00000 */
.L_x_36:
[----:B------:R-:W-:Y:S05]  /*06e0*/  BSYNC.RECONVERGENT B0 ;  /* 0x0000000000007941 */ /* 0x000fea0003800200 */
.L_x_35:
        /* <DEDUP_REMOVED lines=9> */
[----:B------:R-:W-:-:S05]  /*0780*/  IADD3.X R17, PT, PT, R0, R5, R9, P1, !PT ;  /* 0x0000000500117210 */ /* 0x000fca0000ffe409 */
[----:B------:R-:W2:Y:S01]  /*0790*/  LDG.E.64 R4, desc[UR4][R16.64+0xc90] ;  /* 0x000c900410047981 */ /* 0x000ea2000c1e1b00 */
[----:B------:R-:W1:Y:S08]  /*07a0*/  LDC.64 R2, c[0x4][0x48] ;  /* 0x01001200ff027b82 */ /* 0x000e700000000a00 */
[----:B------:R-:W3:Y:S01]  /*07b0*/  LDC.64 R8, c[0x4][0xe8] ;  /* 0x01003a00ff087b82 */ /* 0x000ee20000000a00 */
[----:B-1----:R-:W0:Y:S04]  /*07c0*/  LDG.E.64 R2, desc[UR4][R2.64] ;  /* 0x0000000402027981 */ /* 0x002e28000c1e1b00 */
[----:B---3--:R-:W0:Y:S01]  /*07d0*/  LDG.E.64 R8, desc[UR4][R8.64] ;  /* 0x0000000408087981 */ /* 0x008e22000c1e1b00 */
[----:B------:R-:W-:Y:S01]  /*07e0*/  IMAD.MOV.U32 R10, RZ, RZ, 0x1 ;  /* 0x00000001ff0a7424 */ /* 0x000fe200078e00ff */
[----:B------:R-:W-:Y:S01]  /*07f0*/  BSSY.RECONVERGENT B0, `(.L_x_37) ;  /* 0x0000017000007945 */ /* 0x000fe20003800200 */
[----:B--2---:R-:W-:-:S08]  /*0800*/  DADD R18, R4, R6 ;  /* 0x0000000004127229 */ /* 0x004fd00000000006 */
[----:B------:R-:W-:-:S06]  /*0810*/  DADD R4, -RZ, |R18| ;  /* 0x00000000ff047229 */ /* 0x000fcc0000000512 */
[----:B------:R-:W1:Y:S02]  /*0820*/  MUFU.RCP64H R11, R5 ;  /* 0x00000005000b7308 */ /* 0x000e640000001800 */
[----:B-1----:R-:W-:Y:S02]  /*0830*/  DFMA R12, -|R18|, R10, 1 ;  /* 0x3ff00000120c742b */ /* 0x002fe4000000030a */
[----:B0-----:R-:W-:-:S06]  /*0840*/  DMUL R6, R2, R8 ;  /* 0x0000000802067228 */ /* 0x001fcc0000000000 */
[----:B------:R-:W-:-:S04]  /*0850*/  DFMA R12, R12, R12, R12 ;  /* 0x0000000c0c0c722b */ /* 0x000fc8000000000c */
[----:B------:R-:W-:-:S04]  /*0860*/  FSETP.GEU.AND P1, PT, |R7|, 6.5827683646048100446e-37, PT ;  /* 0x036000000700780b */ /* 0x000fc80003f2e200 */
[----:B------:R-:W-:-:S08]  /*0870*/  DFMA R12, R10, R12, R10 ;  /* 0x0000000c0a0c722b */ /* 0x000fd0000000000a */
[----:B------:R-:W-:-:S08]  /*0880*/  DFMA R10, -|R18|, R12, 1 ;  /* 0x3ff00000120a742b */ /* 0x000fd0000000030c */
[----:B------:R-:W-:-:S08]  /*0890*/  DFMA R10, R12, R10, R12 ;  /* 0x0000000a0c0a722b */ /* 0x000fd0000000000c */
[----:B------:R-:W-:-:S08]  /*08a0*/  DMUL R2, R6, R10 ;  /* 0x0000000a06027228 */ /* 0x000fd00000000000 */
[----:B------:R-:W-:-:S08]  /*08b0*/  DFMA R8, -|R18|, R2, R6 ;  /* 0x000000021208722b */ /* 0x000fd00000000306 */
[----:B------:R-:W-:-:S10]  /*08c0*/  DFMA R2, R10, R8, R2 ;  /* 0x000000080a02722b */ /* 0x000fd40000000002 */
[----:B------:R-:W-:-:S05]  /*08d0*/  FFMA R0, RZ, R5, R3 ;  /* 0x00000005ff007223 */ /* 0x000fca0000000003 */
[----:B------:R-:W-:-:S13]  /*08e0*/  FSETP.GT.AND P0, PT, |R0|, 1.469367938527859385e-39, PT ;  /* 0x001000000000780b */ /* 0x000fda0003f04200 */
[----:B------:R-:W-:Y:S05]  /*08f0*/  @P0 BRA P1, `(.L_x_38) ;  /* 0x0000000000180947 */ /* 0x000fea0000800000 */
[----:B------:R-:W-:Y:S01]  /*0900*/  IMAD.MOV.U32 R18, RZ, RZ, R6 ;  /* 0x000000ffff127224 */ /* 0x000fe200078e0006 */
[----:B------:R-:W-:Y:S01]  /*0910*/  MOV R6, R4 ;  /* 0x0000000400067202 */ /* 0x000fe20000000f00 */
[----:B------:R-:W-:Y:S01]  /*0920*/  IMAD.MOV.U32 R19, RZ, RZ, R7 ;  /* 0x000000ffff137224 */ /* 0x000fe200078e0007 */
[----:B------:R-:W-:Y:S01]  /*0930*/  MOV R14, 0x960 ;  /* 0x00000960000e7802 */ /* 0x000fe20000000f00 */
[----:B------:R-:W-:-:S07]  /*0940*/  IMAD.MOV.U32 R9, RZ, RZ, R5 ;  /* 0x000000ffff097224 */ /* 0x000fce00078e0005 */
[----:B------:R-:W-:Y:S05]  /*0950*/  CALL.REL.NOINC `($__internal_3_$__cuda_sm20_div_rn_f64_full) ;  /* 0x0000000000507944 */ /* 0x000fea0003c00000 */
.L_x_38:
[----:B------:R-:W-:Y:S05]  /*0960*/  BSYNC.RECONVERGENT B0 ;  /* 0x0000000000007941 */ /* 0x000fea0003800200 */
.L_x_37:
[----:B------:R-:W0:Y:S02]  /*0970*/  LDC.64 R8, c[0x4][0x170] ;  /* 0x01005c00ff087b82 */ /* 0x000e240000000a00 */
[----:B0-----:R0:W5:Y:S02]  /*0980*/  LDG.E.64 R4, desc[UR4][R8.64] ;  /* 0x0000000408047981 */ /* 0x001164000c1e1b00 */
.L_x_39:
[----:B-----5:R-:W-:Y:S01]  /*0990*/  DSETP.MIN.AND P0, P1, R4, R2, PT ;  /* 0x000000020400722a */ /* 0x020fe20003900000 */
[----:B------:R-:W-:Y:S01]  /*09a0*/  IMAD.MOV.U32 R0, RZ, RZ, R5 ;  /* 0x000000ffff007224 */ /* 0x000fe200078e0005 */
[----:B------:R-:W-:Y:S01]  /*09b0*/  MOV R7, R2 ;  /* 0x0000000200077202 */ /* 0x000fe20000000f00 */
[----:B------:R-:W-:Y:S01]  /*09c0*/  IMAD.MOV.U32 R11, RZ, RZ, R3 ;  /* 0x000000ffff0b7224 */ /* 0x000fe200078e0003 */
[----:B------:R-:W-:Y:S05]  /*09d0*/  YIELD ;  /* 0x0000000000007946 */ /* 0x000fea0003800000 */
[----:B------:R-:W-:Y:S01]  /*09e0*/  FSEL R13, R0, R11, P0 ;  /* 0x0000000b000d7208 */ /* 0x000fe20000000000 */
[----:B------:R-:W-:-:S04]  /*09f0*/  IMAD.MOV.U32 R0, RZ, RZ, R4 ;  /* 0x000000ffff007224 */ /* 0x000fc800078e0004 */
[----:B------:R-:W-:Y:S02]  /*0a00*/  @P1 LOP3.LUT R13, R11, 0x80000, RZ, 0xfc, !PT ;  /* 0x000800000b0d1812 */ /* 0x000fe400078efcff */
[----:B------:R-:W-:-:S03]  /*0a10*/  SEL R6, R0, R7, P0 ;  /* 0x0000000700067207 */ /* 0x000fc60000000000 */
[----:B------:R-:W-:-:S06]  /*0a20*/  IMAD.MOV.U32 R7, RZ, RZ, R13 ;  /* 0x000000ffff077224 */ /* 0x000fcc00078e000d */
[----:B------:R-:W2:Y:S02]  /*0a30*/  ATOMG.E.CAS.64.STRONG.GPU PT, R6, [R8], R4, R6 ;  /* 0x00000004080673a9 */ /* 0x000ea400001ee506 */
[----:B--2---:R-:W-:Y:S01]  /*0a40*/  ISETP.NE.U32.AND P0, PT, R4, R6, PT ;  /* 0x000000060400720c */ /* 0x004fe20003f05070 */
[----:B------:R-:W-:-:S03]  /*0a50*/  IMAD.MOV.U32 R4, RZ, RZ, R6 ;  /* 0x000000ffff047224 */ /* 0x000fc600078e0006 */
[----:B------:R-:W-:Y:S01]  /*0a60*/  ISETP.NE.AND.EX P0, PT, R5, R7, PT, P0 ;  /* 0x000000070500720c */ /* 0x000fe20003f05300 */
[----:B------:R-:W-:-:S12]  /*0a70*/  IMAD.MOV.U32 R5, RZ, RZ, R7 ;  /* 0x000000ffff057224 */ /* 0x000fd800078e0007 */
[----:B------:R-:W-:Y:S05]  /*0a80*/  @P0 BRA `(.L_x_39) ;  /* 0xfffffffc00c00947 */ /* 0x000fea000383ffff */
[----:B------:R-:W-:Y:S05]  /*0a90*/  EXIT ;  /* 0x000000000000794d */ /* 0x000fea0003800000 */
        .weak           $__internal_3_$__cuda_sm20_div_rn_f64_full
        .type           $__internal_3_$__cuda_sm20_div_rn_f64_full,@function
        .size           $__internal_3_$__cuda_sm20_div_rn_f64_full,($__internal_4_$__cuda_sm20_div_u64 - $__internal_3_$__cuda_sm20_div_rn_f64_full)
$__internal_3_$__cuda_sm20_div_rn_f64_full:
[C---:B------:R-:W-:Y:S01]  /*0aa0*/  FSETP.GEU.AND P0, PT, |R9|.reuse, 1.469367938527859385e-39, PT ;  /* 0x001000000900780b */ /* 0x040fe20003f0e200 */
[----:B------:R-:W-:Y:S01]  /*0ab0*/  IMAD.MOV.U32 R8, RZ, RZ, R6 ;  /* 0x000000ffff087224 */ /* 0x000fe200078e0006 */
[C---:B------:R-:W-:Y:S01]  /*0ac0*/  LOP3.LUT R10, R9.reuse, 0x800fffff, RZ, 0xc0, !PT ;  /* 0x800fffff090a7812 */ /* 0x040fe200078ec0ff */
[----:B------:R-:W-:Y:S01]  /*0ad0*/  IMAD.MOV.U32 R7, RZ, RZ, R19 ;  /* 0x000000ffff077224 */ /* 0x000fe200078e0013 */
[----:B------:R-:W-:Y:S01]  /*0ae0*/  LOP3.LUT R20, R9, 0x7ff00000, RZ, 0xc0, !PT ;  /* 0x7ff0000009147812 */ /* 0x000fe200078ec0ff */
[----:B------:R-:W-:Y:S01]  /*0af0*/  IMAD.MOV.U32 R16, RZ, RZ, 0x1 ;  /* 0x00000001ff107424 */ /* 0x000fe200078e00ff */
[----:B------:R-:W-:Y:S01]  /*0b00*/  LOP3.LUT R11, R10, 0x3ff00000, RZ, 0xfc, !PT ;  /* 0x3ff000000a0b7812 */ /* 0x000fe200078efcff */
[----:B------:R-:W-:Y:S01]  /*0b10*/  IMAD.MOV.U32 R13, RZ, RZ, 0x1ca00000 ;  /* 0x1ca00000ff0d7424 */ /* 0x000fe200078e00ff */
[----:B------:R-:W-:Y:S01]  /*0b20*/  MOV R10, R6 ;  /* 0x00000006000a7202 */ /* 0x000fe20000000f00 */
[----:B------:R-:W-:Y:S01]  /*0b30*/  IMAD.MOV.U32 R6, RZ, RZ, R18 ;  /* 0x000000ffff067224 */ /* 0x000fe200078e0012 */
[C---:B------:R-:W-:Y:S01]  /*0b40*/  FSETP.GEU.AND P2, PT, |R7|.reuse, 1.469367938527859385e-39, PT ;  /* 0x001000000700780b */ /* 0x040fe20003f4e200 */
[----:B------:R-:W-:Y:S01]  /*0b50*/  BSSY.RECONVERGENT B1, `(.L_x_40) ;  /* 0x0000050000017945 */ /* 0x000fe20003800200 */
[----:B------:R-:W-:Y:S01]  /*0b60*/  LOP3.LUT R15, R7, 0x7ff00000, RZ, 0xc0, !PT ;  /* 0x7ff00000070f7812 */ /* 0x000fe200078ec0ff */
[----:B------:R-:W-:-:S03]  /*0b70*/  @!P0 DMUL R10, R8, 8.98846567431157953865e+307 ;  /* 0x7fe00000080a8828 */ /* 0x000fc60000000000 */
[----:B------:R-:W-:-:S03]  /*0b80*/  ISETP.GE.U32.AND P1, PT, R15, R20, PT ;  /* 0x000000140f00720c */ /* 0x000fc60003f26070 */
[----:B------:R-:W0:Y:S04]  /*0b90*/  MUFU.RCP64H R17, R11 ;  /* 0x0000000b00117308 */ /* 0x000e280000001800 */
        /* <DEDUP_REMOVED lines=9> */
[----:B------:R-:W-:Y:S02]  /*0c30*/  SEL R3, R13, 0x63400000, !P1 ;  /* 0x634000000d037807 */ /* 0x000fe40004800000 */
[----:B------:R-:W-:Y:S02]  /*0c40*/  MOV R2, R6 ;  /* 0x0000000600027202 */ /* 0x000fe40000000f00 */
[----:B------:R-:W-:-:S03]  /*0c50*/  LOP3.LUT R3, R3, 0x800fffff, R7, 0xf8, !PT ;  /* 0x800fffff03037812 */ /* 0x000fc600078ef807 */
[----:B------:R-:W-:-:S03]  /*0c60*/  DFMA R18, R16, -R10, 1 ;  /* 0x3ff000001012742b */ /* 0x000fc6000000080a */
[----:B------:R-:W-:Y:S01]  /*0c70*/  @!P2 DFMA R2, R2, 2, -R22 ;  /* 0x400000000202a82b */ /* 0x000fe20000000816 */
[----:B------:R-:W-:-:S04]  /*0c80*/  IMAD.MOV.U32 R22, RZ, RZ, R15 ;  /* 0x000000ffff167224 */ /* 0x000fc800078e000f */
[----:B------:R-:W-:Y:S01]  /*0c90*/  DFMA R16, R16, R18, R16 ;  /* 0x000000121010722b */ /* 0x000fe20000000010 */
[----:B------:R-:W-:Y:S01]  /*0ca0*/  IMAD.MOV.U32 R23, RZ, RZ, R20 ;  /* 0x000000ffff177224 */ /* 0x000fe200078e0014 */
[----:B------:R-:W-:-:S03]  /*0cb0*/  @!P0 LOP3.LUT R23, R11, 0x7ff00000, RZ, 0xc0, !PT ;  /* 0x7ff000000b178812 */ /* 0x000fc600078ec0ff */
[----:B------:R-:W-:Y:S02]  /*0cc0*/  @!P2 LOP3.LUT R22, R3, 0x7ff00000, RZ, 0xc0, !PT ;  /* 0x7ff000000316a812 */ /* 0x000fe400078ec0ff */
[----:B------:R-:W-:Y:S01]  /*0cd0*/  IADD3 R25, PT, PT, R23, -0x1, RZ ;  /* 0xffffffff17197810 */ /* 0x000fe20007ffe0ff */
        /* <DEDUP_REMOVED lines=12> */
[----:B------:R-:W-:Y:S02]  /*0da0*/  IMAD.IADD R13, R6, 0x1, -R13 ;  /* 0x00000001060d7824 */ /* 0x000fe400078e0a0d */
[----:B------:R-:W-:Y:S02]  /*0db0*/  IMAD.MOV.U32 R6, RZ, RZ, RZ ;  /* 0x000000ffff067224 */ /* 0x000fe400078e00ff */
        /* <DEDUP_REMOVED lines=10> */
[----:B------:R-:W-:Y:S01]  /*0e60*/  IADD3 R3, PT, PT, -R13, RZ, RZ ;  /* 0x000000ff0d037210 */ /* 0x000fe20007ffe1ff */
[----:B------:R-:W-:Y:S01]  /*0e70*/  IMAD.MOV.U32 R2, RZ, RZ, RZ ;  /* 0x000000ffff027224 */ /* 0x000fe200078e00ff */
[----:B------:R-:W-:-:S05]  /*0e80*/  DMUL.RP R6, R16, R6 ;  /* 0x0000000610067228 */ /* 0x000fca0000008000 */
[----:B------:R-:W-:-:S05]  /*0e90*/  DFMA R2, R18, -R2, R16 ;  /* 0x800000021202722b */ /* 0x000fca0000000010 */
[----:B------:R-:W-:Y:S02]  /*0ea0*/  LOP3.LUT R9, R7, R9, RZ, 0x3c, !PT ;  /* 0x0000000907097212 */ /* 0x000fe400078e3cff */
[----:B------:R-:W-:-:S04]  /*0eb0*/  IADD3 R2, PT, PT, -R13, -0x43300000, RZ ;  /* 0xbcd000000d027810 */ /* 0x000fc80007ffe1ff */
[----:B------:R-:W-:-:S04]  /*0ec0*/  FSETP.NEU.AND P0, PT, |R3|, R2, PT ;  /* 0x000000020300720b */ /* 0x000fc80003f0d200 */
[----:B------:R-:W-:Y:S02]  /*0ed0*/  FSEL R18, R6, R18, !P0 ;  /* 0x0000001206127208 */ /* 0x000fe40004000000 */
[----:B------:R-:W-:Y:S01]  /*0ee0*/  FSEL R19, R9, R19, !P0 ;  /* 0x0000001309137208 */ /* 0x000fe20004000000 */
[----:B------:R-:W-:Y:S06]  /*0ef0*/  BRA `(.L_x_42) ;  /* 0x0000000000547947 */ /* 0x000fec0003800000 */
.L_x_41:
        /* <DEDUP_REMOVED lines=11> */
[----:B------:R-:W-:Y:S01]  /*0fb0*/  @P0 LOP3.LUT R2, R19, 0x7ff00000, RZ, 0xfc, !PT ;  /* 0x7ff0000013020812 */ /* 0x000fe200078efcff */
[----:B------:R-:W-:Y:S01]  /*0fc0*/  @!P0 IMAD.MOV.U32 R18, RZ, RZ, RZ ;  /* 0x000000ffff128224 */ /* 0x000fe200078e00ff */
[----:B------:R-:W-:-:S03]  /*0fd0*/  @P0 MOV R18, RZ ;  /* 0x000000ff00120202 */ /* 0x000fc60000000f00 */
[----:B------:R-:W-:Y:S01]  /*0fe0*/  @P0 IMAD.MOV.U32 R19, RZ, RZ, R2 ;  /* 0x000000ffff130224 */ /* 0x000fe200078e0002 */
[----:B------:R-:W-:Y:S06]  /*0ff0*/  BRA `(.L_x_42) ;  /* 0x0000000000147947 */ /* 0x000fec0003800000 */
.L_x_44:
[----:B------:R-:W-:Y:S01]  /*1000*/  LOP3.LUT R19, R9, 0x80000, RZ, 0xfc, !PT ;  /* 0x0008000009137812 */ /* 0x000fe200078efcff */
[----:B------:R-:W-:Y:S01]  /*1010*/  IMAD.MOV.U32 R18, RZ, RZ, R8 ;  /* 0x000000ffff127224 */ /* 0x000fe200078e0008 */
[----:B------:R-:W-:Y:S06]  /*1020*/  BRA `(.L_x_42) ;  /* 0x0000000000087947 */ /* 0x000fec0003800000 */
.L_x_43:
[----:B------:R-:W-:Y:S01]  /*1030*/  LOP3.LUT R19, R7, 0x80000, RZ, 0xfc, !PT ;  /* 0x0008000007137812 */ /* 0x000fe200078efcff */
[----:B------:R-:W-:-:S07]  /*1040*/  IMAD.MOV.U32 R18, RZ, RZ, R6 ;  /* 0x000000ffff127224 */ /* 0x000fce00078e0006 */
.L_x_42:
[----:B------:R-:W-:Y:S05]  /*1050*/  BSYNC.RECONVERGENT B1 ;  /* 0x0000000000017941 */ /* 0x000fea0003800200 */
.L_x_40:
[----:B------:R-:W-:Y:S01]  /*1060*/  IMAD.MOV.U32 R15, RZ, RZ, 0x0 ;  /* 0x00000000ff0f7424 */ /* 0x000fe200078e00ff */
[----:B------:R-:W-:Y:S01]  /*1070*/  MOV R3, R19 ;  /* 0x0000001300037202 */ /* 0x000fe20000000f00 */
[----:B------:R-:W-:Y:S02]  /*1080*/  IMAD.MOV.U32 R2, RZ, RZ, R18 ;  /* 0x000000ffff027224 */ /* 0x000fe400078e0012 */
[----:B------:R-:W-:Y:S05]  /*1090*/  RET.REL.NODEC R14 `(_Z15timestep_kernelv) ;  /* 0xffffffec0ed87950 */ /* 0x000fea0003c3ffff */
        .weak           $__internal_4_$__cuda_sm20_div_u64
        .type           $__internal_4_$__cuda_sm20_div_u64,@function
        .size           $__internal_4_$__cuda_sm20_div_u64,($__internal_5_$__cuda_sm20_dsqrt_rn_f64_mediumpath_v1 - $__internal_4_$__cuda_sm20_div_u64)
$__internal_4_$__cuda_sm20_div_u64:
        /* <DEDUP_REMOVED lines=10> */
[----:B------:R-:W-:-:S03]  /*1140*/  IMAD.HI.U32 R8, R6, R13, RZ ;  /* 0x0000000d06087227 */ /* 0x000fc600078e00ff */
[----:B------:R-:W-:Y:S01]  /*1150*/  IADD3.X R15, PT, PT, RZ, ~R9, RZ, P0, !PT ;  /* 0x80000009ff0f7210 */ /* 0x000fe200007fe4ff */
[----:B------:R-:W-:-:S04]  /*1160*/  IMAD.MOV.U32 R9, RZ, RZ, R6 ;  /* 0x000000ffff097224 */ /* 0x000fc800078e0006 */
[----:B------:R-:W-:-:S04]  /*1170*/  IMAD.WIDE.U32 R8, P0, R6, R15, R8 ;  /* 0x0000000f06087225 */ /* 0x000fc80007800008 */
[C---:B------:R-:W-:Y:S02]  /*1180*/  IMAD R11, R7.reuse, R15, RZ ;  /* 0x0000000f070b7224 */ /* 0x040fe400078e02ff */
[----:B------:R-:W-:-:S04]  /*1190*/  IMAD.HI.U32 R8, P1, R7, R13, R8 ;  /* 0x0000000d07087227 */ /* 0x000fc80007820008 */
[----:B------:R-:W-:Y:S01]  /*11a0*/  IMAD.HI.U32 R15, R7, R15, RZ ;  /* 0x0000000f070f7227 */ /* 0x000fe200078e00ff */
[----:B------:R-:W-:-:S03]  /*11b0*/  IADD3 R9, P2, PT, R11, R8, RZ ;  /* 0x000000080b097210 */ /* 0x000fc60007f5e0ff */
[----:B------:R-:W-:Y:S02]  /*11c0*/  IMAD.X R8, R15, 0x1, R7, P0 ;  /* 0x000000010f087824 */ /* 0x000fe400000e0607 */
[----:B------:R-:W-:-:S03]  /*11d0*/  IMAD.WIDE.U32 R6, R9, R5, RZ ;  /* 0x0000000509067225 */ /* 0x000fc600078e00ff */
[----:B------:R-:W-:Y:S01]  /*11e0*/  IADD3.X R10, PT, PT, RZ, RZ, R8, P2, P1 ;  /* 0x000000ffff0a7210 */ /* 0x000fe200017e2408 */
        /* <DEDUP_REMOVED lines=11> */
[----:B------:R-:W-:Y:S02]  /*12a0*/  HFMA2 R7, -RZ, RZ, 0, 0 ;  /* 0x00000000ff077431 */ /* 0x000fe400000001ff */
[----:B------:R-:W-:-:S04]  /*12b0*/  IMAD.HI.U32 R6, R9, R2, RZ ;  /* 0x0000000209067227 */ /* 0x000fc800078e00ff */
[----:B------:R-:W-:Y:S01]  /*12c0*/  IMAD.WIDE.U32 R6, RZ, R9, R6 ;  /* 0x00000009ff067225 */ /* 0x000fe200078e0006 */
[----:B------:R-:W-:-:S05]  /*12d0*/  IADD3.X R9, PT, PT, RZ, RZ, R10, P2, P1 ;  /* 0x000000ffff097210 */ /* 0x000fca00017e240a */
[----:B------:R-:W-:-:S04]  /*12e0*/  IMAD.HI.U32 R9, P0, R9, R2, R6 ;  /* 0x0000000209097227 */ /* 0x000fc80007800006 */
[----:B------:R-:W-:Y:S01]  /*12f0*/  IMAD.X R8, RZ, RZ, RZ, P0 ;  /* 0x000000ffff087224 */ /* 0x000fe200000e06ff */
[----:B------:R-:W-:-:S05]  /*1300*/  IADD3 R9, P1, PT, RZ, R9, RZ ;  /* 0x00000009ff097210 */ /* 0x000fca0007f3e0ff */
[----:B------:R-:W-:-:S04]  /*1310*/  IMAD.WIDE.U32 R6, R9, R5, RZ ;  /* 0x0000000509067225 */ /* 0x000fc800078e00ff */
[----:B------:R-:W-:Y:S01]  /*1320*/  IMAD.X R8, RZ, RZ, R8, P1 ;  /* 0x000000ffff087224 */ /* 0x000fe200008e0608 */
[----:B------:R-:W-:Y:S01]  /*1330*/  IADD3 R14, P1, PT, -R6, R2, RZ ;  /* 0x00000002060e7210 */ /* 0x000fe20007f3e1ff */
[C---:B------:R-:W-:Y:S01]  /*1340*/  IMAD R7, R9.reuse, R0, R7 ;  /* 0x0000000009077224 */ /* 0x040fe200078e0207 */
[----:B------:R-:W-:Y:S02]  /*1350*/  IADD3 R6, P2, PT, R9, 0x1, RZ ;  /* 0x0000000109067810 */ /* 0x000fe40007f5e0ff */
[-C--:B------:R-:W-:Y:S01]  /*1360*/  ISETP.GE.U32.AND P0, PT, R14, R5.reuse, PT ;  /* 0x000000050e00720c */ /* 0x080fe20003f06070 */
[----:B------:R-:W-:Y:S01]  /*1370*/  IMAD R7, R8, R5, R7 ;  /* 0x0000000508077224 */ /* 0x000fe200078e0207 */
[----:B------:R-:W-:-:S03]  /*1380*/  IADD3.X R11, PT, PT, RZ, R8, RZ, P2, !PT ;  /* 0x00000008ff0b7210 */ /* 0x000fc600017fe4ff */
        /* <DEDUP_REMOVED lines=12> */
[----:B------:R-:W-:Y:S01]  /*1450*/  ISETP.NE.AND.EX P1, PT, R0, RZ, PT, P1 ;  /* 0x000000ff0000720c */ /* 0x000fe20003f25310 */
[----:B------:R-:W-:Y:S01]  /*1460*/  IMAD.X R9, RZ, RZ, R6, P2 ;  /* 0x000000ffff097224 */ /* 0x000fe200010e0606 */
[----:B------:R-:W-:Y:S01]  /*1470*/  SEL R8, R8, R7, P0 ;  /* 0x0000000708087207 */ /* 0x000fe20000000000 */
[----:B------:R-:W-:-:S03]  /*1480*/  IMAD.MOV.U32 R7, RZ, RZ, 0x0 ;  /* 0x00000000ff077424 */ /* 0x000fc600078e00ff */
[----:B------:R-:W-:Y:S01]  /*1490*/  SEL R9, R9, R6, P0 ;  /* 0x0000000609097207 */ /* 0x000fe20000000000 */
[----:B------:R-:W-:Y:S01]  /*14a0*/  IMAD.MOV.U32 R6, RZ, RZ, R4 ;  /* 0x000000ffff067224 */ /* 0x000fe200078e0004 */
[----:B------:R-:W-:Y:S02]  /*14b0*/  SEL R8, R8, 0xffffffff, P1 ;  /* 0xffffffff08087807 */ /* 0x000fe40000800000 */
[----:B------:R-:W-:Y:S01]  /*14c0*/  SEL R9, R9, 0xffffffff, P1 ;  /* 0xffffffff09097807 */ /* 0x000fe20000800000 */
[----:B------:R-:W-:Y:S06]  /*14d0*/  RET.REL.NODEC R6 `(_Z15timestep_kernelv) ;  /* 0xffffffe806c87950 */ /* 0x000fec0003c3ffff */
        .weak           $__internal_5_$__cuda_sm20_dsqrt_rn_f64_mediumpath_v1
        .type           $__internal_5_$__cuda_sm20_dsqrt_rn_f64_mediumpath_v1,@function
        .size           $__internal_5_$__cuda_sm20_dsqrt_rn_f64_mediumpath_v1,(.L_x_273 - $__internal_5_$__cuda_sm20_dsqrt_rn_f64_mediumpath_v1)
$__internal_5_$__cuda_sm20_dsqrt_rn_f64_mediumpath_v1:
[----:B------:R-:W-:Y:S01]  /*14e0*/  ISETP.GE.U32.AND P0, PT, R8, -0x3400000, PT ;  /* 0xfcc000000800780c */ /* 0x000fe20003f06070 */
[----:B------:R-:W-:Y:S01]  /*14f0*/  BSSY.RECONVERGENT B1, `(.L_x_45) ;  /* 0x0000028000017945 */ /* 0x000fe20003800200 */
[----:B------:R-:W-:Y:S01]  /*1500*/  MOV R8, R6 ;  /* 0x0000000600087202 */ /* 0x000fe20000000f00 */
[----:B------:R-:W-:Y:S02]  /*1510*/  IMAD.MOV.U32 R16, RZ, RZ, R18 ;  /* 0x000000ffff107224 */ /* 0x000fe400078e0012 */
[----:B------:R-:W-:Y:S02]  /*1520*/  IMAD.MOV.U32 R9, RZ, RZ, R3 ;  /* 0x000000ffff097224 */ /* 0x000fe400078e0003 */
[----:B------:R-:W-:Y:S02]  /*1530*/  IMAD.MOV.U32 R6, RZ, RZ, R14 ;  /* 0x000000ffff067224 */ /* 0x000fe400078e000e */
[----:B------:R-:W-:-:S04]  /*1540*/  IMAD.MOV.U32 R7, RZ, RZ, R15 ;  /* 0x000000ffff077224 */ /* 0x000fc800078e000f */
[----:B------:R-:W-:Y:S05]  /*1550*/  @!P0 BRA `(.L_x_46) ;  /* 0x0000000000208947 */ /* 0x000fea0003800000 */
[----:B------:R-:W-:-:S10]  /*1560*/  DFMA.RM R6, R6, R16, R10 ;  /* 0x000000100606722b */ /* 0x000fd4000000400a */
[----:B------:R-:W-:-:S05]  /*1570*/  IADD3 R10, P0, PT, R6, 0x1, RZ ;  /* 0x00000001060a7810 */ /* 0x000fca0007f1e0ff */
[----:B------:R-:W-:-:S06]  /*1580*/  IMAD.X R11, RZ, RZ, R7, P0 ;  /* 0x000000ffff0b7224 */ /* 0x000fcc00000e0607 */
[----:B------:R-:W-:-:S08]  /*1590*/  DFMA.RP R8, -R6, R10, R8 ;  /* 0x0000000a0608722b */ /* 0x000fd00000008108 */
[----:B------:R-:W-:-:S06]  /*15a0*/  DSETP.GT.AND P0, PT, R8, RZ, PT ;  /* 0x000000ff0800722a */ /* 0x000fcc0003f04000 */
[----:B------:R-:W-:Y:S02]  /*15b0*/  FSEL R6, R10, R6, P0 ;  /* 0x000000060a067208 */ /* 0x000fe40000000000 */
[----:B------:R-:W-:Y:S01]  /*15c0*/  FSEL R7, R11, R7, P0 ;  /* 0x000000070b077208 */ /* 0x000fe20000000000 */
[----:B------:R-:W-:Y:S06]  /*15d0*/  BRA `(.L_x_47) ;  /* 0x0000000000647947 */ /* 0x000fec0003800000 */
.L_x_46:
[----:B------:R-:W-:-:S14]  /*15e0*/  DSETP.NE.AND P0, PT, R8, RZ, PT ;  /* 0x000000ff0800722a */ /* 0x000fdc0003f05000 */
[----:B------:R-:W-:Y:S05]  /*15f0*/  @!P0 BRA `(.L_x_48) ;  /* 0x0000000000588947 */ /* 0x000fea0003800000 */
[----:B------:R-:W-:-:S13]  /*1600*/  ISETP.GE.AND P0, PT, R9, RZ, PT ;  /* 0x000000ff0900720c */ /* 0x000fda0003f06270 */
[----:B------:R-:W-:Y:S01]  /*1610*/  @!P0 MOV R6, 0x0 ;  /* 0x0000000000068802 */ /* 0x000fe20000000f00 */
[----:B------:R-:W-:Y:S01]  /*1620*/  @!P0 IMAD.MOV.U32 R7, RZ, RZ, -0x80000 ;  /* 0xfff80000ff078424 */ /* 0x000fe200078e00ff */
[----:B------:R-:W-:Y:S06]  /*1630*/  @!P0 BRA `(.L_x_47) ;  /* 0x00000000004c8947 */ /* 0x000fec0003800000 */
[----:B------:R-:W-:-:S13]  /*1640*/  ISETP.GT.AND P0, PT, R9, 0x7fefffff, PT ;  /* 0x7fefffff0900780c */ /* 0x000fda0003f04270 */
[----:B------:R-:W-:Y:S05]  /*1650*/  @P0 BRA `(.L_x_48) ;  /* 0x0000000000400947 */ /* 0x000fea0003800000 */
[----:B------:R-:W-:Y:S01]  /*1660*/  DMUL R6, R8, 8.11296384146066816958e+31 ;  /* 0x4690000008067828 */ /* 0x000fe20000000000 */
[----:B------:R-:W-:Y:S02]  /*1670*/  IMAD.MOV.U32 R14, RZ, RZ, 0x0 ;  /* 0x00000000ff0e7424 */ /* 0x000fe400078e00ff */
[----:B------:R-:W-:Y:S02]  /*1680*/  IMAD.MOV.U32 R8, RZ, RZ, RZ ;  /* 0x000000ffff087224 */ /* 0x000fe400078e00ff */
[----:B------:R-:W-:Y:S01]  /*1690*/  IMAD.MOV.U32 R15, RZ, RZ, 0x3fd80000 ;  /* 0x3fd80000ff0f7424 */ /* 0x000fe200078e00ff */
[----:B------:R-:W0:Y:S03]  /*16a0*/  MUFU.RSQ64H R9, R7 ;  /* 0x0000000700097308 */ /* 0x000e260000001c00 */
[----:B0-----:R-:W-:-:S08]  /*16b0*/  DMUL R10, R8, R8 ;  /* 0x00000008080a7228 */ /* 0x001fd00000000000 */
[----:B------:R-:W-:-:S08]  /*16c0*/  DFMA R10, R6, -R10, 1 ;  /* 0x3ff00000060a742b */ /* 0x000fd0000000080a */
[----:B------:R-:W-:Y:S02]  /*16d0*/  DFMA R14, R10, R14, 0.5 ;  /* 0x3fe000000a0e742b */ /* 0x000fe4000000000e */
[----:B------:R-:W-:-:S08]  /*16e0*/  DMUL R10, R8, R10 ;  /* 0x0000000a080a7228 */ /* 0x000fd00000000000 */
[----:B------:R-:W-:-:S08]  /*16f0*/  DFMA R10, R14, R10, R8 ;  /* 0x0000000a0e0a722b */ /* 0x000fd00000000008 */
[----:B------:R-:W-:Y:S02]  /*1700*/  DMUL R8, R6, R10 ;  /* 0x0000000a06087228 */ /* 0x000fe40000000000 */
[----:B------:R-:W-:-:S06]  /*1710*/  IADD3 R11, PT, PT, R11, -0x100000, RZ ;  /* 0xfff000000b0b7810 */ /* 0x000fcc0007ffe0ff */
[----:B------:R-:W-:-:S08]  /*1720*/  DFMA R14, R8, -R8, R6 ;  /* 0x80000008080e722b */ /* 0x000fd00000000006 */
[----:B------:R-:W-:-:S10]  /*1730*/  DFMA R6, R10, R14, R8 ;  /* 0x0000000e0a06722b */ /* 0x000fd40000000008 */
[----:B------:R-:W-:Y:S01]  /*1740*/  VIADD R7, R7, 0xfcb00000 ;  /* 0xfcb0000007077836 */ /* 0x000fe20000000000 */
[----:B------:R-:W-:Y:S06]  /*1750*/  BRA `(.L_x_47) ;  /* 0x0000000000047947 */ /* 0x000fec0003800000 */
.L_x_48:
[----:B------:R-:W-:-:S11]  /*1760*/  DADD R6, R8, R8 ;  /* 0x0000000008067229 */ /* 0x000fd60000000008 */
.L_x_47:
[----:B------:R-:W-:Y:S05]  /*1770*/  BSYNC.RECONVERGENT B1 ;  /* 0x0000000000017941 */ /* 0x000fea0003800200 */
.L_x_45:
[----:B------:R-:W-:-:S04]  /*1780*/  IMAD.MOV.U32 R3, RZ, RZ, 0x0 ;  /* 0x00000000ff037424 */ /* 0x000fc800078e00ff */
[----:B------:R-:W-:Y:S05]  /*1790*/  RET.REL.NODEC R2 `(_Z15timestep_kernelv) ;  /* 0xffffffe802187950 */ /* 0x000fea0003c3ffff */
.L_x_49:
        /* <DEDUP_REMOVED lines=14> */
.L_x_273:


//--------------------- .text._Z22timestep_preprocessingv --------------------------
	.section	.text._Z22timestep_preprocessingv,"ax",@progbits
	.align	128
        .global         _Z22timestep_preprocessingv
        .type           _Z22timestep_preprocessingv,@function
        .size           _Z22timestep_preprocessingv,(.L_x_308 - _Z22timestep_preprocessingv)
        .other          _Z22timestep_preprocessingv,@"STO_CUDA_ENTRY STV_DEFAULT"
_Z22timestep_preprocessingv:
.text._Z22timestep_preprocessingv:
[----:B------:R-:W-:Y:S08]  /*0000*/  LDC R1, c[0x0][0x37c] ;  /* 0x0000df00ff017b82 */ /* 0x000ff00000000800 */
[----:B------:R-:W0:Y:S01]  /*0010*/  LDC.64 R2, c[0x4][0x170] ;  /* 0x01005c00ff027b82 */ /* 0x000e220000000a00 */
[----:B------:R-:W0:Y:S01]  /*0020*/  LDCU.64 UR4, c[0x0][0x358] ;  /* 0x00006b00ff0477ac */ /* 0x000e220008000a00 */
[----:B------:R-:W-:Y:S01]  /*0030*/  HFMA2 R4, -RZ, RZ, 0, 0 ;  /* 0x00000000ff047431 */ /* 0x000fe200000001ff */
[----:B------:R-:W-:-:S05]  /*0040*/  MOV R5, 0x3ff00000 ;  /* 0x3ff0000000057802 */ /* 0x000fca0000000f00 */
[----:B0-----:R-:W-:Y:S01]  /*0050*/  STG.E.64 desc[UR4][R2.64], R4 ;  /* 0x0000000402007986 */ /* 0x001fe2000c101b04 */
[----:B------:R-:W-:Y:S05]  /*0060*/  EXIT ;  /* 0x000000000000794d */ /* 0x000fea0003800000 */
.L_x_50:
        /* <DEDUP_REMOVED lines=9> */
.L_x_308:


//--------------------- .text._Z13NEW_VARIABLESv  --------------------------
	.section	.text._Z13NEW_VARIABLESv,"ax",@progbits
	.align	128
        .global         _Z13NEW_VARIABLESv
        .type           _Z13NEW_VARIABLESv,@function
        .size           _Z13NEW_VARIABLESv,(.L_x_276 - _Z13NEW_VARIABLESv)
        .other          _Z13NEW_VARIABLESv,@"STO_CUDA_ENTRY STV_DEFAULT"
_Z13NEW_VARIABLESv:
.text._Z13NEW_VARIABLESv:
        /* <DEDUP_REMOVED lines=22> */
[----:B------:R-:W-:Y:S01]  /*0160*/  ISETP.NE.U32.AND P2, PT, R5, RZ, PT ;  /* 0x000000ff0500720c */ /* 0x000fe20003f45070 */
[----:B------:R-:W-:-:S05]  /*0170*/  IMAD.MOV.U32 R11, RZ, RZ, RZ ;  /* 0x000000ffff0b7224 */ /* 0x000fca00078e00ff */
[----:B0-----:R-:W0:Y:S02]  /*0180*/  MUFU.RCP R0, R0 ;  /* 0x0000000000007308 */ /* 0x001e240000001000 */
[----:B0-----:R-:W-:-:S06]  /*0190*/  VIADD R6, R0, 0xffffffe ;  /* 0x0ffffffe00067836 */ /* 0x001fcc0000000000 */
[----:B------:R0:W1:Y:S02]  /*01a0*/  F2I.FTZ.U32.TRUNC.NTZ R7, R6 ;  /* 0x0000000600077305 */ /* 0x000064000021f000 */
[----:B0-----:R-:W-:Y:S02]  /*01b0*/  IMAD.MOV.U32 R6, RZ, RZ, RZ ;  /* 0x000000ffff067224 */ /* 0x001fe400078e00ff */
[----:B-1----:R-:W-:-:S04]  /*01c0*/  IMAD R3, R3, R7, RZ ;  /* 0x0000000703037224 */ /* 0x002fc800078e02ff */
[----:B------:R-:W-:-:S06]  /*01d0*/  IMAD.HI.U32 R7, R7, R3, R6 ;  /* 0x0000000307077227 */ /* 0x000fcc00078e0006 */
[----:B------:R-:W-:-:S04]  /*01e0*/  IMAD.HI.U32 R6, R7, R2, RZ ;  /* 0x0000000207067227 */ /* 0x000fc800078e00ff */
[----:B------:R-:W-:Y:S02]  /*01f0*/  IMAD.MOV R4, RZ, RZ, -R6 ;  /* 0x000000ffff047224 */ /* 0x000fe400078e0a06 */
[----:B------:R-:W-:Y:S02]  /*0200*/  IMAD.MOV.U32 R7, RZ, RZ, RZ ;  /* 0x000000ffff077224 */ /* 0x000fe400078e00ff */
        /* <DEDUP_REMOVED lines=8> */
[----:B------:R-:W-:Y:S01]  /*0290*/  IMAD R0, R5, R0, R2 ;  /* 0x0000000005007224 */ /* 0x000fe200078e0202 */
[----:B------:R-:W-:Y:S06]  /*02a0*/  BRA `(.L_x_52) ;  /* 0x0000000000307947 */ /* 0x000fec0003800000 */
.L_x_51:
[----:B------:R-:W-:-:S07]  /*02b0*/  MOV R4, 0x2d0 ;  /* 0x000002d000047802 */ /* 0x000fce0000000f00 */
[----:B------:R-:W-:Y:S05]  /*02c0*/  CALL.REL.NOINC `($__internal_7_$__cuda_sm20_div_u64) ;  /* 0x0000000c00d47944 */ /* 0x000fea0003c00000 */
[----:B------:R-:W-:Y:S01]  /*02d0*/  IADD3 R4, P0, PT, RZ, -R8, RZ ;  /* 0x80000008ff047210 */ /* 0x000fe20007f1e0ff */
[----:B------:R-:W-:-:S04]  /*02e0*/  IMAD.MOV.U32 R3, RZ, RZ, RZ ;  /* 0x000000ffff037224 */ /* 0x000fc800078e00ff */
[----:B------:R-:W-:Y:S02]  /*02f0*/  IMAD.X R6, RZ, RZ, ~R9, P0 ;  /* 0x000000ffff067224 */ /* 0x000fe400000e0e09 */
[----:B------:R-:W-:-:S04]  /*0300*/  IMAD.WIDE.U32 R2, R5, R4, R2 ;  /* 0x0000000405027225 */ /* 0x000fc800078e0002 */
[----:B------:R-:W-:Y:S02]  /*0310*/  IMAD R7, R6, R5, RZ ;  /* 0x0000000506077224 */ /* 0x000fe400078e02ff */
[----:B------:R-:W-:Y:S02]  /*0320*/  IMAD.MOV.U32 R6, RZ, RZ, R8 ;  /* 0x000000ffff067224 */ /* 0x000fe400078e0008 */
[----:B------:R-:W-:Y:S02]  /*0330*/  IMAD R7, R0, R4, R7 ;  /* 0x0000000400077224 */ /* 0x000fe400078e0207 */
[----:B------:R-:W-:-:S03]  /*0340*/  IMAD.MOV.U32 R0, RZ, RZ, R2 ;  /* 0x000000ffff007224 */ /* 0x000fc600078e0002 */
[----:B------:R-:W-:Y:S01]  /*0350*/  IADD3 R11, PT, PT, R3, R7, RZ ;  /* 0x00000007030b7210 */ /* 0x000fe20007ffe0ff */
[----:B------:R-:W-:-:S07]  /*0360*/  IMAD.MOV.U32 R7, RZ, RZ, R9 ;  /* 0x000000ffff077224 */ /* 0x000fce00078e0009 */
.L_x_52:
[----:B------:R-:W0:Y:S01]  /*0370*/  LDC.64 R2, c[0x4][0x208] ;  /* 0x01008200ff027b82 */ /* 0x000e220000000a00 */
[C---:B------:R-:W-:Y:S01]  /*0380*/  IMAD.SHL.U32 R16, R0.reuse, 0x8, RZ ;  /* 0x0000000800107824 */ /* 0x040fe200078e00ff */
[----:B------:R-:W-:Y:S01]  /*0390*/  SHF.L.U64.HI R0, R0, 0x3, R11 ;  /* 0x0000000300007819 */ /* 0x000fe2000001020b */
[----:B------:R-:W-:Y:S02]  /*03a0*/  IMAD R5, R7, 0xc88, RZ ;  /* 0x00000c8807057824 */ /* 0x000fe400078e02ff */
[----:B0-----:R-:W-:-:S03]  /*03b0*/  IMAD.WIDE.U32 R2, R6, 0xc88, R2 ;  /* 0x00000c8806027825 */ /* 0x001fc600078e0002 */
[----:B------:R-:W-:-:S04]  /*03c0*/  IADD3 R8, P0, PT, R16, R2, RZ ;  /* 0x0000000210087210 */ /* 0x000fc80007f1e0ff */
[----:B------:R-:W-:Y:S02]  /*03d0*/  IADD3.X R9, PT, PT, R0, R5, R3, P0, !PT ;  /* 0x0000000500097210 */ /* 0x000fe400007fe403 */
[----:B------:R-:W0:Y:S04]  /*03e0*/  LDC.64 R2, c[0x4][0x210] ;  /* 0x01008400ff027b82 */ /* 0x000e280000000a00 */
[----:B------:R-:W2:Y:S01]  /*03f0*/  LDG.E.64 R8, desc[UR8][R8.64+0xc90] ;  /* 0x000c900808087981 */ /* 0x000ea2000c1e1b00 */
[----:B0-----:R-:W-:-:S03]  /*0400*/  IMAD.WIDE.U32 R2, R6, 0xc88, R2 ;  /* 0x00000c8806027825 */ /* 0x001fc600078e0002 */
[----:B------:R-:W-:-:S04]  /*0410*/  IADD3 R12, P0, PT, R16, R2, RZ ;  /* 0x00000002100c7210 */ /* 0x000fc80007f1e0ff */
[----:B------:R-:W-:-:S06]  /*0420*/  IADD3.X R13, PT, PT, R0, R3, R5, P0, !PT ;  /* 0x00000003000d7210 */ /* 0x000fcc00007fe405 */
[----:B------:R-:W3:Y:S01]  /*0430*/  LDG.E.64 R12, desc[UR8][R12.64+0xc90] ;  /* 0x000c90080c0c7981 */ /* 0x000ee2000c1e1b00 */
[----:B------:R-:W-:Y:S01]  /*0440*/  IMAD.MOV.U32 R2, RZ, RZ, 0x1 ;  /* 0x00000001ff027424 */ /* 0x000fe200078e00ff */
[----:B------:R-:W-:Y:S01]  /*0450*/  BSSY.RECONVERGENT B0, `(.L_x_53) ;  /* 0x0000014000007945 */ /* 0x000fe20003800200 */
[----:B--2---:R-:W0:Y:S04]  /*0460*/  MUFU.RCP64H R3, R9 ;  /* 0x0000000900037308 */ /* 0x004e280000001800 */
[----:B0-----:R-:W-:-:S08]  /*0470*/  DFMA R4, -R8, R2, 1 ;  /* 0x3ff000000804742b */ /* 0x001fd00000000102 */
[----:B------:R-:W-:-:S08]  /*0480*/  DFMA R4, R4, R4, R4 ;  /* 0x000000040404722b */ /* 0x000fd00000000004 */
[----:B------:R-:W-:Y:S01]  /*0490*/  DFMA R4, R2, R4, R2 ;  /* 0x000000040204722b */ /* 0x000fe20000000002 */
[----:B---3--:R-:W-:-:S07]  /*04a0*/  FSETP.GEU.AND P1, PT, |R13|, 6.5827683646048100446e-37, PT ;  /* 0x036000000d00780b */ /* 0x008fce0003f2e200 */
[----:B------:R-:W-:-:S08]  /*04b0*/  DFMA R2, -R8, R4, 1 ;  /* 0x3ff000000802742b */ /* 0x000fd00000000104 */
[----:B------:R-:W-:-:S08]  /*04c0*/  DFMA R2, R4, R2, R4 ;  /* 0x000000020402722b */ /* 0x000fd00000000004 */
[----:B------:R-:W-:-:S08]  /*04d0*/  DMUL R4, R12, R2 ;  /* 0x000000020c047228 */ /* 0x000fd00000000000 */
[----:B------:R-:W-:-:S08]  /*04e0*/  DFMA R10, -R8, R4, R12 ;  /* 0x00000004080a722b */ /* 0x000fd0000000010c */
[----:B------:R-:W-:-:S10]  /*04f0*/  DFMA R4, R2, R10, R4 ;  /* 0x0000000a0204722b */ /* 0x000fd40000000004 */
[----:B------:R-:W-:-:S05]  /*0500*/  FFMA R2, RZ, R9, R5 ;  /* 0x00000009ff027223 */ /* 0x000fca0000000005 */
[----:B------:R-:W-:-:S13]  /*0510*/  FSETP.GT.AND P0, PT, |R2|, 1.469367938527859385e-39, PT ;  /* 0x001000000200780b */ /* 0x000fda0003f04200 */
[----:B------:R-:W-:Y:S05]  /*0520*/  @P0 BRA P1, `(.L_x_54) ;  /* 0x0000000000180947 */ /* 0x000fea0000800000 */
[----:B------:R-:W-:Y:S01]  /*0530*/  IMAD.MOV.U32 R10, RZ, RZ, R8 ;  /* 0x000000ffff0a7224 */ /* 0x000fe200078e0008 */
[----:B------:R-:W-:Y:S01]  /*0540*/  MOV R14, 0x570 ;  /* 0x00000570000e7802 */ /* 0x000fe20000000f00 */
[----:B------:R-:W-:-:S07]  /*0550*/  IMAD.MOV.U32 R11, RZ, RZ, R9 ;  /* 0x000000ffff0b7224 */ /* 0x000fce00078e0009 */
[----:B------:R-:W-:Y:S05]  /*0560*/  CALL.REL.NOINC `($__internal_6_$__cuda_sm20_div_rn_f64_full) ;  /* 0x0000000400b87944 */ /* 0x000fea0003c00000 */
[----:B------:R-:W-:Y:S01]  /*0570*/  IMAD.MOV.U32 R4, RZ, RZ, R2 ;  /* 0x000000ffff047224 */ /* 0x000fe200078e0002 */
[----:B------:R-:W-:-:S07]  /*0580*/  MOV R5, R3 ;  /* 0x0000000300057202 */ /* 0x000fce0000000f00 */
.L_x_54:
[----:B------:R-:W-:Y:S05]  /*0590*/  BSYNC.RECONVERGENT B0 ;  /* 0x0000000000007941 */ /* 0x000fea0003800200 */
.L_x_53:
        /* <DEDUP_REMOVED lines=11> */
[----:B------:R-:W1:Y:S01]  /*0650*/  MUFU.RCP64H R3, R9 ;  /* 0x0000000900037308 */ /* 0x000e620000001800 */
[----:B------:R-:W-:Y:S01]  /*0660*/  IMAD.MOV.U32 R2, RZ, RZ, 0x1 ;  /* 0x00000001ff027424 */ /* 0x000fe200078e00ff */
[----:B------:R-:W-:Y:S05]  /*0670*/  BSSY.RECONVERGENT B0, `(.L_x_55) ;  /* 0x0000013000007945 */ /* 0x000fea0003800200 */
[----:B-1----:R-:W-:-:S08]  /*0680*/  DFMA R10, -R8, R2, 1 ;  /* 0x3ff00000080a742b */ /* 0x002fd00000000102 */
[----:B------:R-:W-:-:S08]  /*0690*/  DFMA R10, R10, R10, R10 ;  /* 0x0000000a0a0a722b */ /* 0x000fd0000000000a */
[----:B------:R-:W-:-:S08]  /*06a0*/  DFMA R10, R2, R10, R2 ;  /* 0x0000000a020a722b */ /* 0x000fd00000000002 */
[----:B------:R-:W-:-:S08]  /*06b0*/  DFMA R2, -R8, R10, 1 ;  /* 0x3ff000000802742b */ /* 0x000fd0000000010a */
[----:B------:R-:W-:-:S08]  /*06c0*/  DFMA R18, R10, R2, R10 ;  /* 0x000000020a12722b */ /* 0x000fd0000000000a */
[----:B--2---:R-:W-:Y:S01]  /*06d0*/  DMUL R2, R18, R14 ;  /* 0x0000000e12027228 */ /* 0x004fe20000000000 */
[----:B------:R-:W-:-:S07]  /*06e0*/  FSETP.GEU.AND P1, PT, |R15|, 6.5827683646048100446e-37, PT ;  /* 0x036000000f00780b */ /* 0x000fce0003f2e200 */
[----:B------:R-:W-:-:S08]  /*06f0*/  DFMA R10, -R8, R2, R14 ;  /* 0x00000002080a722b */ /* 0x000fd0000000010e */
[----:B------:R-:W-:-:S10]  /*0700*/  DFMA R2, R18, R10, R2 ;  /* 0x0000000a1202722b */ /* 0x000fd40000000002 */
[----:B------:R-:W-:-:S05]  /*0710*/  FFMA R10, RZ, R9, R3 ;  /* 0x00000009ff0a7223 */ /* 0x000fca0000000003 */
[----:B------:R-:W-:-:S13]  /*0720*/  FSETP.GT.AND P0, PT, |R10|, 1.469367938527859385e-39, PT ;  /* 0x001000000a00780b */ /* 0x000fda0003f04200 */
[----:B0-----:R-:W-:Y:S05]  /*0730*/  @P0 BRA P1, `(.L_x_56) ;  /* 0x0000000000180947 */ /* 0x001fea0000800000 */
[----:B------:R-:W-:Y:S01]  /*0740*/  IMAD.MOV.U32 R12, RZ, RZ, R14 ;  /* 0x000000ffff0c7224 */ /* 0x000fe200078e000e */
[----:B------:R-:W-:Y:S01]  /*0750*/  MOV R14, 0x7a0 ;  /* 0x000007a0000e7802 */ /* 0x000fe20000000f00 */
[----:B------:R-:W-:Y:S02]  /*0760*/  IMAD.MOV.U32 R13, RZ, RZ, R15 ;  /* 0x000000ffff0d7224 */ /* 0x000fe400078e000f */
[----:B------:R-:W-:Y:S02]  /*0770*/  IMAD.MOV.U32 R10, RZ, RZ, R8 ;  /* 0x000000ffff0a7224 */ /* 0x000fe400078e0008 */
[----:B------:R-:W-:-:S07]  /*0780*/  IMAD.MOV.U32 R11, RZ, RZ, R9 ;  /* 0x000000ffff0b7224 */ /* 0x000fce00078e0009 */
[----:B------:R-:W-:Y:S05]  /*0790*/  CALL.REL.NOINC `($__internal_6_$__cuda_sm20_div_rn_f64_full) ;  /* 0x00000004002c7944 */ /* 0x000fea0003c00000 */
.L_x_56:
[----:B------:R-:W-:Y:S05]  /*07a0*/  BSYNC.RECONVERGENT B0 ;  /* 0x0000000000007941 */ /* 0x000fea0003800200 */
.L_x_55:
        /* <DEDUP_REMOVED lines=10> */
[----:B------:R-:W5:Y:S01]  /*0850*/  LDG.E.64 R10, desc[UR8][R10.64+0xc90] ;  /* 0x000c90080a0a7981 */ /* 0x000f62000c1e1b00 */
[----:B------:R-:W-:Y:S01]  /*0860*/  DADD R14, -RZ, |R4| ;  /* 0x00000000ff0e7229 */ /* 0x000fe20000000504 */
[----:B------:R-:W-:Y:S01]  /*0870*/  BSSY.RECONVERGENT B0, `(.L_x_57) ;  /* 0x0000007000007945 */ /* 0x000fe20003800200 */
[----:B------:R-:W-:Y:S01]  /*0880*/  MOV R20, 0x8e0 ;  /* 0x000008e000147802 */ /* 0x000fe20000000f00 */
[----:B------:R-:W-:Y:S01]  /*0890*/  UMOV UR4, URZ ;  /* 0x000000ff00047c82 */ /* 0x000fe20008000000 */
[----:B------:R-:W-:-:S06]  /*08a0*/  UMOV UR5, 0x40000000 ;  /* 0x4000000000057882 */ /* 0x000fcc0000000000 */
[----:B------:R-:W-:Y:S02]  /*08b0*/  IMAD.MOV.U32 R18, RZ, RZ, R14 ;  /* 0x000000ffff127224 */ /* 0x000fe400078e000e */
[----:B0-----:R-:W-:-:S07]  /*08c0*/  IMAD.MOV.U32 R17, RZ, RZ, R15 ;  /* 0x000000ffff117224 */ /* 0x001fce00078e000f */
[----:B-----5:R-:W-:Y:S05]  /*08d0*/  CALL.REL.NOINC `($_Z13NEW_VARIABLESv$__internal_accurate_pow) ;  /* 0x0000000c00607944 */ /* 0x020fea0003c00000 */
[----:B------:R-:W-:Y:S05]  /*08e0*/  BSYNC.RECONVERGENT B0 ;  /* 0x0000000000007941 */ /* 0x000fea0003800200 */
.L_x_57:
[C---:B------:R-:W-:Y:S01]  /*08f0*/  DADD R14, R4.reuse, 2 ;  /* 0x40000000040e7429 */ /* 0x040fe20000000000 */
[----:B------:R-:W-:Y:S01]  /*0900*/  BSSY.RECONVERGENT B0, `(.L_x_58) ;  /* 0x000000f000007945 */ /* 0x000fe20003800200 */
[C---:B------:R-:W-:Y:S02]  /*0910*/  DSETP.NEU.AND P1, PT, R4.reuse, RZ, PT ;  /* 0x000000ff0400722a */ /* 0x040fe40003f2d000 */
[----:B------:R-:W-:Y:S02]  /*0920*/  DADD R18, -RZ, |R2| ;  /* 0x00000000ff127229 */ /* 0x000fe40000000502 */
[----:B------:R-:W-:-:S04]  /*0930*/  DSETP.NEU.AND P0, PT, R4, 1, PT ;  /* 0x3ff000000400742a */ /* 0x000fc80003f0d000 */
[----:B------:R-:W-:-:S04]  /*0940*/  LOP3.LUT R14, R15, 0x7ff00000, RZ, 0xc0, !PT ;  /* 0x7ff000000f0e7812 */ /* 0x000fc800078ec0ff */
[----:B------:R-:W-:Y:S02]  /*0950*/  ISETP.NE.AND P2, PT, R14, 0x7ff00000, PT ;  /* 0x7ff000000e00780c */ /* 0x000fe40003f45270 */
[----:B------:R-:W-:Y:S02]  /*0960*/  MOV R17, R19 ;  /* 0x0000001300117202 */ /* 0x000fe40000000f00 */
[----:B------:R-:W-:-:S09]  /*0970*/  @!P1 CS2R R12, SRZ ;  /* 0x00000000000c9805 */ /* 0x000fd2000001ff00 */
[----:B------:R-:W-:Y:S05]  /*0980*/  @P2 BRA `(.L_x_59) ;  /* 0x0000000000182947 */ /* 0x000fea0003800000 */
[----:B------:R-:W-:-:S14]  /*0990*/  DSETP.NAN.AND P1, PT, R4, R4, PT ;  /* 0x000000040400722a */ /* 0x000fdc0003f28000 */
[----:B------:R-:W-:Y:S01]  /*09a0*/  @P1 DADD R12, R4, 2 ;  /* 0x40000000040c1429 */ /* 0x000fe20000000000 */
[----:B------:R-:W-:Y:S10]  /*09b0*/  @P1 BRA `(.L_x_59) ;  /* 0x00000000000c1947 */ /* 0x000ff40003800000 */
[----:B------:R-:W-:-:S14]  /*09c0*/  DSETP.NEU.AND P1, PT, |R4|, +INF , PT ;  /* 0x7ff000000400742a */ /* 0x000fdc0003f2d200 */
[----:B------:R-:W-:Y:S02]  /*09d0*/  @!P1 IMAD.MOV.U32 R12, RZ, RZ, 0x0 ;  /* 0x00000000ff0c9424 */ /* 0x000fe400078e00ff */
[----:B------:R-:W-:-:S07]  /*09e0*/  @!P1 IMAD.MOV.U32 R13, RZ, RZ, 0x7ff00000 ;  /* 0x7ff00000ff0d9424 */ /* 0x000fce00078e00ff */
.L_x_59:
[----:B------:R-:W-:Y:S05]  /*09f0*/  BSYNC.RECONVERGENT B0 ;  /* 0x0000000000007941 */ /* 0x000fea0003800200 */
.L_x_58:
[----:B------:R-:W-:Y:S01]  /*0a00*/  BSSY.RECONVERGENT B0, `(.L_x_60) ;  /* 0x0000005000007945 */ /* 0x000fe20003800200 */
[----:B------:R-:W-:Y:S02]  /*0a10*/  FSEL R4, R12, RZ, P0 ;  /* 0x000000ff0c047208 */ /* 0x000fe40000000000 */
[----:B------:R-:W-:Y:S02]  /*0a20*/  FSEL R5, R13, 1.875, P0 ;  /* 0x3ff000000d057808 */ /* 0x000fe40000000000 */
[----:B------:R-:W-:-:S07]  /*0a30*/  MOV R20, 0xa50 ;  /* 0x00000a5000147802 */ /* 0x000fce0000000f00 */
[----:B------:R-:W-:Y:S05]  /*0a40*/  CALL.REL.NOINC `($_Z13NEW_VARIABLESv$__internal_accurate_pow) ;  /* 0x0000000c00047944 */ /* 0x000fea0003c00000 */
[----:B------:R-:W-:Y:S05]  /*0a50*/  BSYNC.RECONVERGENT B0 ;  /* 0x0000000000007941 */ /* 0x000fea0003800200 */
.L_x_60:
[----:B------:R-:W0:Y:S01]  /*0a60*/  LDC.64 R18, c[0x4][0x40] ;  /* 0x01001000ff127b82 */ /* 0x000e220000000a00 */
[----:B------:R-:W-:-:S07]  /*0a70*/  DADD R14, R2, 2 ;  /* 0x40000000020e7429 */ /* 0x000fce0000000000 */
[----:B------:R-:W1:Y:S01]  /*0a80*/  LDC.64 R20, c[0x4][0x1f8] ;  /* 0x01007e00ff147b82 */ /* 0x000e620000000a00 */
[----:B0-----:R-:W5:Y:S02]  /*0a90*/  LDG.E.64 R18, desc[UR8][R18.64] ;  /* 0x0000000812127981 */ /* 0x001f64000c1e1b00 */
[----:B------:R-:W-:Y:S01]  /*0aa0*/  LOP3.LUT R14, R15, 0x7ff00000, RZ, 0xc0, !PT ;  /* 0x7ff000000f0e7812 */ /* 0x000fe200078ec0ff */
[C---:B------:R-:W-:Y:S01]  /*0ab0*/  DSETP.NEU.AND P1, PT, R2.reuse, RZ, PT ;  /* 0x000000ff0200722a */ /* 0x040fe20003f2d000 */
[----:B------:R-:W-:Y:S01]  /*0ac0*/  BSSY.RECONVERGENT B0, `(.L_x_61) ;  /* 0x000000b000007945 */ /* 0x000fe20003800200 */
[----:B------:R-:W-:Y:S01]  /*0ad0*/  DSETP.NEU.AND P0, PT, R2, 1, PT ;  /* 0x3ff000000200742a */ /* 0x000fe20003f0d000 */
[----:B------:R-:W-:-:S11]  /*0ae0*/  ISETP.NE.AND P2, PT, R14, 0x7ff00000, PT ;  /* 0x7ff000000e00780c */ /* 0x000fd60003f45270 */
[----:B------:R-:W-:Y:S02]  /*0af0*/  @!P1 CS2R R12, SRZ ;  /* 0x00000000000c9805 */ /* 0x000fe4000001ff00 */
[----:B-1----:R-:W-:Y:S05]  /*0b00*/  @P2 BRA `(.L_x_62) ;  /* 0x0000000000182947 */ /* 0x002fea0003800000 */
[----:B------:R-:W-:-:S14]  /*0b10*/  DSETP.NAN.AND P1, PT, R2, R2, PT ;  /* 0x000000020200722a */ /* 0x000fdc0003f28000 */
[----:B------:R-:W-:Y:S01]  /*0b20*/  @P1 DADD R12, R2, 2 ;  /* 0x40000000020c1429 */ /* 0x000fe20000000000 */
[----:B------:R-:W-:Y:S10]  /*0b30*/  @P1 BRA `(.L_x_62) ;  /* 0x00000000000c1947 */ /* 0x000ff40003800000 */
[----:B------:R-:W-:-:S14]  /*0b40*/  DSETP.NEU.AND P1, PT, |R2|, +INF , PT ;  /* 0x7ff000000200742a */ /* 0x000fdc0003f2d200 */
[----:B------:R-:W-:Y:S02]  /*0b50*/  @!P1 IMAD.MOV.U32 R12, RZ, RZ, 0x0 ;  /* 0x00000000ff0c9424 */ /* 0x000fe400078e00ff */
[----:B------:R-:W-:-:S07]  /*0b60*/  @!P1 IMAD.MOV.U32 R13, RZ, RZ, 0x7ff00000 ;  /* 0x7ff00000ff0d9424 */ /* 0x000fce00078e00ff */
.L_x_62:
[----:B------:R-:W-:Y:S05]  /*0b70*/  BSYNC.RECONVERGENT B0 ;  /* 0x0000000000007941 */ /* 0x000fea0003800200 */
.L_x_61:
[----:B------:R-:W-:Y:S01]  /*0b80*/  FSEL R2, R12, RZ, P0 ;  /* 0x000000ff0c027208 */ /* 0x000fe20000000000 */
[----:B------:R-:W-:Y:S01]  /*0b90*/  DMUL R8, R8, -0.5 ;  /* 0xbfe0000008087828 */ /* 0x000fe20000000000 */
[----:B------:R-:W-:Y:S01]  /*0ba0*/  FSEL R3, R13, 1.875, P0 ;  /* 0x3ff000000d037808 */ /* 0x000fe20000000000 */
[----:B-----5:R-:W-:Y:S01]  /*0bb0*/  DADD R18, R18, -1 ;  /* 0xbff0000012127429 */ /* 0x020fe20000000000 */
[----:B------:R-:W-:-:S04]  /*0bc0*/  IMAD R7, R7, 0xc88, RZ ;  /* 0x00000c8807077824 */ /* 0x000fc800078e02ff */
[----:B------:R-:W-:Y:S01]  /*0bd0*/  DADD R4, R4, R2 ;  /* 0x0000000004047229 */ /* 0x000fe20000000002 */
[----:B------:R-:W-:-:S03]  /*0be0*/  IMAD.WIDE.U32 R2, R6, 0xc88, R20 ;  /* 0x00000c8806027825 */ /* 0x000fc600078e0014 */
[----:B------:R-:W-:-:S04]  /*0bf0*/  IADD3 R16, P0, PT, R16, R2, RZ ;  /* 0x0000000210107210 */ /* 0x000fc80007f1e0ff */
[----:B------:R-:W-:Y:S01]  /*0c00*/  DFMA R4, R4, R8, R10 ;  /* 0x000000080404722b */ /* 0x000fe2000000000a */
[----:B------:R-:W-:-:S07]  /*0c10*/  IADD3.X R17, PT, PT, R0, R7, R3, P0, !PT ;  /* 0x0000000700117210 */ /* 0x000fce00007fe403 */
[----:B------:R-:W-:-:S07]  /*0c20*/  DMUL R4, R4, R18 ;  /* 0x0000001204047228 */ /* 0x000fce0000000000 */
[----:B------:R-:W-:Y:S01]  /*0c30*/  STG.E.64 desc[UR8][R16.64+0xc90], R4 ;  /* 0x000c900410007986 */ /* 0x000fe2000c101b08 */
[----:B------:R-:W-:Y:S05]  /*0c40*/  EXIT ;  /* 0x000000000000794d */ /* 0x000fea0003800000 */
        .weak           $__internal_6_$__cuda_sm20_div_rn_f64_full
        .type           $__internal_6_$__cuda_sm20_div_rn_f64_full,@function
        .size           $__internal_6_$__cuda_sm20_div_rn_f64_full,($__internal_7_$__cuda_sm20_div_u64 - $__internal_6_$__cuda_sm20_div_rn_f64_full)
$__internal_6_$__cuda_sm20_div_rn_f64_full:
[C---:B------:R-:W-:Y:S01]  /*0c50*/  FSETP.GEU.AND P0, PT, |R11|.reuse, 1.469367938527859385e-39, PT ;  /* 0x001000000b00780b */ /* 0x040fe20003f0e200 */
[----:B------:R-:W-:Y:S01]  /*0c60*/  IMAD.MOV.U32 R22, RZ, RZ, 0x1 ;  /* 0x00000001ff167424 */ /* 0x000fe200078e00ff */
[----:B------:R-:W-:Y:S01]  /*0c70*/  LOP3.LUT R2, R11, 0x800fffff, RZ, 0xc0, !PT ;  /* 0x800fffff0b027812 */ /* 0x000fe200078ec0ff */
[----:B------:R-:W-:Y:S01]  /*0c80*/  IMAD.MOV.U32 R17, RZ, RZ, 0x1ca00000 ;  /* 0x1ca00000ff117424 */ /* 0x000fe200078e00ff */
[C---:B------:R-:W-:Y:S01]  /*0c90*/  FSETP.GEU.AND P2, PT, |R13|.reuse, 1.469367938527859385e-39, PT ;  /* 0x001000000d00780b */ /* 0x040fe20003f4e200 */
[----:B------:R-:W-:Y:S01]  /*0ca0*/  BSSY.RECONVERGENT B1, `(.L_x_63) ;  /* 0x0000053000017945 */ /* 0x000fe20003800200 */
[----:B------:R-:W-:Y:S01]  /*0cb0*/  LOP3.LUT R3, R2, 0x3ff00000, RZ, 0xfc, !PT ;  /* 0x3ff0000002037812 */ /* 0x000fe200078efcff */
[----:B------:R-:W-:Y:S01]  /*0cc0*/  IMAD.MOV.U32 R2, RZ, RZ, R10 ;  /* 0x000000ffff027224 */ /* 0x000fe200078e000a */
[----:B------:R-:W-:Y:S02]  /*0cd0*/  LOP3.LUT R15, R13, 0x7ff00000, RZ, 0xc0, !PT ;  /* 0x7ff000000d0f7812 */ /* 0x000fe400078ec0ff */
[----:B------:R-:W-:-:S03]  /*0ce0*/  LOP3.LUT R20, R11, 0x7ff00000, RZ, 0xc0, !PT ;  /* 0x7ff000000b147812 */ /* 0x000fc600078ec0ff */
[----:B------:R-:W-:Y:S01]  /*0cf0*/  @!P0 DMUL R2, R10, 8.98846567431157953865e+307 ;  /* 0x7fe000000a028828 */ /* 0x000fe20000000000 */
[----:B------:R-:W-:-:S03]  /*0d00*/  ISETP.GE.U32.AND P1, PT, R15, R20, PT ;  /* 0x000000140f00720c */ /* 0x000fc60003f26070 */
[----:B------:R-:W-:Y:S02]  /*0d10*/  @!P2 LOP3.LUT R24, R11, 0x7ff00000, RZ, 0xc0, !PT ;  /* 0x7ff000000b18a812 */ /* 0x000fe400078ec0ff */
[----:B------:R-:W0:Y:S02]  /*0d20*/  MUFU.RCP64H R23, R3 ;  /* 0x0000000300177308 */ /* 0x000e240000001800 */
[----:B------:R-:W-:Y:S01]  /*0d30*/  @!P2 ISETP.GE.U32.AND P3, PT, R15, R24, PT ;  /* 0x000000180f00a20c */ /* 0x000fe20003f66070 */
[----:B------:R-:W-:-:S03]  /*0d40*/  @!P2 IMAD.MOV.U32 R24, RZ, RZ, RZ ;  /* 0x000000ffff18a224 */ /* 0x000fc600078e00ff */
[----:B------:R-:W-:-:S04]  /*0d50*/  @!P2 SEL R21, R17, 0x63400000, !P3 ;  /* 0x634000001115a807 */ /* 0x000fc80005800000 */
[----:B------:R-:W-:-:S04]  /*0d60*/  @!P2 LOP3.LUT R21, R21, 0x80000000, R13, 0xf8, !PT ;  /* 0x800000001515a812 */ /* 0x000fc800078ef80d */
[----:B------:R-:W-:Y:S01]  /*0d70*/  @!P2 LOP3.LUT R25, R21, 0x100000, RZ, 0xfc, !PT ;  /* 0x001000001519a812 */ /* 0x000fe200078efcff */
[----:B0-----:R-:W-:-:S08]  /*0d80*/  DFMA R18, R22, -R2, 1 ;  /* 0x3ff000001612742b */ /* 0x001fd00000000802 */
[----:B------:R-:W-:-:S08]  /*0d90*/  DFMA R18, R18, R18, R18 ;  /* 0x000000121212722b */ /* 0x000fd00000000012 */
[----:B------:R-:W-:Y:S01]  /*0da0*/  DFMA R22, R22, R18, R22 ;  /* 0x000000121616722b */ /* 0x000fe20000000016 */
[----:B------:R-:W-:Y:S02]  /*0db0*/  SEL R19, R17, 0x63400000, !P1 ;  /* 0x6340000011137807 */ /* 0x000fe40004800000 */
[----:B------:R-:W-:Y:S02]  /*0dc0*/  MOV R18, R12 ;  /* 0x0000000c00127202 */ /* 0x000fe40000000f00 */
[----:B------:R-:W-:-:S03]  /*0dd0*/  LOP3.LUT R19, R19, 0x800fffff, R13, 0xf8, !PT ;  /* 0x800fffff13137812 */ /* 0x000fc600078ef80d */
[----:B------:R-:W-:-:S03]  /*0de0*/  DFMA R26, R22, -R2, 1 ;  /* 0x3ff00000161a742b */ /* 0x000fc60000000802 */
[----:B------:R-:W-:-:S05]  /*0df0*/  @!P2 DFMA R18, R18, 2, -R24 ;  /* 0x400000001212a82b */ /* 0x000fca0000000818 */
[----:B------:R-:W-:-:S08]  /*0e00*/  DFMA R22, R22, R26, R22 ;  /* 0x0000001a1616722b */ /* 0x000fd00000000016 */
[----:B------:R-:W-:-:S08]  /*0e10*/  DMUL R24, R22, R18 ;  /* 0x0000001216187228 */ /* 0x000fd00000000000 */
[----:B------:R-:W-:-:S08]  /*0e20*/  DFMA R26, R24, -R2, R18 ;  /* 0x80000002181a722b */ /* 0x000fd00000000012 */
[----:B------:R-:W-:Y:S01]  /*0e30*/  DFMA R22, R22, R26, R24 ;  /* 0x0000001a1616722b */ /* 0x000fe20000000018 */
[----:B------:R-:W-:Y:S01]  /*0e40*/  IMAD.MOV.U32 R25, RZ, RZ, R15 ;  /* 0x000000ffff197224 */ /* 0x000fe200078e000f */
[----:B------:R-:W-:Y:S01]  /*0e50*/  @!P2 LOP3.LUT R25, R19, 0x7ff00000, RZ, 0xc0, !PT ;  /* 0x7ff000001319a812 */ /* 0x000fe200078ec0ff */
[----:B------:R-:W-:Y:S01]  /*0e60*/  IMAD.MOV.U32 R24, RZ, RZ, R20 ;  /* 0x000000ffff187224 */ /* 0x000fe200078e0014 */
[----:B------:R-:W-:-:S03]  /*0e70*/  @!P0 LOP3.LUT R24, R3, 0x7ff00000, RZ, 0xc0, !PT ;  /* 0x7ff0000003188812 */ /* 0x000fc600078ec0ff */
[----:B------:R-:W-:Y:S02]  /*0e80*/  VIADD R20, R25, 0xffffffff ;  /* 0xffffffff19147836 */ /* 0x000fe40000000000 */
[----:B------:R-:W-:-:S03]  /*0e90*/  VIADD R21, R24, 0xffffffff ;  /* 0xffffffff18157836 */ /* 0x000fc60000000000 */
[----:B------:R-:W-:-:S04]  /*0ea0*/  ISETP.GT.U32.AND P0, PT, R20, 0x7feffffe, PT ;  /* 0x7feffffe1400780c */ /* 0x000fc80003f04070 */
[----:B------:R-:W-:-:S13]  /*0eb0*/  ISETP.GT.U32.OR P0, PT, R21, 0x7feffffe, P0 ;  /* 0x7feffffe1500780c */ /* 0x000fda0000704470 */
        /* <DEDUP_REMOVED lines=20> */
[----:B------:R-:W-:-:S06]  /*1000*/  IMAD.MOV.U32 R2, RZ, RZ, RZ ;  /* 0x000000ffff027224 */ /* 0x000fcc00078e00ff */
[----:B------:R-:W-:-:S03]  /*1010*/  DFMA R2, R20, -R2, R22 ;  /* 0x800000021402722b */ /* 0x000fc60000000016 */
[----:B------:R-:W-:-:S03]  /*1020*/  LOP3.LUT R11, R13, R11, RZ, 0x3c, !PT ;  /* 0x0000000b0d0b7212 */ /* 0x000fc600078e3cff */
[----:B------:R-:W-:-:S04]  /*1030*/  IADD3 R2, PT, PT, -R15, -0x43300000, RZ ;  /* 0xbcd000000f027810 */ /* 0x000fc80007ffe1ff */
[----:B------:R-:W-:-:S04]  /*1040*/  FSETP.NEU.AND P0, PT, |R3|, R2, PT ;  /* 0x000000020300720b */ /* 0x000fc80003f0d200 */
[----:B------:R-:W-:Y:S02]  /*1050*/  FSEL R20, R12, R20, !P0 ;  /* 0x000000140c147208 */ /* 0x000fe40004000000 */
[----:B------:R-:W-:Y:S01]  /*1060*/  FSEL R21, R11, R21, !P0 ;  /* 0x000000150b157208 */ /* 0x000fe20004000000 */
[----:B------:R-:W-:Y:S06]  /*1070*/  BRA `(.L_x_65) ;  /* 0x0000000000547947 */ /* 0x000fec0003800000 */
.L_x_64:
        /* <DEDUP_REMOVED lines=12> */
[----:B------:R-:W-:Y:S02]  /*1140*/  @!P0 IMAD.MOV.U32 R20, RZ, RZ, RZ ;  /* 0x000000ffff148224 */ /* 0x000fe400078e00ff */
[----:B------:R-:W-:Y:S01]  /*1150*/  @P0 IMAD.MOV.U32 R20, RZ, RZ, RZ ;  /* 0x000000ffff140224 */ /* 0x000fe200078e00ff */
[----:B------:R-:W-:Y:S01]  /*1160*/  @P0 MOV R21, R2 ;  /* 0x0000000200150202 */ /* 0x000fe20000000f00 */
[----:B------:R-:W-:Y:S06]  /*1170*/  BRA `(.L_x_65) ;  /* 0x0000000000147947 */ /* 0x000fec0003800000 */
.L_x_67:
[----:B------:R-:W-:Y:S01]  /*1180*/  LOP3.LUT R21, R11, 0x80000, RZ, 0xfc, !PT ;  /* 0x000800000b157812 */ /* 0x000fe200078efcff */
[----:B------:R-:W-:Y:S01]  /*1190*/  IMAD.MOV.U32 R20, RZ, RZ, R10 ;  /* 0x000000ffff147224 */ /* 0x000fe200078e000a */
[----:B------:R-:W-:Y:S06]  /*11a0*/  BRA `(.L_x_65) ;  /* 0x0000000000087947 */ /* 0x000fec0003800000 */
.L_x_66:
[----:B------:R-:W-:Y:S01]  /*11b0*/  LOP3.LUT R21, R13, 0x80000, RZ, 0xfc, !PT ;  /* 0x000800000d157812 */ /* 0x000fe200078efcff */
[----:B------:R-:W-:-:S07]  /*11c0*/  IMAD.MOV.U32 R20, RZ, RZ, R12 ;  /* 0x000000ffff147224 */ /* 0x000fce00078e000c */
.L_x_65:
[----:B------:R-:W-:Y:S05]  /*11d0*/  BSYNC.RECONVERGENT B1 ;  /* 0x0000000000017941 */ /* 0x000fea0003800200 */
.L_x_63:
[----:B------:R-:W-:Y:S02]  /*11e0*/  IMAD.MOV.U32 R15, RZ, RZ, 0x0 ;  /* 0x00000000ff0f7424 */ /* 0x000fe400078e00ff */
[----:B------:R-:W-:Y:S02]  /*11f0*/  IMAD.MOV.U32 R2, RZ, RZ, R20 ;  /* 0x000000ffff027224 */ /* 0x000fe400078e0014 */
[----:B------:R-:W-:Y:S01]  /*1200*/  IMAD.MOV.U32 R3, RZ, RZ, R21 ;  /* 0x000000ffff037224 */ /* 0x000fe200078e0015 */
[----:B------:R-:W-:Y:S06]  /*1210*/  RET.REL.NODEC R14 `(_Z13NEW_VARIABLESv) ;  /* 0xffffffec0e787950 */ /* 0x000fec0003c3ffff */
        .weak           $__internal_7_$__cuda_sm20_div_u64
        .type           $__internal_7_$__cuda_sm20_div_u64,@function
        .size           $__internal_7_$__cuda_sm20_div_u64,($_Z13NEW_VARIABLESv$__internal_accurate_pow - $__internal_7_$__cuda_sm20_div_u64)
$__internal_7_$__cuda_sm20_div_u64:
[----:B------:R-:W-:Y:S01]  /*1220*/  IMAD.MOV.U32 R10, RZ, RZ, R5 ;  /* 0x000000ffff0a7224 */ /* 0x000fe200078e0005 */
[----:B------:R-:W-:-:S05]  /*1230*/  MOV R11, R0 ;  /* 0x00000000000b7202 */ /* 0x000fca0000000f00 */
        /* <DEDUP_REMOVED lines=9> */
[----:B------:R-:W-:Y:S02]  /*12d0*/  IMAD.X R15, RZ, RZ, ~R9, P0 ;  /* 0x000000ffff0f7224 */ /* 0x000fe400000e0e09 */
[----:B------:R-:W-:Y:S02]  /*12e0*/  IMAD.MOV.U32 R9, RZ, RZ, R6 ;  /* 0x000000ffff097224 */ /* 0x000fe400078e0006 */
        /* <DEDUP_REMOVED lines=50> */
[----:B------:R-:W-:Y:S02]  /*1610*/  SEL R9, R9, R6, P0 ;  /* 0x0000000609097207 */ /* 0x000fe40000000000 */
[----:B------:R-:W-:Y:S02]  /*1620*/  MOV R6, R4 ;  /* 0x0000000400067202 */ /* 0x000fe40000000f00 */
[----:B------:R-:W-:Y:S02]  /*1630*/  SEL R8, R8, 0xffffffff, P1 ;  /* 0xffffffff08087807 */ /* 0x000fe40000800000 */
[----:B------:R-:W-:Y:S01]  /*1640*/  SEL R9, R9, 0xffffffff, P1 ;  /* 0xffffffff09097807 */ /* 0x000fe20000800000 */
[----:B------:R-:W-:Y:S06]  /*1650*/  RET.REL.NODEC R6 `(_Z13NEW_VARIABLESv) ;  /* 0xffffffe806687950 */ /* 0x000fec0003c3ffff */
        .type           $_Z13NEW_VARIABLESv$__internal_accurate_pow,@function
        .size           $_Z13NEW_VARIABLESv$__internal_accurate_pow,(.L_x_276 - $_Z13NEW_VARIABLESv$__internal_accurate_pow)
$_Z13NEW_VARIABLESv$__internal_accurate_pow:
[----:B------:R-:W-:Y:S01]  /*1660*/  ISETP.GT.U32.AND P0, PT, R17, 0xfffff, PT ;  /* 0x000fffff1100780c */ /* 0x000fe20003f04070 */
[----:B------:R-:W-:Y:S01]  /*1670*/  IMAD.MOV.U32 R12, RZ, RZ, R18 ;  /* 0x000000ffff0c7224 */ /* 0x000fe200078e0012 */
[----:B------:R-:W-:Y:S01]  /*1680*/  UMOV UR6, 0x7d2cafe2 ;  /* 0x7d2cafe200067882 */ /* 0x000fe20000000000 */
[----:B------:R-:W-:Y:S01]  /*1690*/  IMAD.MOV.U32 R13, RZ, RZ, R17 ;  /* 0x000000ffff0d7224 */ /* 0x000fe200078e0011 */
[----:B------:R-:W-:Y:S01]  /*16a0*/  UMOV UR7, 0x3eb0f5ff ;  /* 0x3eb0f5ff00077882 */ /* 0x000fe20000000000 */
[----:B------:R-:W-:Y:S01]  /*16b0*/  UMOV UR10, 0xfefa39ef ;  /* 0xfefa39ef000a7882 */ /* 0x000fe20000000000 */
[----:B------:R-:W-:-:S07]  /*16c0*/  UMOV UR11, 0x3fe62e42 ;  /* 0x3fe62e42000b7882 */ /* 0x000fce0000000000 */
[----:B------:R-:W-:Y:S01]  /*16d0*/  @!P0 DMUL R26, R12, 1.80143985094819840000e+16 ;  /* 0x435000000c1a8828 */ /* 0x000fe20000000000 */
[--C-:B------:R-:W-:Y:S01]  /*16e0*/  IMAD.MOV.U32 R12, RZ, RZ, R17.reuse ;  /* 0x000000ffff0c7224 */ /* 0x100fe200078e0011 */
[----:B------:R-:W-:-:S08]  /*16f0*/  SHF.R.U32.HI R17, RZ, 0x14, R17 ;  /* 0x00000014ff117819 */ /* 0x000fd00000011611 */
[----:B------:R-:W-:Y:S01]  /*1700*/  @!P0 IMAD.MOV.U32 R12, RZ, RZ, R27 ;  /* 0x000000ffff0c8224 */ /* 0x000fe200078e001b */
[----:B------:R-:W-:Y:S01]  /*1710*/  @!P0 LEA.HI R17, R27, 0xffffffca, RZ, 0xc ;  /* 0xffffffca1b118811 */ /* 0x000fe200078f60ff */
[----:B------:R-:W-:-:S03]  /*1720*/  @!P0 IMAD.MOV.U32 R18, RZ, RZ, R26 ;  /* 0x000000ffff128224 */ /* 0x000fc600078e001a */
[----:B------:R-:W-:Y:S02]  /*1730*/  LOP3.LUT R12, R12, 0x800fffff, RZ, 0xc0, !PT ;  /* 0x800fffff0c0c7812 */ /* 0x000fe400078ec0ff */
[----:B------:R-:W-:Y:S02]  /*1740*/  IADD3 R21, PT, PT, R17, -0x3ff, RZ ;  /* 0xfffffc0111157810 */ /* 0x000fe40007ffe0ff */
[----:B------:R-:W-:Y:S01]  /*1750*/  LOP3.LUT R19, R12, 0x3ff00000, RZ, 0xfc, !PT ;  /* 0x3ff000000c137812 */ /* 0x000fe200078efcff */
[----:B------:R-:W-:-:S03]  /*1760*/  IMAD.MOV.U32 R12, RZ, RZ, RZ ;  /* 0x000000ffff0c7224 */ /* 0x000fc600078e00ff */
[----:B------:R-:W-:-:S13]  /*1770*/  ISETP.GE.U32.AND P1, PT, R19, 0x3ff6a09f, PT ;  /* 0x3ff6a09f1300780c */ /* 0x000fda0003f26070 */
[----:B------:R-:W-:Y:S01]  /*1780*/  @P1 IADD3 R13, PT, PT, R19, -0x100000, RZ ;  /* 0xfff00000130d1810 */ /* 0x000fe20007ffe0ff */
[----:B------:R-:W-:-:S04]  /*1790*/  @P1 VIADD R21, R17, 0xfffffc02 ;  /* 0xfffffc0211151836 */ /* 0x000fc80000000000 */
[----:B------:R-:W-:-:S06]  /*17a0*/  @P1 IMAD.MOV.U32 R19, RZ, RZ, R13 ;  /* 0x000000ffff131224 */ /* 0x000fcc00078e000d */
        /* <DEDUP_REMOVED lines=8> */
[----:B------:R-:W-:Y:S02]  /*1830*/  DADD R24, R18, -R14 ;  /* 0x0000000012187229 */ /* 0x000fe4000000080e */
[----:B------:R-:W-:-:S06]  /*1840*/  DMUL R22, R14, R14 ;  /* 0x0000000e0e167228 */ /* 0x000fcc0000000000 */
[----:B------:R-:W-:-:S08]  /*1850*/  DADD R24, R24, R24 ;  /* 0x0000000018187229 */ /* 0x000fd00000000018 */
[----:B------:R-:W-:Y:S01]  /*1860*/  DFMA R18, R18, -R14, R24 ;  /* 0x8000000e1212722b */ /* 0x000fe20000000018 */
[----:B------:R-:W-:Y:S02]  /*1870*/  IMAD.MOV.U32 R24, RZ, RZ, 0x41ad3b5a ;  /* 0x41ad3b5aff187424 */ /* 0x000fe400078e00ff */
[----:B------:R-:W-:-:S05]  /*1880*/  IMAD.MOV.U32 R25, RZ, RZ, 0x3ed0f5d2 ;  /* 0x3ed0f5d2ff197424 */ /* 0x000fca00078e00ff */
[----:B------:R-:W-:Y:S02]  /*1890*/  DMUL R12, R12, R18 ;  /* 0x000000120c0c7228 */ /* 0x000fe40000000000 */
        /* <DEDUP_REMOVED lines=24> */
[----:B------:R-:W-:Y:S02]  /*1a20*/  VIADD R23, R13, 0x100000 ;  /* 0x001000000d177836 */ /* 0x000fe40000000000 */
[----:B------:R-:W-:-:S03]  /*1a30*/  IMAD.MOV.U32 R22, RZ, RZ, R12 ;  /* 0x000000ffff167224 */ /* 0x000fc600078e000c */
[----:B------:R-:W-:Y:S01]  /*1a40*/  DADD R28, R28, -UR6 ;  /* 0x800000061c1c7e29 */ /* 0x000fe20008000000 */
[----:B------:R-:W-:Y:S01]  /*1a50*/  UMOV UR6, 0x80000000 ;  /* 0x8000000000067882 */ /* 0x000fe20000000000 */
[----:B------:R-:W-:Y:S01]  /*1a60*/  DFMA R26, R14, R14, -R24 ;  /* 0x0000000e0e1a722b */ /* 0x000fe20000000818 */
[----:B------:R-:W-:-:S07]  /*1a70*/  UMOV UR7, 0x43300000 ;  /* 0x4330000000077882 */ /* 0x000fce0000000000 */
[C---:B------:R-:W-:Y:S02]  /*1a80*/  DFMA R26, R14.reuse, R22, R26 ;  /* 0x000000160e1a722b */ /* 0x040fe4000000001a */
[----:B------:R-:W-:-:S08]  /*1a90*/  DMUL R22, R14, R24 ;  /* 0x000000180e167228 */ /* 0x000fd00000000000 */
[----:B------:R-:W-:-:S08]  /*1aa0*/  DFMA R30, R14, R24, -R22 ;  /* 0x000000180e1e722b */ /* 0x000fd00000000816 */
[----:B------:R-:W-:-:S08]  /*1ab0*/  DFMA R24, R12, R24, R30 ;  /* 0x000000180c18722b */ /* 0x000fd0000000001e */
[----:B------:R-:W-:Y:S02]  /*1ac0*/  DFMA R24, R14, R26, R24 ;  /* 0x0000001a0e18722b */ /* 0x000fe40000000018 */
[----:B------:R-:W-:-:S08]  /*1ad0*/  DADD R26, R18, R28 ;  /* 0x00000000121a7229 */ /* 0x000fd0000000001c */
        /* <DEDUP_REMOVED lines=11> */
[----:B------:R-:W-:-:S08]  /*1b90*/  DADD R14, R24, R14 ;  /* 0x00000000180e7229 */ /* 0x000fd0000000000e */
[----:B------:R-:W-:-:S08]  /*1ba0*/  DADD R14, R18, R14 ;  /* 0x00000000120e7229 */ /* 0x000fd0000000000e */
[----:B------:R-:W-:Y:S01]  /*1bb0*/  DADD R18, R12, R14 ;  /* 0x000000000c127229 */ /* 0x000fe2000000000e */
[----:B------:R-:W-:Y:S01]  /*1bc0*/  LOP3.LUT R14, R21, 0x80000000, RZ, 0x3c, !PT ;  /* 0x80000000150e7812 */ /* 0x000fe200078e3cff */
[----:B------:R-:W-:-:S06]  /*1bd0*/  IMAD.MOV.U32 R15, RZ, RZ, 0x43300000 ;  /* 0x43300000ff0f7424 */ /* 0x000fcc00078e00ff */
[----:B------:R-:W-:Y:S02]  /*1be0*/  DADD R24, R22, R18 ;  /* 0x0000000016187229 */ /* 0x000fe40000000012 */
[----:B------:R-:W-:Y:S01]  /*1bf0*/  DADD R14, R14, -UR6 ;  /* 0x800000060e0e7e29 */ /* 0x000fe20008000000 */
[----:B------:R-:W-:Y:S01]  /*1c00*/  UMOV UR6, 0xfefa39ef ;  /* 0xfefa39ef00067882 */ /* 0x000fe20000000000 */
[----:B------:R-:W-:-:S04]  /*1c10*/  UMOV UR7, 0x3fe62e42 ;  /* 0x3fe62e4200077882 */ /* 0x000fc80000000000 */
[--C-:B------:R-:W-:Y:S02]  /*1c20*/  DADD R22, R22, -R24.reuse ;  /* 0x0000000016167229 */ /* 0x100fe40000000818 */
[----:B------:R-:W-:Y:S01]  /*1c30*/  DFMA R12, R14, UR6, R24 ;  /* 0x000000060e0c7c2b */ /* 0x000fe20008000018 */
[----:B------:R-:W-:Y:S01]  /*1c40*/  UMOV UR6, 0x3b39803f ;  /* 0x3b39803f00067882 */ /* 0x000fe20000000000 */
[----:B------:R-:W-:-:S04]  /*1c50*/  UMOV UR7, 0x3c7abc9e ;  /* 0x3c7abc9e00077882 */ /* 0x000fc80000000000 */
[----:B------:R-:W-:Y:S02]  /*1c60*/  DADD R22, R18, R22 ;  /* 0x0000000012167229 */ /* 0x000fe40000000016 */
[----:B------:R-:W-:-:S08]  /*1c70*/  DFMA R26, R14, -UR10, R12 ;  /* 0x8000000a0e1a7c2b */ /* 0x000fd0000800000c */
        /* <DEDUP_REMOVED lines=13> */
[----:B------:R-:W-:Y:S02]  /*1d50*/  IMAD.MOV.U32 R18, RZ, RZ, 0x652b82fe ;  /* 0x652b82feff127424 */ /* 0x000fe400078e00ff */
[----:B------:R-:W-:-:S05]  /*1d60*/  IMAD.MOV.U32 R19, RZ, RZ, 0x3ff71547 ;  /* 0x3ff71547ff137424 */ /* 0x000fca00078e00ff */
        /* <DEDUP_REMOVED lines=42> */
[----:B------:R-:W-:Y:S01]  /*2010*/  LEA R13, R18, R25, 0x14 ;  /* 0x00000019120d7211 */ /* 0x000fe200078ea0ff */
[----:B------:R-:W-:Y:S01]  /*2020*/  IMAD.MOV.U32 R12, RZ, RZ, R24 ;  /* 0x000000ffff0c7224 */ /* 0x000fe200078e0018 */
[----:B------:R-:W-:Y:S06]  /*2030*/  @!P0 BRA `(.L_x_68) ;  /* 0x0000000000308947 */ /* 0x000fec0003800000 */
[----:B------:R-:W-:Y:S01]  /*2040*/  FSETP.GEU.AND P1, PT, |R15|, 4.2275390625, PT ;  /* 0x408748000f00780b */ /* 0x000fe20003f2e200 */
[C---:B------:R-:W-:Y:S02]  /*2050*/  DADD R26, R14.reuse, +INF ;  /* 0x7ff000000e1a7429 */ /* 0x040fe40000000000 */
[----:B------:R-:W-:-:S08]  /*2060*/  DSETP.GEU.AND P0, PT, R14, RZ, PT ;  /* 0x000000ff0e00722a */ /* 0x000fd00003f0e000 */
[----:B------:R-:W-:Y:S02]  /*2070*/  FSEL R13, R27, RZ, P0 ;  /* 0x000000ff1b0d7208 */ /* 0x000fe40000000000 */
[----:B------:R-:W-:-:S04]  /*2080*/  @!P1 LEA.HI R12, R18, R18, RZ, 0x1 ;  /* 0x00000012120c9211 */ /* 0x000fc800078f08ff */
[----:B------:R-:W-:Y:S02]  /*2090*/  @!P1 SHF.R.S32.HI R15, RZ, 0x1, R12 ;  /* 0x00000001ff0f9819 */ /* 0x000fe4000001140c */
[----:B------:R-:W-:-:S03]  /*20a0*/  FSEL R12, R26, RZ, P0 ;  /* 0x000000ff1a0c7208 */ /* 0x000fc60000000000 */
[----:B------:R-:W-:Y:S02]  /*20b0*/  @!P1 IMAD.IADD R14, R18, 0x1, -R15 ;  /* 0x00000001120e9824 */ /* 0x000fe400078e0a0f */
[----:B------:R-:W-:-:S03]  /*20c0*/  @!P1 IMAD R25, R15, 0x100000, R25 ;  /* 0x001000000f199824 */ /* 0x000fc600078e0219 */
[----:B------:R-:W-:Y:S01]  /*20d0*/  @!P1 LEA R15, R14, 0x3ff00000, 0x14 ;  /* 0x3ff000000e0f9811 */ /* 0x000fe200078ea0ff */
[----:B------:R-:W-:-:S06]  /*20e0*/  @!P1 IMAD.MOV.U32 R14, RZ, RZ, RZ ;  /* 0x000000ffff0e9224 */ /* 0x000fcc00078e00ff */
[----:B------:R-:W-:-:S11]  /*20f0*/  @!P1 DMUL R12, R24, R14 ;  /* 0x0000000e180c9228 */ /* 0x000fd60000000000 */
.L_x_68:
[----:B------:R-:W-:Y:S01]  /*2100*/  DFMA R22, R22, R12, R12 ;  /* 0x0000000c1616722b */ /* 0x000fe2000000000c */
[----:B------:R-:W-:Y:S01]  /*2110*/  IMAD.MOV.U32 R21, RZ, RZ, 0x0 ;  /* 0x00000000ff157424 */ /* 0x000fe200078e00ff */
[----:B------:R-:W-:-:S08]  /*2120*/  DSETP.NEU.AND P0, PT, |R12|, +INF , PT ;  /* 0x7ff000000c00742a */ /* 0x000fd00003f0d200 */
[----:B------:R-:W-:Y:S02]  /*2130*/  FSEL R12, R12, R22, !P0 ;  /* 0x000000160c0c7208 */ /* 0x000fe40004000000 */
[----:B------:R-:W-:Y:S01]  /*2140*/  FSEL R13, R13, R23, !P0 ;  /* 0x000000170d0d7208 */ /* 0x000fe20004000000 */
[----:B------:R-:W-:Y:S06]  /*2150*/  RET.REL.NODEC R20 `(_Z13NEW_VARIABLESv) ;  /* 0xffffffdc14a87950 */ /* 0x000fec0003c3ffff */
.L_x_69:
        /* <DEDUP_REMOVED lines=10> */
.L_x_276:


//--------------------- .text._Z5NEW_Uv           --------------------------
	.section	.text._Z5NEW_Uv,"ax",@progbits
	.align	128
        .global         _Z5NEW_Uv
        .type           _Z5NEW_Uv,@function
        .size           _Z5NEW_Uv,(.L_x_277 - _Z5NEW_Uv)
        .other          _Z5NEW_Uv,@"STO_CUDA_ENTRY STV_DEFAULT"
_Z5NEW_Uv:
.text._Z5NEW_Uv:
        /* <DEDUP_REMOVED lines=25> */
[----:B0-----:R-:W-:-:S06]  /*0190*/  IADD3 R6, PT, PT, R0, 0xffffffe, RZ ;  /* 0x0ffffffe00067810 */ /* 0x001fcc0007ffe0ff */
[----:B------:R0:W1:Y:S02]  /*01a0*/  F2I.FTZ.U32.TRUNC.NTZ R7, R6 ;  /* 0x0000000600077305 */ /* 0x000064000021f000 */
[----:B0-----:R-:W-:Y:S02]  /*01b0*/  IMAD.MOV.U32 R6, RZ, RZ, RZ ;  /* 0x000000ffff067224 */ /* 0x001fe400078e00ff */
[----:B-1----:R-:W-:-:S04]  /*01c0*/  IMAD R3, R3, R7, RZ ;  /* 0x0000000703037224 */ /* 0x002fc800078e02ff */
[----:B------:R-:W-:-:S04]  /*01d0*/  IMAD.HI.U32 R7, R7, R3, R6 ;  /* 0x0000000307077227 */ /* 0x000fc800078e0006 */
[----:B------:R-:W-:Y:S02]  /*01e0*/  IMAD.MOV.U32 R3, RZ, RZ, RZ ;  /* 0x000000ffff037224 */ /* 0x000fe400078e00ff */
[----:B------:R-:W-:-:S05]  /*01f0*/  IMAD.HI.U32 R7, R7, R2, RZ ;  /* 0x0000000207077227 */ /* 0x000fca00078e00ff */
[----:B------:R-:W-:-:S05]  /*0200*/  IADD3 R4, PT, PT, -R7, RZ, RZ ;  /* 0x000000ff07047210 */ /* 0x000fca0007ffe1ff */
[----:B------:R-:W-:-:S05]  /*0210*/  IMAD R4, R5, R4, R2 ;  /* 0x0000000405047224 */ /* 0x000fca00078e0202 */
[----:B------:R-:W-:-:S13]  /*0220*/  ISETP.GE.U32.AND P0, PT, R4, R5, PT ;  /* 0x000000050400720c */ /* 0x000fda0003f06070 */
[----:B------:R-:W-:Y:S02]  /*0230*/  @P0 IMAD.IADD R4, R4, 0x1, -R5 ;  /* 0x0000000104040824 */ /* 0x000fe400078e0a05 */
[----:B------:R-:W-:-:S03]  /*0240*/  @P0 VIADD R7, R7, 0x1 ;  /* 0x0000000107070836 */ /* 0x000fc60000000000 */
[----:B------:R-:W-:-:S13]  /*0250*/  ISETP.GE.U32.AND P1, PT, R4, R5, PT ;  /* 0x000000050400720c */ /* 0x000fda0003f26070 */
[----:B------:R-:W-:Y:S02]  /*0260*/  @P1 IADD3 R7, PT, PT, R7, 0x1, RZ ;  /* 0x0000000107071810 */ /* 0x000fe40007ffe0ff */
[----:B------:R-:W-:-:S05]  /*0270*/  @!P2 LOP3.LUT R7, RZ, R5, RZ, 0x33, !PT ;  /* 0x00000005ff07a212 */ /* 0x000fca00078e33ff */
[----:B------:R-:W-:-:S04]  /*0280*/  IMAD.MOV R13, RZ, RZ, -R7 ;  /* 0x000000ffff0d7224 */ /* 0x000fc800078e0a07 */
[----:B------:R-:W-:Y:S01]  /*0290*/  IMAD R13, R5, R13, R2 ;  /* 0x0000000d050d7224 */ /* 0x000fe200078e0202 */
[----:B------:R-:W-:Y:S01]  /*02a0*/  MOV R2, R7 ;  /* 0x0000000700027202 */ /* 0x000fe20000000f00 */
[----:B------:R-:W-:Y:S06]  /*02b0*/  BRA `(.L_x_71) ;  /* 0x0000000000307947 */ /* 0x000fec0003800000 */
.L_x_70:
[----:B------:R-:W-:-:S07]  /*02c0*/  MOV R4, 0x2e0 ;  /* 0x000002e000047802 */ /* 0x000fce0000000f00 */
[----:B------:R-:W-:Y:S05]  /*02d0*/  CALL.REL.NOINC `($__internal_8_$__cuda_sm20_div_u64) ;  /* 0x0000000000d87944 */ /* 0x000fea0003c00000 */
[----:B------:R-:W-:Y:S01]  /*02e0*/  IADD3 R4, P0, PT, RZ, -R8, RZ ;  /* 0x80000008ff047210 */ /* 0x000fe20007f1e0ff */
[----:B------:R-:W-:-:S04]  /*02f0*/  HFMA2 R3, -RZ, RZ, 0, 0 ;  /* 0x00000000ff037431 */ /* 0x000fc800000001ff */
[----:B------:R-:W-:-:S04]  /*0300*/  IMAD.X R6, RZ, RZ, ~R11, P0 ;  /* 0x000000ffff067224 */ /* 0x000fc800000e0e0b */
[----:B------:R-:W-:Y:S02]  /*0310*/  IMAD R7, R6, R5, RZ ;  /* 0x0000000506077224 */ /* 0x000fe400078e02ff */
[----:B------:R-:W-:-:S04]  /*0320*/  IMAD.WIDE.U32 R2, R5, R4, R2 ;  /* 0x0000000405027225 */ /* 0x000fc800078e0002 */
[----:B------:R-:W-:Y:S02]  /*0330*/  IMAD R7, R0, R4, R7 ;  /* 0x0000000400077224 */ /* 0x000fe400078e0207 */
[----:B------:R-:W-:Y:S01]  /*0340*/  IMAD.MOV.U32 R13, RZ, RZ, R2 ;  /* 0x000000ffff0d7224 */ /* 0x000fe200078e0002 */
[----:B------:R-:W-:Y:S01]  /*0350*/  MOV R2, R8 ;  /* 0x0000000800027202 */ /* 0x000fe20000000f00 */
[----:B------:R-:W-:Y:S02]  /*0360*/  IMAD.IADD R9, R3, 0x1, R7 ;  /* 0x0000000103097824 */ /* 0x000fe400078e0207 */
[----:B------:R-:W-:-:S07]  /*0370*/  IMAD.MOV.U32 R3, RZ, RZ, R11 ;  /* 0x000000ffff037224 */ /* 0x000fce00078e000b */
.L_x_71:
[----:B------:R-:W0:Y:S01]  /*0380*/  LDC.64 R4, c[0x4][0x240] ;  /* 0x01009000ff047b82 */ /* 0x000e220000000a00 */
[----:B------:R-:W-:Y:S01]  /*0390*/  IMAD R15, R3, 0x3220, RZ ;  /* 0x00003220030f7824 */ /* 0x000fe200078e02ff */
[----:B------:R-:W-:Y:S01]  /*03a0*/  SHF.L.U32 R0, R13, 0x3, RZ ;  /* 0x000000030d007819 */ /* 0x000fe200000006ff */
[----:B------:R-:W-:Y:S01]  /*03b0*/  IMAD R3, R3, 0xc88, RZ ;  /* 0x00000c8803037824 */ /* 0x000fe200078e02ff */
[----:B------:R-:W-:-:S04]  /*03c0*/  SHF.L.U64.HI R8, R13, 0x3, R9 ;  /* 0x000000030d087819 */ /* 0x000fc80000010209 */
[----:B------:R-:W1:Y:S08]  /*03d0*/  LDC.64 R10, c[0x4][0x208] ;  /* 0x01008200ff0a7b82 */ /* 0x000e700000000a00 */
[----:B------:R-:W2:Y:S01]  /*03e0*/  LDC.64 R6, c[0x4][0xb8] ;  /* 0x01002e00ff067b82 */ /* 0x000ea20000000a00 */
[----:B0-----:R-:W-:-:S04]  /*03f0*/  IMAD.WIDE.U32 R4, R2, 0x3220, R4 ;  /* 0x0000322002047825 */ /* 0x001fc800078e0004 */
[----:B------:R-:W-:Y:S01]  /*0400*/  IMAD.IADD R12, R5, 0x1, R15 ;  /* 0x00000001050c7824 */ /* 0x000fe200078e020f */
[----:B------:R-:W-:Y:S01]  /*0410*/  LEA R4, P1, R13, R4, 0x5 ;  /* 0x000000040d047211 */ /* 0x000fe200078228ff */
[----:B-1----:R-:W-:-:S03]  /*0420*/  IMAD.WIDE.U32 R10, R2, 0xc88, R10 ;  /* 0x00000c88020a7825 */ /* 0x002fc600078e000a */
[----:B------:R-:W-:Y:S02]  /*0430*/  LEA.HI.X R5, R13, R12, R9, 0x5, P1 ;  /* 0x0000000c0d057211 */ /* 0x000fe400008f2c09 */
[----:B------:R-:W-:-:S03]  /*0440*/  IADD3 R14, P0, PT, R0, R10, RZ ;  /* 0x0000000a000e7210 */ /* 0x000fc60007f1e0ff */
[----:B------:R-:W3:Y:S01]  /*0450*/  LDG.E.64 R16, desc[UR4][R4.64+0x3240] ;  /* 0x0032400404107981 */ /* 0x000ee2000c1e1b00 */
[----:B------:R-:W-:-:S03]  /*0460*/  IADD3.X R15, PT, PT, R8, R11, R3, P0, !PT ;  /* 0x0000000b080f7210 */ /* 0x000fc600007fe403 */
[----:B--2---:R-:W3:Y:S01]  /*0470*/  LDG.E.64 R6, desc[UR4][R6.64] ;  /* 0x0000000406067981 */ /* 0x004ee2000c1e1b00 */
[----:B------:R-:W0:Y:S03]  /*0480*/  LDC.64 R10, c[0x4][0x210] ;  /* 0x01008400ff0a7b82 */ /* 0x000e260000000a00 */
[----:B------:R-:W3:Y:S01]  /*0490*/  LDG.E.64 R12, desc[UR4][R14.64+0xc90] ;  /* 0x000c90040e0c7981 */ /* 0x000ee2000c1e1b00 */
[----:B0-----:R-:W-:-:S03]  /*04a0*/  IMAD.WIDE.U32 R10, R2, 0xc88, R10 ;  /* 0x00000c88020a7825 */ /* 0x001fc600078e000a */
[----:B------:R-:W-:-:S04]  /*04b0*/  IADD3 R10, P0, PT, R0, R10, RZ ;  /* 0x0000000a000a7210 */ /* 0x000fc80007f1e0ff */
[----:B------:R-:W-:Y:S01]  /*04c0*/  IADD3.X R11, PT, PT, R8, R3, R11, P0, !PT ;  /* 0x00000003080b7210 */ /* 0x000fe200007fe40b */
[----:B---3--:R-:W-:Y:S01]  /*04d0*/  DFMA R16, R16, R6, R12 ;  /* 0x000000061010722b */ /* 0x008fe2000000000c */
[----:B------:R-:W0:Y:S06]  /*04e0*/  LDC.64 R12, c[0x4][0x218] ;  /* 0x01008600ff0c7b82 */ /* 0x000e2c0000000a00 */
[----:B------:R1:W-:Y:S04]  /*04f0*/  STG.E.64 desc[UR4][R14.64+0xc90], R16 ;  /* 0x000c90100e007986 */ /* 0x0003e8000c101b04 */
[----:B------:R-:W2:Y:S04]  /*0500*/  LDG.E.64 R20, desc[UR4][R4.64+0x3248] ;  /* 0x0032480404147981 */ /* 0x000ea8000c1e1b00 */
[----:B------:R-:W2:Y:S01]  /*0510*/  LDG.E.64 R18, desc[UR4][R10.64+0xc90] ;  /* 0x000c90040a127981 */ /* 0x000ea2000c1e1b00 */
[----:B-1----:R-:W1:Y:S01]  /*0520*/  LDC.64 R14, c[0x4][0x200] ;  /* 0x01008000ff0e7b82 */ /* 0x002e620000000a00 */
[----:B0-----:R-:W-:-:S03]  /*0530*/  IMAD.WIDE.U32 R12, R2, 0xc88, R12 ;  /* 0x00000c88020c7825 */ /* 0x001fc600078e000c */
[----:B------:R-:W-:-:S04]  /*0540*/  IADD3 R12, P0, PT, R0, R12, RZ ;  /* 0x0000000c000c7210 */ /* 0x000fc80007f1e0ff */
[----:B------:R-:W-:Y:S01]  /*0550*/  IADD3.X R13, PT, PT, R8, R3, R13, P0, !PT ;  /* 0x00000003080d7210 */ /* 0x000fe200007fe40d */
[----:B--2---:R-:W-:-:S07]  /*0560*/  DFMA R18, R6, R20, R18 ;  /* 0x000000140612722b */ /* 0x004fce0000000012 */
[----:B------:R-:W-:Y:S04]  /*0570*/  STG.E.64 desc[UR4][R10.64+0xc90], R18 ;  /* 0x000c90120a007986 */ /* 0x000fe8000c101b04 */
[----:B------:R-:W2:Y:S04]  /*0580*/  LDG.E.64 R22, desc[UR4][R4.64+0x3250] ;  /* 0x0032500404167981 */ /* 0x000ea8000c1e1b00 */
[----:B------:R-:W2:Y:S01]  /*0590*/  LDG.E.64 R20, desc[UR4][R12.64+0xc90] ;  /* 0x000c90040c147981 */ /* 0x000ea2000c1e1b00 */
[----:B-1----:R-:W-:-:S03]  /*05a0*/  IMAD.WIDE.U32 R14, R2, 0xc88, R14 ;  /* 0x00000c88020e7825 */ /* 0x002fc600078e000e */
[----:B------:R-:W-:-:S04]  /*05b0*/  IADD3 R2, P0, PT, R0, R14, RZ ;  /* 0x0000000e00027210 */ /* 0x000fc80007f1e0ff */
[----:B------:R-:W-:Y:S01]  /*05c0*/  IADD3.X R3, PT, PT, R8, R3, R15, P0, !PT ;  /* 0x0000000308037210 */ /* 0x000fe200007fe40f */
[----:B--2---:R-:W-:-:S07]  /*05d0*/  DFMA R20, R6, R22, R20 ;  /* 0x000000160614722b */ /* 0x004fce0000000014 */
[----:B------:R-:W-:Y:S04]  /*05e0*/  STG.E.64 desc[UR4][R12.64+0xc90], R20 ;  /* 0x000c90140c007986 */ /* 0x000fe8000c101b04 */
[----:B------:R-:W2:Y:S04]  /*05f0*/  LDG.E.64 R14, desc[UR4][R4.64+0x3258] ;  /* 0x00325804040e7981 */ /* 0x000ea8000c1e1b00 */
[----:B------:R-:W2:Y:S02]  /*0600*/  LDG.E.64 R8, desc[UR4][R2.64+0xc90] ;  /* 0x000c900402087981 */ /* 0x000ea4000c1e1b00 */
[----:B--2---:R-:W-:-:S07]  /*0610*/  DFMA R8, R6, R14, R8 ;  /* 0x0000000e0608722b */ /* 0x004fce0000000008 */
[----:B------:R-:W-:Y:S01]  /*0620*/  STG.E.64 desc[UR4][R2.64+0xc90], R8 ;  /* 0x000c900802007986 */ /* 0x000fe2000c101b04 */
[----:B------:R-:W-:Y:S05]  /*0630*/  EXIT ;  /* 0x000000000000794d */ /* 0x000fea0003800000 */
        .weak           $__internal_8_$__cuda_sm20_div_u64
        .type           $__internal_8_$__cuda_sm20_div_u64,@function
        .size           $__internal_8_$__cuda_sm20_div_u64,(.L_x_277 - $__internal_8_$__cuda_sm20_div_u64)
$__internal_8_$__cuda_sm20_div_u64:
[----:B------:R-:W-:Y:S01]  /*0640*/  MOV R10, R5 ;  /* 0x00000005000a7202 */ /* 0x000fe20000000f00 */
[----:B------:R-:W-:-:S05]  /*0650*/  IMAD.MOV.U32 R11, RZ, RZ, R0 ;  /* 0x000000ffff0b7224 */ /* 0x000fca00078e0000 */
[----:B------:R-:W0:Y:S08]  /*0660*/  I2F.U64.RP R10, R10 ;  /* 0x0000000a000a7312 */ /* 0x000e300000309000 */
[----:B0-----:R-:W0:Y:S02]  /*0670*/  MUFU.RCP R6, R10 ;  /* 0x0000000a00067308 */ /* 0x001e240000001000 */
[----:B0-----:R-:W-:-:S06]  /*0680*/  IADD3 R6, PT, PT, R6, 0x1ffffffe, RZ ;  /* 0x1ffffffe06067810 */ /* 0x001fcc0007ffe0ff */
        /* <DEDUP_REMOVED lines=19> */
[----:B------:R-:W-:-:S03]  /*07c0*/  IMAD.HI.U32 R8, R9, R11, RZ ;  /* 0x0000000b09087227 */ /* 0x000fc600078e00ff */
[----:B------:R-:W-:-:S05]  /*07d0*/  IADD3.X R7, PT, PT, RZ, ~R7, RZ, P0, !PT ;  /* 0x80000007ff077210 */ /* 0x000fca00007fe4ff */
        /* <DEDUP_REMOVED lines=12> */
[----:B------:R-:W-:-:S04]  /*08a0*/  IADD3 R9, P1, PT, RZ, R9, RZ ;  /* 0x00000009ff097210 */ /* 0x000fc80007f3e0ff */
[----:B------:R-:W-:Y:S01]  /*08b0*/  IADD3.X R8, PT, PT, RZ, R8, RZ, P1, !PT ;  /* 0x00000008ff087210 */ /* 0x000fe20000ffe4ff */
[----:B------:R-:W-:-:S04]  /*08c0*/  IMAD.WIDE.U32 R6, R9, R5, RZ ;  /* 0x0000000509067225 */ /* 0x000fc800078e00ff */
[----:B------:R-:W-:Y:S01]  /*08d0*/  IMAD R7, R9, R0, R7 ;  /* 0x0000000009077224 */ /* 0x000fe200078e0207 */
[----:B------:R-:W-:-:S03]  /*08e0*/  IADD3 R12, P1, PT, -R6, R2, RZ ;  /* 0x00000002060c7210 */ /* 0x000fc60007f3e1ff */
[-C--:B------:R-:W-:Y:S01]  /*08f0*/  IMAD R7, R8, R5.reuse, R7 ;  /* 0x0000000508077224 */ /* 0x080fe200078e0207 */
[----:B------:R-:W-:Y:S02]  /*0900*/  ISETP.GE.U32.AND P0, PT, R12, R5, PT ;  /* 0x000000050c00720c */ /* 0x000fe40003f06070 */
[----:B------:R-:W-:Y:S01]  /*0910*/  IADD3 R10, P2, PT, -R5, R12, RZ ;  /* 0x0000000c050a7210 */ /* 0x000fe20007f5e1ff */
[----:B------:R-:W-:Y:S01]  /*0920*/  IMAD.X R13, RZ, RZ, ~R7, P1 ;  /* 0x000000ffff0d7224 */ /* 0x000fe200008e0e07 */
[----:B------:R-:W-:-:S04]  /*0930*/  IADD3 R6, P1, PT, R9, 0x1, RZ ;  /* 0x0000000109067810 */ /* 0x000fc80007f3e0ff */
[----:B------:R-:W-:Y:S01]  /*0940*/  ISETP.GE.U32.AND.EX P0, PT, R13, R0, PT, P0 ;  /* 0x000000000d00720c */ /* 0x000fe20003f06100 */
[----:B------:R-:W-:Y:S01]  /*0950*/  IMAD.X R7, RZ, RZ, R8, P1 ;  /* 0x000000ffff077224 */ /* 0x000fe200008e0608 */
[----:B------:R-:W-:Y:S02]  /*0960*/  IADD3.X R11, PT, PT, ~R0, R13, RZ, P2, !PT ;  /* 0x0000000d000b7210 */ /* 0x000fe400017fe5ff */
        /* <DEDUP_REMOVED lines=8> */
[----:B------:R-:W-:Y:S02]  /*09f0*/  ISETP.NE.U32.AND P1, PT, R5, RZ, PT ;  /* 0x000000ff0500720c */ /* 0x000fe40003f25070 */
[----:B------:R-:W-:Y:S01]  /*0a00*/  SEL R11, R11, R6, P0 ;  /* 0x000000060b0b7207 */ /* 0x000fe20000000000 */
[----:B------:R-:W-:Y:S01]  /*0a10*/  IMAD.MOV.U32 R6, RZ, RZ, R4 ;  /* 0x000000ffff067224 */ /* 0x000fe200078e0004 */
[----:B------:R-:W-:-:S02]  /*0a20*/  MOV R7, 0x0 ;  /* 0x0000000000077802 */ /* 0x000fc40000000f00 */
[----:B------:R-:W-:Y:S02]  /*0a30*/  ISETP.NE.AND.EX P1, PT, R0, RZ, PT, P1 ;  /* 0x000000ff0000720c */ /* 0x000fe40003f25310 */
[----:B------:R-:W-:Y:S02]  /*0a40*/  SEL R8, R8, R9, P0 ;  /* 0x0000000908087207 */ /* 0x000fe40000000000 */
[----:B------:R-:W-:Y:S02]  /*0a50*/  SEL R11, R11, 0xffffffff, P1 ;  /* 0xffffffff0b0b7807 */ /* 0x000fe40000800000 */
[----:B------:R-:W-:Y:S01]  /*0a60*/  SEL R8, R8, 0xffffffff, P1 ;  /* 0xffffffff08087807 */ /* 0x000fe20000800000 */
[----:B------:R-:W-:Y:S06]  /*0a70*/  RET.REL.NODEC R6 `(_Z5NEW_Uv) ;  /* 0xfffffff406607950 */ /* 0x000fec0003c3ffff */
.L_x_72:
        /* <DEDUP_REMOVED lines=16> */
.L_x_277:


//--------------------- .text._Z3DUTv             --------------------------
	.section	.text._Z3DUTv,"ax",@progbits
	.align	128
        .global         _Z3DUTv
        .type           _Z3DUTv,@function
        .size           _Z3DUTv,(.L_x_278 - _Z3DUTv)
        .other          _Z3DUTv,@"STO_CUDA_ENTRY STV_DEFAULT"
_Z3DUTv:
.text._Z3DUTv:
        /* <DEDUP_REMOVED lines=24> */
[----:B0-----:R-:W-:Y:S01]  /*0180*/  IADD3 R6, PT, PT, R0, 0xffffffe, RZ ;  /* 0x0ffffffe00067810 */ /* 0x001fe20007ffe0ff */
[----:B------:R-:W-:-:S05]  /*0190*/  IMAD.MOV.U32 R0, RZ, RZ, RZ ;  /* 0x000000ffff007224 */ /* 0x000fca00078e00ff */
        /* <DEDUP_REMOVED lines=18> */
.L_x_73:
[----:B------:R-:W-:-:S07]  /*02c0*/  MOV R4, 0x2e0 ;  /* 0x000002e000047802 */ /* 0x000fce0000000f00 */
[----:B------:R-:W-:Y:S05]  /*02d0*/  CALL.REL.NOINC `($__internal_9_$__cuda_sm20_div_u64) ;  /* 0x0000000000a87944 */ /* 0x000fea0003c00000 */
[----:B------:R-:W-:Y:S01]  /*02e0*/  IADD3 R4, P0, PT, RZ, -R8, RZ ;  /* 0x80000008ff047210 */ /* 0x000fe20007f1e0ff */
[----:B------:R-:W-:-:S04]  /*02f0*/  HFMA2 R3, -RZ, RZ, 0, 0 ;  /* 0x00000000ff037431 */ /* 0x000fc800000001ff */
[----:B------:R-:W-:-:S04]  /*0300*/  IMAD.X R6, RZ, RZ, ~R9, P0 ;  /* 0x000000ffff067224 */ /* 0x000fc800000e0e09 */
[----:B------:R-:W-:Y:S02]  /*0310*/  IMAD R7, R6, R5, RZ ;  /* 0x0000000506077224 */ /* 0x000fe400078e02ff */
[----:B------:R-:W-:-:S04]  /*0320*/  IMAD.WIDE.U32 R2, R5, R4, R2 ;  /* 0x0000000405027225 */ /* 0x000fc800078e0002 */
[----:B------:R-:W-:Y:S02]  /*0330*/  IMAD R7, R0, R4, R7 ;  /* 0x0000000400077224 */ /* 0x000fe400078e0207 */
[----:B------:R-:W-:Y:S02]  /*0340*/  IMAD.MOV.U32 R17, RZ, RZ, R2 ;  /* 0x000000ffff117224 */ /* 0x000fe400078e0002 */
[----:B------:R-:W-:Y:S01]  /*0350*/  IMAD.MOV.U32 R2, RZ, RZ, R8 ;  /* 0x000000ffff027224 */ /* 0x000fe200078e0008 */
[----:B------:R-:W-:Y:S02]  /*0360*/  IADD3 R0, PT, PT, R3, R7, RZ ;  /* 0x0000000703007210 */ /* 0x000fe40007ffe0ff */
[----:B------:R-:W-:-:S07]  /*0370*/  MOV R3, R9 ;  /* 0x0000000900037202 */ /* 0x000fce0000000f00 */
.L_x_74:
[----:B------:R-:W0:Y:S01]  /*0380*/  LDC.64 R4, c[0x4][0x230] ;  /* 0x01008c00ff047b82 */ /* 0x000e220000000a00 */
[C---:B------:R-:W-:Y:S01]  /*0390*/  IMAD.SHL.U32 R15, R17.reuse, 0x20, RZ ;  /* 0x00000020110f7824 */ /* 0x040fe200078e00ff */
[----:B------:R-:W-:Y:S01]  /*03a0*/  SHF.L.U64.HI R17, R17, 0x5, R0 ;  /* 0x0000000511117819 */ /* 0x000fe20000010200 */
[----:B------:R-:W-:-:S05]  /*03b0*/  IMAD R0, R3, 0x3220, RZ ;  /* 0x0000322003007824 */ /* 0x000fca00078e02ff */
[----:B------:R-:W1:Y:S08]  /*03c0*/  LDC.64 R8, c[0x4][0x238] ;  /* 0x01008e00ff087b82 */ /* 0x000e700000000a00 */
[----:B------:R-:W2:Y:S01]  /*03d0*/  LDC.64 R12, c[0x4][0x240] ;  /* 0x01009000ff0c7b82 */ /* 0x000ea20000000a00 */
[----:B0-----:R-:W-:-:S03]  /*03e0*/  IMAD.WIDE.U32 R4, R2, 0x3220, R4 ;  /* 0x0000322002047825 */ /* 0x001fc600078e0004 */
[----:B------:R-:W-:Y:S01]  /*03f0*/  IADD3 R6, P0, PT, R15, R4, RZ ;  /* 0x000000040f067210 */ /* 0x000fe20007f1e0ff */
[----:B-1----:R-:W-:-:S03]  /*0400*/  IMAD.WIDE.U32 R8, R2, 0x3220, R8 ;  /* 0x0000322002087825 */ /* 0x002fc600078e0008 */
[----:B------:R-:W-:Y:S02]  /*0410*/  IADD3.X R7, PT, PT, R17, R5, R0, P0, !PT ;  /* 0x0000000511077210 */ /* 0x000fe400007fe400 */
[----:B------:R-:W-:-:S04]  /*0420*/  IADD3 R4, P1, PT, R15, R8, RZ ;  /* 0x000000080f047210 */ /* 0x000fc80007f3e0ff */
[----:B------:R-:W-:Y:S02]  /*0430*/  IADD3.X R5, PT, PT, R17, R0, R9, P1, !PT ;  /* 0x0000000011057210 */ /* 0x000fe40000ffe409 */
[----:B------:R-:W3:Y:S04]  /*0440*/  LDG.E.64 R8, desc[UR4][R6.64+0x3240] ;  /* 0x0032400406087981 */ /* 0x000ee8000c1e1b00 */
[----:B------:R-:W3:Y:S01]  /*0450*/  LDG.E.64 R10, desc[UR4][R4.64+0x3240] ;  /* 0x00324004040a7981 */ /* 0x000ee2000c1e1b00 */
[----:B--2---:R-:W-:-:S03]  /*0460*/  IMAD.WIDE.U32 R2, R2, 0x3220, R12 ;  /* 0x0000322002027825 */ /* 0x004fc600078e000c */
[----:B------:R-:W-:-:S04]  /*0470*/  IADD3 R2, P0, PT, R15, R2, RZ ;  /* 0x000000020f027210 */ /* 0x000fc80007f1e0ff */
[----:B------:R-:W-:Y:S01]  /*0480*/  IADD3.X R3, PT, PT, R17, R0, R3, P0, !PT ;  /* 0x0000000011037210 */ /* 0x000fe200007fe403 */
[----:B---3--:R-:W-:-:S07]  /*0490*/  DADD R8, R8, R10 ;  /* 0x0000000008087229 */ /* 0x008fce000000000a */
[----:B------:R-:W-:Y:S04]  /*04a0*/  STG.E.64 desc[UR4][R2.64+0x3240], R8 ;  /* 0x0032400802007986 */ /* 0x000fe8000c101b04 */
[----:B------:R-:W2:Y:S04]  /*04b0*/  LDG.E.64 R10, desc[UR4][R6.64+0x3248] ;  /* 0x00324804060a7981 */ /* 0x000ea8000c1e1b00 */
[----:B------:R-:W2:Y:S02]  /*04c0*/  LDG.E.64 R12, desc[UR4][R4.64+0x3248] ;  /* 0x00324804040c7981 */ /* 0x000ea4000c1e1b00 */
[----:B--2---:R-:W-:-:S07]  /*04d0*/  DADD R10, R10, R12 ;  /* 0x000000000a0a7229 */ /* 0x004fce000000000c */
        /* <DEDUP_REMOVED lines=8> */
[----:B------:R-:W-:Y:S01]  /*0560*/  STG.E.64 desc[UR4][R2.64+0x3258], R14 ;  /* 0x0032580e02007986 */ /* 0x000fe2000c101b04 */
[----:B------:R-:W-:Y:S05]  /*0570*/  EXIT ;  /* 0x000000000000794d */ /* 0x000fea0003800000 */
        .weak           $__internal_9_$__cuda_sm20_div_u64
        .type           $__internal_9_$__cuda_sm20_div_u64,@function
        .size           $__internal_9_$__cuda_sm20_div_u64,(.L_x_278 - $__internal_9_$__cuda_sm20_div_u64)
$__internal_9_$__cuda_sm20_div_u64:
        /* <DEDUP_REMOVED lines=58> */
[----:B------:R-:W-:Y:S02]  /*0920*/  IADD3.X R9, PT, PT, RZ, R6, RZ, P2, !PT ;  /* 0x00000006ff097210 */ /* 0x000fe400017fe4ff */
[----:B------:R-:W-:Y:S02]  /*0930*/  ISETP.NE.U32.AND P1, PT, R5, RZ, PT ;  /* 0x000000ff0500720c */ /* 0x000fe40003f25070 */
[----:B------:R-:W-:-:S02]  /*0940*/  SEL R8, R8, R7, P0 ;  /* 0x0000000708087207 */ /* 0x000fc40000000000 */
[----:B------:R-:W-:Y:S01]  /*0950*/  SEL R9, R9, R6, P0 ;  /* 0x0000000609097207 */ /* 0x000fe20000000000 */
[----:B------:R-:W-:Y:S01]  /*0960*/  IMAD.MOV.U32 R6, RZ, RZ, R4 ;  /* 0x000000ffff067224 */ /* 0x000fe200078e0004 */
[----:B------:R-:W-:Y:S02]  /*0970*/  MOV R7, 0x0 ;  /* 0x0000000000077802 */ /* 0x000fe40000000f00 */
[----:B------:R-:W-:-:S04]  /*0980*/  ISETP.NE.AND.EX P1, PT, R0, RZ, PT, P1 ;  /* 0x000000ff0000720c */ /* 0x000fc80003f25310 */
[----:B------:R-:W-:Y:S02]  /*0990*/  SEL R8, R8, 0xffffffff, P1 ;  /* 0xffffffff08087807 */ /* 0x000fe40000800000 */
[----:B------:R-:W-:Y:S01]  /*09a0*/  SEL R9, R9, 0xffffffff, P1 ;  /* 0xffffffff09097807 */ /* 0x000fe20000800000 */
[----:B------:R-:W-:Y:S06]  /*09b0*/  RET.REL.NODEC R6 `(_Z3DUTv) ;  /* 0xfffffff406907950 */ /* 0x000fec0003c3ffff */
.L_x_75:
        /* <DEDUP_REMOVED lines=12> */
.L_x_278:


//--------------------- .text._Z4DFYIv            --------------------------
	.section	.text._Z4DFYIv,"ax",@progbits
	.align	128
        .global         _Z4DFYIv
        .type           _Z4DFYIv,@function
        .size           _Z4DFYIv,(.L_x_280 - _Z4DFYIv)
        .other          _Z4DFYIv,@"STO_CUDA_ENTRY STV_DEFAULT"
_Z4DFYIv:
.text._Z4DFYIv:
[----:B------:R-:W-:Y:S08]  /*0000*/  LDC R1, c[0x0][0x37c] ;  /* 0x0000df00ff017b82 */ /* 0x000ff00000000800 */
[----:B------:R-:W0:Y:S01]  /*0010*/  LDC.64 R4, c[0x4][0x50] ;  /* 0x01001400ff047b82 */ /* 0x000e220000000a00 */
[----:B------:R-:W0:Y:S02]  /*0020*/  LDCU.64 UR6, c[0x0][0x358] ;  /* 0x00006b00ff0677ac */ /* 0x000e240008000a00 */
[----:B0-----:R-:W2:Y:S05]  /*0030*/  LDG.E R5, desc[UR6][R4.64] ;  /* 0x0000000604057981 */ /* 0x001eaa000c1e1900 */
[----:B------:R-:W0:Y:S01]  /*0040*/  S2UR UR4, SR_CTAID.X ;  /* 0x00000000000479c3 */ /* 0x000e220000002500 */
[----:B------:R-:W0:Y:S07]  /*0050*/  S2R R3, SR_TID.X ;  /* 0x0000000000037919 */ /* 0x000e2e0000002100 */
[----:B------:R-:W0:Y:S02]  /*0060*/  LDC R2, c[0x0][0x360] ;  /* 0x0000d800ff027b82 */ /* 0x000e240000000800 */
[----:B0-----:R-:W-:Y:S01]  /*0070*/  IMAD R2, R2, UR4, R3 ;  /* 0x0000000402027c24 */ /* 0x001fe2000f8e0203 */
[----:B--2---:R-:W-:-:S04]  /*0080*/  LEA R7, R5, 0xfffffff8, 0x2 ;  /* 0xfffffff805077811 */ /* 0x004fc800078e10ff */
[----:B------:R-:W-:Y:S02]  /*0090*/  ISETP.GE.U32.AND P0, PT, R2, R7, PT ;  /* 0x000000070200720c */ /* 0x000fe40003f06070 */
[----:B------:R-:W-:-:S04]  /*00a0*/  SHF.R.S32.HI R7, RZ, 0x1f, R7 ;  /* 0x0000001fff077819 */ /* 0x000fc80000011407 */
[----:B------:R-:W-:-:S13]  /*00b0*/  ISETP.GE.U32.AND.EX P0, PT, RZ, R7, PT, P0 ;  /* 0x00000007ff00720c */ /* 0x000fda0003f06100 */
[----:B------:R-:W-:Y:S05]  /*00c0*/  @P0 EXIT ;  /* 0x000000000000094d */ /* 0x000fea0003800000 */
[----:B------:R-:W-:-:S05]  /*00d0*/  VIADD R5, R5, 0xfffffffe ;  /* 0xfffffffe05057836 */ /* 0x000fca0000000000 */
        /* <DEDUP_REMOVED lines=24> */
[----:B------:R-:W-:Y:S02]  /*0260*/  IMAD R13, R5, R13, R2 ;  /* 0x0000000d050d7224 */ /* 0x000fe400078e0202 */
[----:B------:R-:W-:Y:S01]  /*0270*/  IMAD.MOV.U32 R2, RZ, RZ, R7 ;  /* 0x000000ffff027224 */ /* 0x000fe200078e0007 */
[----:B------:R-:W-:Y:S06]  /*0280*/  BRA `(.L_x_77) ;  /* 0x0000000000307947 */ /* 0x000fec0003800000 */
.L_x_76:
[----:B------:R-:W-:-:S07]  /*0290*/  MOV R4, 0x2b0 ;  /* 0x000002b000047802 */ /* 0x000fce0000000f00 */
[----:B------:R-:W-:Y:S05]  /*02a0*/  CALL.REL.NOINC `($__internal_11_$__cuda_sm20_div_u64) ;  /* 0x0000001800f47944 */ /* 0x000fea0003c00000 */
[----:B------:R-:W-:Y:S01]  /*02b0*/  IADD3 R4, P0, PT, RZ, -R8, RZ ;  /* 0x80000008ff047210 */ /* 0x000fe20007f1e0ff */
[----:B------:R-:W-:-:S04]  /*02c0*/  IMAD.MOV.U32 R3, RZ, RZ, RZ ;  /* 0x000000ffff037224 */ /* 0x000fc800078e00ff */
[----:B------:R-:W-:Y:S02]  /*02d0*/  IMAD.X R6, RZ, RZ, ~R9, P0 ;  /* 0x000000ffff067224 */ /* 0x000fe400000e0e09 */
[----:B------:R-:W-:-:S04]  /*02e0*/  IMAD.WIDE.U32 R2, R5, R4, R2 ;  /* 0x0000000405027225 */ /* 0x000fc800078e0002 */
[----:B------:R-:W-:Y:S01]  /*02f0*/  IMAD R7, R6, R5, RZ ;  /* 0x0000000506077224 */ /* 0x000fe200078e02ff */
[----:B------:R-:W-:Y:S01]  /*0300*/  MOV R13, R2 ;  /* 0x00000002000d7202 */ /* 0x000fe20000000f00 */
[----:B------:R-:W-:Y:S02]  /*0310*/  IMAD.MOV.U32 R2, RZ, RZ, R8 ;  /* 0x000000ffff027224 */ /* 0x000fe400078e0008 */
[----:B------:R-:W-:-:S04]  /*0320*/  IMAD R7, R0, R4, R7 ;  /* 0x0000000400077224 */ /* 0x000fc800078e0207 */
[----:B------:R-:W-:Y:S02]  /*0330*/  IMAD.IADD R10, R3, 0x1, R7 ;  /* 0x00000001030a7824 */ /* 0x000fe400078e0207 */
[----:B------:R-:W-:-:S07]  /*0340*/  IMAD.MOV.U32 R3, RZ, RZ, R9 ;  /* 0x000000ffff037224 */ /* 0x000fce00078e0009 */
.L_x_77:
[----:B------:R-:W0:Y:S02]  /*0350*/  LDC.64 R4, c[0x4][0x1a8] ;  /* 0x01006a00ff047b82 */ /* 0x000e240000000a00 */
[----:B0-----:R-:W2:Y:S02]  /*0360*/  LDG.E R0, desc[UR6][R4.64] ;  /* 0x0000000604007981 */ /* 0x001ea4000c1e1900 */
[----:B--2---:R-:W-:-:S13]  /*0370*/  ISETP.NE.AND P0, PT, R0, 0x2, PT ;  /* 0x000000020000780c */ /* 0x004fda0003f05270 */
[----:B------:R-:W-:Y:S05]  /*0380*/  @!P0 EXIT ;  /* 0x000000000000894d */ /* 0x000fea0003800000 */
[----:B------:R-:W0:Y:S08]  /*0390*/  LDC.64 R16, c[0x4][0xf0] ;  /* 0x01003c00ff107b82 */ /* 0x000e300000000a00 */
[----:B------:R-:W1:Y:S08]  /*03a0*/  LDC.64 R4, c[0x4][0x220] ;  /* 0x01008800ff047b82 */ /* 0x000e700000000a00 */
[----:B------:R-:W2:Y:S01]  /*03b0*/  LDC.64 R6, c[0x4][0x228] ;  /* 0x01008a00ff067b82 */ /* 0x000ea20000000a00 */
[----:B0-----:R-:W5:Y:S07]  /*03c0*/  LDG.E.64 R16, desc[UR6][R16.64] ;  /* 0x0000000610107981 */ /* 0x001f6e000c1e1b00 */
[----:B------:R-:W0:Y:S01]  /*03d0*/  LDC.64 R8, c[0x4][0x238] ;  /* 0x01008e00ff087b82 */ /* 0x000e220000000a00 */
[----:B------:R-:W-:Y:S01]  /*03e0*/  VIADD R0, R0, 0xfffffffe ;  /* 0xfffffffe00007836 */ /* 0x000fe20000000000 */
[C---:B------:R-:W-:Y:S01]  /*03f0*/  SHF.L.U64.HI R19, R2.reuse, 0x3, R3 ;  /* 0x0000000302137819 */ /* 0x040fe20000010203 */
[----:B------:R-:W-:-:S02]  /*0400*/  IMAD.SHL.U32 R11, R2, 0x8, RZ ;  /* 0x00000008020b7824 */ /* 0x000fc400078e00ff */
[----:B------:R-:W-:Y:S01]  /*0410*/  IMAD R10, R10, 0x3220, RZ ;  /* 0x000032200a0a7824 */ /* 0x000fe200078e02ff */
[----:B------:R-:W-:Y:S01]  /*0420*/  ISETP.GE.U32.AND P0, PT, R0, 0x4, PT ;  /* 0x000000040000780c */ /* 0x000fe20003f06070 */
[----:B-1----:R-:W-:-:S03]  /*0430*/  IMAD.WIDE.U32 R2, R13, 0x3220, R4 ;  /* 0x000032200d027825 */ /* 0x002fc600078e0004 */
[----:B------:R-:W-:Y:S01]  /*0440*/  IADD3 R14, P1, PT, R11, R2, RZ ;  /* 0x000000020b0e7210 */ /* 0x000fe20007f3e0ff */
[----:B--2---:R-:W-:-:S03]  /*0450*/  IMAD.WIDE.U32 R4, R13, 0x3220, R6 ;  /* 0x000032200d047825 */ /* 0x004fc600078e0006 */
[----:B------:R-:W-:Y:S02]  /*0460*/  IADD3.X R15, PT, PT, R19, R3, R10, P1, !PT ;  /* 0x00000003130f7210 */ /* 0x000fe40000ffe40a */
[----:B------:R-:W-:Y:S01]  /*0470*/  IADD3 R12, P2, PT, R11, R4, RZ ;  /* 0x000000040b0c7210 */ /* 0x000fe20007f5e0ff */
[----:B0-----:R-:W-:-:S03]  /*0480*/  IMAD.WIDE.U32 R6, R13, 0x3220, R8 ;  /* 0x000032200d067825 */ /* 0x001fc600078e0008 */
[----:B------:R-:W-:Y:S02]  /*0490*/  IADD3.X R13, PT, PT, R19, R10, R5, P2, !PT ;  /* 0x0000000a130d7210 */ /* 0x000fe400017fe405 */
[----:B------:R-:W-:Y:S02]  /*04a0*/  CS2R R4, SRZ ;  /* 0x0000000000047805 */ /* 0x000fe4000001ff00 */
[----:B------:R-:W-:Y:S02]  /*04b0*/  IADD3 R2, P3, PT, R11, R6, RZ ;  /* 0x000000060b027210 */ /* 0x000fe40007f7e0ff */
[----:B------:R-:W-:Y:S02]  /*04c0*/  VIMNMX.U32 R6, PT, PT, R0, 0x1, !PT ;  /* 0x0000000100067848 */ /* 0x000fe40007fe0000 */
[----:B------:R-:W-:Y:S01]  /*04d0*/  IADD3.X R3, PT, PT, R19, R10, R7, P3, !PT ;  /* 0x0000000a13037210 */ /* 0x000fe20001ffe407 */
[----:B------:R-:W-:Y:S08]  /*04e0*/  @!P0 BRA `(.L_x_78) ;  /* 0x0000000c009c8947 */ /* 0x000ff00003800000 */
[----:B------:R0:W5:Y:S04]  /*04f0*/  LDG.E.64 R34, desc[UR6][R14.64+0x3220] ;  /* 0x003220060e227981 */ /* 0x000168000c1e1b00 */
[----:B------:R0:W5:Y:S01]  /*0500*/  LDG.E.64 R32, desc[UR6][R12.64+0x3240] ;  /* 0x003240060c207981 */ /* 0x000162000c1e1b00 */
[----:B------:R-:W-:Y:S01]  /*0510*/  SHF.R.S32.HI R7, RZ, 0x1f, R6 ;  /* 0x0000001fff077819 */ /* 0x000fe20000011406 */
[----:B------:R-:W-:Y:S01]  /*0520*/  UMOV UR4, URZ ;  /* 0x000000ff00047c82 */ /* 0x000fe20008000000 */
[----:B------:R-:W-:Y:S01]  /*0530*/  LOP3.LUT R8, R6, 0xfffffffc, RZ, 0xc0, !PT ;  /* 0xfffffffc06087812 */ /* 0x000fe200078ec0ff */
[----:B------:R-:W-:-:S06]  /*0540*/  UMOV UR5, URZ ;  /* 0x000000ff00057c82 */ /* 0x000fcc0008000000 */
.L_x_95:
[----:B------:R-:W-:Y:S02]  /*0550*/  USHF.L.U32 UR9, UR4, 0x5, URZ ;  /* 0x0000000504097899 */ /* 0x000fe400080006ff */
[----:B------:R-:W-:-:S04]  /*0560*/  USHF.L.U64.HI UR8, UR4, 0x5, UR5 ;  /* 0x0000000504087899 */ /* 0x000fc80008010205 */
[----:B-1----:R-:W-:-:S04]  /*0570*/  IADD3 R10, P0, PT, R14, UR9, RZ ;  /* 0x000000090e0a7c10 */ /* 0x002fc8000ff1e0ff */
[----:B------:R-:W-:-:S05]  /*0580*/  IADD3.X R11, PT, PT, R15, UR8, RZ, P0, !PT ;  /* 0x000000080f0b7c10 */ /* 0x000fca00087fe4ff */
[----:B------:R-:W2:Y:S01]  /*0590*/  LDG.E.64 R30, desc[UR6][R10.64+0x3240] ;  /* 0x003240060a1e7981 */ /* 0x000ea2000c1e1b00 */
[----:B-----5:R-:W1:Y:S01]  /*05a0*/  MUFU.RCP64H R5, R17 ;  /* 0x0000001100057308 */ /* 0x020e620000001800 */
[----:B------:R-:W-:Y:S01]  /*05b0*/  IMAD.MOV.U32 R4, RZ, RZ, 0x1 ;  /* 0x00000001ff047424 */ /* 0x000fe200078e00ff */
[----:B------:R-:W-:Y:S01]  /*05c0*/  IADD3 R8, P0, PT, R8, -0x4, RZ ;  /* 0xfffffffc08087810 */ /* 0x000fe20007f1e0ff */
[----:B------:R-:W-:Y:S03]  /*05d0*/  BSSY.RECONVERGENT B0, `(.L_x_79) ;  /* 0x000001b000007945 */ /* 0x000fe60003800200 */
[----:B------:R-:W-:Y:S02]  /*05e0*/  IADD3.X R7, PT, PT, R7, -0x1, RZ, P0, !PT ;  /* 0xffffffff07077810 */ /* 0x000fe400007fe4ff */
[----:B------:R-:W-:-:S04]  /*05f0*/  ISETP.NE.U32.AND P0, PT, R8, RZ, PT ;  /* 0x000000ff0800720c */ /* 0x000fc80003f05070 */
[----:B------:R-:W-:Y:S01]  /*0600*/  ISETP.NE.AND.EX P0, PT, R7, RZ, PT, P0 ;  /* 0x000000ff0700720c */ /* 0x000fe20003f05300 */
[----:B-1----:R-:W-:-:S08]  /*0610*/  DFMA R18, -R16, R4, 1 ;  /* 0x3ff000001012742b */ /* 0x002fd00000000104 */
[----:B------:R-:W-:-:S08]  /*0620*/  DFMA R18, R18, R18, R18 ;  /* 0x000000121212722b */ /* 0x000fd00000000012 */
[----:B------:R-:W-:-:S08]  /*0630*/  DFMA R18, R4, R18, R4 ;  /* 0x000000120412722b */ /* 0x000fd00000000004 */
[----:B------:R-:W-:-:S08]  /*0640*/  DFMA R4, -R16, R18, 1 ;  /* 0x3ff000001004742b */ /* 0x000fd00000000112 */
[----:B------:R-:W-:Y:S02]  /*0650*/  DFMA R4, R18, R4, R18 ;  /* 0x000000041204722b */ /* 0x000fe40000000012 */
[----:B--2---:R-:W-:-:S08]  /*0660*/  DADD R34, R30, -R34 ;  /* 0x000000001e227229 */ /* 0x004fd00000000822 */
[----:B------:R-:W-:Y:S02]  /*0670*/  DMUL R26, R34, -R4 ;  /* 0x80000004221a7228 */ /* 0x000fe40000000000 */
[----:B------:R-:W-:-:S06]  /*0680*/  DADD R36, -RZ, -R34 ;  /* 0x00000000ff247229 */ /* 0x000fcc0000000922 */
[----:B------:R-:W-:-:S04]  /*0690*/  DFMA R18, -R16, R26, -R34 ;  /* 0x0000001a1012722b */ /* 0x000fc80000000922 */
[----:B------:R-:W-:-:S04]  /*06a0*/  FSETP.GEU.AND P2, PT, |R37|, 6.5827683646048100446e-37, PT ;  /* 0x036000002500780b */ /* 0x000fc80003f4e200 */
[----:B------:R-:W-:Y:S01]  /*06b0*/  DFMA R26, R4, R18, R26 ;  /* 0x00000012041a722b */ /* 0x000fe2000000001a */
[----:B------:R-:W-:Y:S02]  /*06c0*/  SHF.R.S32.HI R5, RZ, 0x1f, R6 ;  /* 0x0000001fff057819 */ /* 0x000fe40000011406 */
[----:B------:R-:W-:-:S07]  /*06d0*/  LOP3.LUT R4, R6, 0xfffffffc, RZ, 0xc0, !PT ;  /* 0xfffffffc06047812 */ /* 0x000fce00078ec0ff */
[----:B------:R-:W-:-:S05]  /*06e0*/  FFMA R0, RZ, R17, R27 ;  /* 0x00000011ff007223 */ /* 0x000fca000000001b */
[----:B------:R-:W-:-:S13]  /*06f0*/  FSETP.GT.AND P1, PT, |R0|, 1.469367938527859385e-39, PT ;  /* 0x001000000000780b */ /* 0x000fda0003f24200 */
[----:B------:R-:W-:Y:S05]  /*0700*/  @P1 BRA P2, `(.L_x_80) ;  /* 0x00000000001c1947 */ /* 0x000fea0001000000 */
[----:B------:R-:W-:Y:S01]  /*0710*/  MOV R9, R37 ;  /* 0x0000002500097202 */ /* 0x000fe20000000f00 */
[----:B------:R-:W-:Y:S01]  /*0720*/  IMAD.MOV.U32 R24, RZ, RZ, R16 ;  /* 0x000000ffff187224 */ /* 0x000fe200078e0010 */
[----:B------:R-:W-:Y:S01]  /*0730*/  MOV R0, 0x760 ;  /* 0x0000076000007802 */ /* 0x000fe20000000f00 */
[----:B------:R-:W-:-:S07]  /*0740*/  IMAD.MOV.U32 R25, RZ, RZ, R17 ;  /* 0x000000ffff197224 */ /* 0x000fce00078e0011 */
[----:B0-----:R-:W-:Y:S05]  /*0750*/  CALL.REL.NOINC `($__internal_10_$__cuda_sm20_div_rn_f64_full) ;  /* 0x0000001000387944 */ /* 0x001fea0003c00000 */
[----:B------:R-:W-:Y:S02]  /*0760*/  IMAD.MOV.U32 R26, RZ, RZ, R22 ;  /* 0x000000ffff1a7224 */ /* 0x000fe400078e0016 */
[----:B------:R-:W-:-:S07]  /*0770*/  IMAD.MOV.U32 R27, RZ, RZ, R9 ;  /* 0x000000ffff1b7224 */ /* 0x000fce00078e0009 */
.L_x_80:
[----:B------:R-:W-:Y:S05]  /*0780*/  BSYNC.RECONVERGENT B0 ;  /* 0x0000000000007941 */ /* 0x000fea0003800200 */
.L_x_79:
[----:B------:R-:W-:-:S04]  /*0790*/  IADD3 R18, P1, PT, R12, UR9, RZ ;  /* 0x000000090c127c10 */ /* 0x000fc8000ff3e0ff */
[----:B------:R-:W-:-:S05]  /*07a0*/  IADD3.X R19, PT, PT, R13, UR8, RZ, P1, !PT ;  /* 0x000000080d137c10 */ /* 0x000fca0008ffe4ff */
        /* <DEDUP_REMOVED lines=8> */
[----:B------:R-:W-:Y:S02]  /*0830*/  DFMA R24, R22, R20, R22 ;  /* 0x000000141618722b */ /* 0x000fe40000000016 */
[----:B--2---:R-:W-:-:S08]  /*0840*/  DADD R36, R28, -R32 ;  /* 0x000000001c247229 */ /* 0x004fd00000000820 */
[----:B------:R-:W-:Y:S02]  /*0850*/  DMUL R22, R24, R36 ;  /* 0x0000002418167228 */ /* 0x000fe40000000000 */
[----:B------:R-:W-:-:S06]  /*0860*/  FSETP.GEU.AND P2, PT, |R37|, 6.5827683646048100446e-37, PT ;  /* 0x036000002500780b */ /* 0x000fcc0003f4e200 */
[----:B------:R-:W-:-:S08]  /*0870*/  DFMA R20, -R16, R22, R36 ;  /* 0x000000161014722b */ /* 0x000fd00000000124 */
[----:B------:R-:W-:-:S10]  /*0880*/  DFMA R22, R24, R20, R22 ;  /* 0x000000141816722b */ /* 0x000fd40000000016 */
[----:B------:R-:W-:-:S05]  /*0890*/  FFMA R0, RZ, R17, R23 ;  /* 0x00000011ff007223 */ /* 0x000fca0000000017 */
[----:B------:R-:W-:-:S13]  /*08a0*/  FSETP.GT.AND P1, PT, |R0|, 1.469367938527859385e-39, PT ;  /* 0x001000000000780b */ /* 0x000fda0003f24200 */
[----:B------:R-:W-:Y:S05]  /*08b0*/  @P1 BRA P2, `(.L_x_82) ;  /* 0x0000000000181947 */ /* 0x000fea0001000000 */
[----:B------:R-:W-:Y:S01]  /*08c0*/  IMAD.MOV.U32 R9, RZ, RZ, R37 ;  /* 0x000000ffff097224 */ /* 0x000fe200078e0025 */
[----:B------:R-:W-:Y:S01]  /*08d0*/  MOV R24, R16 ;  /* 0x0000001000187202 */ /* 0x000fe20000000f00 */
[----:B------:R-:W-:Y:S01]  /*08e0*/  IMAD.MOV.U32 R25, RZ, RZ, R17 ;  /* 0x000000ffff197224 */ /* 0x000fe200078e0011 */
[----:B------:R-:W-:-:S07]  /*08f0*/  MOV R0, 0x910 ;  /* 0x0000091000007802 */ /* 0x000fce0000000f00 */
[----:B0-----:R-:W-:Y:S05]  /*0900*/  CALL.REL.NOINC `($__internal_10_$__cuda_sm20_div_rn_f64_full) ;  /* 0x0000000c00cc7944 */ /* 0x001fea0003c00000 */
[----:B------:R-:W-:-:S07]  /*0910*/  IMAD.MOV.U32 R23, RZ, RZ, R9 ;  /* 0x000000ffff177224 */ /* 0x000fce00078e0009 */
.L_x_82:
[----:B------:R-:W-:Y:S05]  /*0920*/  BSYNC.RECONVERGENT B0 ;  /* 0x0000000000007941 */ /* 0x000fea0003800200 */
.L_x_81:
[----:B------:R-:W-:Y:S01]  /*0930*/  IADD3 R20, P1, PT, R2, UR9, RZ ;  /* 0x0000000902147c10 */ /* 0x000fe2000ff3e0ff */
[----:B------:R-:W-:-:S03]  /*0940*/  DADD R22, -R22, R26 ;  /* 0x0000000016167229 */ /* 0x000fc6000000011a */
[----:B------:R-:W-:-:S05]  /*0950*/  IADD3.X R21, PT, PT, R3, UR8, RZ, P1, !PT ;  /* 0x0000000803157c10 */ /* 0x000fca0008ffe4ff */
[----:B------:R1:W-:Y:S04]  /*0960*/  STG.E.64 desc[UR6][R20.64+0x3240], R22 ;  /* 0x0032401614007986 */ /* 0x0003e8000c101b06 */
[----:B------:R-:W2:Y:S01]  /*0970*/  LDG.E.64 R26, desc[UR6][R10.64+0x3260] ;  /* 0x003260060a1a7981 */ /* 0x000ea2000c1e1b00 */
[----:B------:R-:W3:Y:S01]  /*0980*/  MUFU.RCP64H R25, R17 ;  /* 0x0000001100197308 */ /* 0x000ee20000001800 */
[----:B------:R-:W-:Y:S01]  /*0990*/  IMAD.MOV.U32 R24, RZ, RZ, 0x1 ;  /* 0x00000001ff187424 */ /* 0x000fe200078e00ff */
[----:B------:R-:W-:Y:S05]  /*09a0*/  BSSY.RECONVERGENT B0, `(.L_x_83) ;  /* 0x0000016000007945 */ /* 0x000fea0003800200 */
[----:B---3--:R-:W-:-:S08]  /*09b0*/  DFMA R32, -R16, R24, 1 ;  /* 0x3ff000001020742b */ /* 0x008fd00000000118 */
[----:B------:R-:W-:-:S08]  /*09c0*/  DFMA R32, R32, R32, R32 ;  /* 0x000000202020722b */ /* 0x000fd00000000020 */
[----:B------:R-:W-:-:S08]  /*09d0*/  DFMA R32, R24, R32, R24 ;  /* 0x000000201820722b */ /* 0x000fd00000000018 */
[----:B------:R-:W-:-:S08]  /*09e0*/  DFMA R24, -R16, R32, 1 ;  /* 0x3ff000001018742b */ /* 0x000fd00000000120 */
[----:B------:R-:W-:Y:S02]  /*09f0*/  DFMA R24, R32, R24, R32 ;  /* 0x000000182018722b */ /* 0x000fe40000000020 */
[----:B--2---:R-:W-:-:S08]  /*0a00*/  DADD R30, -R30, R26 ;  /* 0x000000001e1e7229 */ /* 0x004fd0000000011a */
[----:B------:R-:W-:Y:S02]  /*0a10*/  DMUL R32, R24, -R30 ;  /* 0x8000001e18207228 */ /* 0x000fe40000000000 */
[----:B------:R-:W-:-:S06]  /*0a20*/  DADD R36, -RZ, -R30 ;  /* 0x00000000ff247229 */ /* 0x000fcc000000091e */
[----:B-1----:R-:W-:-:S04]  /*0a30*/  DFMA R22, -R16, R32, -R30 ;  /* 0x000000201016722b */ /* 0x002fc8000000091e */
[----:B------:R-:W-:-:S04]  /*0a40*/  FSETP.GEU.AND P2, PT, |R37|, 6.5827683646048100446e-37, PT ;  /* 0x036000002500780b */ /* 0x000fc80003f4e200 */
        /* <DEDUP_REMOVED lines=8> */
[----:B0-----:R-:W-:Y:S05]  /*0ad0*/  CALL.REL.NOINC `($__internal_10_$__cuda_sm20_div_rn_f64_full) ;  /* 0x0000000c00587944 */ /* 0x001fea0003c00000 */
[----:B------:R-:W-:Y:S01]  /*0ae0*/  MOV R32, R22 ;  /* 0x0000001600207202 */ /* 0x000fe20000000f00 */
[----:B------:R-:W-:-:S07]  /*0af0*/  IMAD.MOV.U32 R33, RZ, RZ, R9 ;  /* 0x000000ffff217224 */ /* 0x000fce00078e0009 */
.L_x_84:
[----:B------:R-:W-:Y:S05]  /*0b00*/  BSYNC.RECONVERGENT B0 ;  /* 0x0000000000007941 */ /* 0x000fea0003800200 */
.L_x_83:
[----:B------:R-:W2:Y:S01]  /*0b10*/  LDG.E.64 R30, desc[UR6][R18.64+0x3280] ;  /* 0x00328006121e7981 */ /* 0x000ea2000c1e1b00 */
[----:B------:R-:W1:Y:S01]  /*0b20*/  MUFU.RCP64H R23, R17 ;  /* 0x0000001100177308 */ /* 0x000e620000001800 */
[----:B------:R-:W-:Y:S01]  /*0b30*/  IMAD.MOV.U32 R22, RZ, RZ, 0x1 ;  /* 0x00000001ff167424 */ /* 0x000fe200078e00ff */
[----:B------:R-:W-:Y:S05]  /*0b40*/  BSSY.RECONVERGENT B0, `(.L_x_85) ;  /* 0x0000014000007945 */ /* 0x000fea0003800200 */
[----:B-1----:R-:W-:-:S08]  /*0b50*/  DFMA R24, -R16, R22, 1 ;  /* 0x3ff000001018742b */ /* 0x002fd00000000116 */
[----:B------:R-:W-:-:S08]  /*0b60*/  DFMA R24, R24, R24, R24 ;  /* 0x000000181818722b */ /* 0x000fd00000000018 */
[----:B------:R-:W-:-:S08]  /*0b70*/  DFMA R24, R22, R24, R22 ;  /* 0x000000181618722b */ /* 0x000fd00000000016 */
[----:B------:R-:W-:Y:S02]  /*0b80*/  DFMA R22, -R16, R24, 1 ;  /* 0x3ff000001016742b */ /* 0x000fe40000000118 */
[----:B--2---:R-:W-:-:S06]  /*0b90*/  DADD R36, -R28, R30 ;  /* 0x000000001c247229 */ /* 0x004fcc000000011e */
[----:B------:R-:W-:-:S08]  /*0ba0*/  DFMA R28, R24, R22, R24 ;  /* 0x00000016181c722b */ /* 0x000fd00000000018 */
[----:B------:R-:W-:Y:S01]  /*0bb0*/  DMUL R22, R28, R36 ;  /* 0x000000241c167228 */ /* 0x000fe20000000000 */
[----:B------:R-:W-:-:S07]  /*0bc0*/  FSETP.GEU.AND P2, PT, |R37|, 6.5827683646048100446e-37, PT ;  /* 0x036000002500780b */ /* 0x000fce0003f4e200 */
[----:B------:R-:W-:-:S08]  /*0bd0*/  DFMA R24, -R16, R22, R36 ;  /* 0x000000161018722b */ /* 0x000fd00000000124 */
        /* <DEDUP_REMOVED lines=9> */
[----:B------:R-:W-:-:S07]  /*0c70*/  IMAD.MOV.U32 R23, RZ, RZ, R9 ;  /* 0x000000ffff177224 */ /* 0x000fce00078e0009 */
.L_x_86:
[----:B------:R-:W-:Y:S05]  /*0c80*/  BSYNC.RECONVERGENT B0 ;  /* 0x0000000000007941 */ /* 0x000fea0003800200 */
.L_x_85:
[----:B------:R-:W-:-:S07]  /*0c90*/  DADD R22, -R22, R32 ;  /* 0x0000000016167229 */ /* 0x000fce0000000120 */
[----:B------:R1:W-:Y:S04]  /*0ca0*/  STG.E.64 desc[UR6][R20.64+0x3260], R22 ;  /* 0x0032601614007986 */ /* 0x0003e8000c101b06 */
[----:B------:R-:W2:Y:S01]  /*0cb0*/  LDG.E.64 R28, desc[UR6][R10.64+0x3280] ;  /* 0x003280060a1c7981 */ /* 0x000ea2000c1e1b00 */
[----:B------:R-:W3:Y:S01]  /*0cc0*/  MUFU.RCP64H R25, R17 ;  /* 0x0000001100197308 */ /* 0x000ee20000001800 */
[----:B------:R-:W-:Y:S01]  /*0cd0*/  MOV R24, 0x1 ;  /* 0x0000000100187802 */ /* 0x000fe20000000f00 */
        /* <DEDUP_REMOVED lines=20> */
[----:B------:R-:W-:Y:S02]  /*0e20*/  IMAD.MOV.U32 R32, RZ, RZ, R22 ;  /* 0x000000ffff207224 */ /* 0x000fe400078e0016 */
[----:B------:R-:W-:-:S07]  /*0e30*/  IMAD.MOV.U32 R33, RZ, RZ, R9 ;  /* 0x000000ffff217224 */ /* 0x000fce00078e0009 */
.L_x_88:
[----:B------:R-:W-:Y:S05]  /*0e40*/  BSYNC.RECONVERGENT B0 ;  /* 0x0000000000007941 */ /* 0x000fea0003800200 */
.L_x_87:
[----:B------:R-:W2:Y:S01]  /*0e50*/  LDG.E.64 R26, desc[UR6][R18.64+0x32a0] ;  /* 0x0032a006121a7981 */ /* 0x000ea2000c1e1b00 */
[----:B------:R-:W1:Y:S01]  /*0e60*/  MUFU.RCP64H R23, R17 ;  /* 0x0000001100177308 */ /* 0x000e620000001800 */
[----:B------:R-:W-:Y:S01]  /*0e70*/  IMAD.MOV.U32 R22, RZ, RZ, 0x1 ;  /* 0x00000001ff167424 */ /* 0x000fe200078e00ff */
[----:B------:R-:W-:Y:S01]  /*0e80*/  UIADD3 UR4, UP0, UPT, UR4, 0x4, URZ ;  /* 0x0000000404047890 */ /* 0x000fe2000ff1e0ff */
[----:B------:R-:W-:Y:S03]  /*0e90*/  BSSY.RECONVERGENT B0, `(.L_x_89) ;  /* 0x0000015000007945 */ /* 0x000fe60003800200 */
[----:B------:R-:W-:Y:S01]  /*0ea0*/  UIADD3.X UR5, UPT, UPT, URZ, UR5, URZ, UP0, !UPT ;  /* 0x00000005ff057290 */ /* 0x000fe200087fe4ff */
        /* <DEDUP_REMOVED lines=18> */
[----:B------:R-:W-:-:S07]  /*0fd0*/  IMAD.MOV.U32 R23, RZ, RZ, R9 ;  /* 0x000000ffff177224 */ /* 0x000fce00078e0009 */
.L_x_90:
[----:B------:R-:W-:Y:S05]  /*0fe0*/  BSYNC.RECONVERGENT B0 ;  /* 0x0000000000007941 */ /* 0x000fea0003800200 */
.L_x_89:
[----:B------:R-:W-:-:S07]  /*0ff0*/  DADD R22, -R22, R32 ;  /* 0x0000000016167229 */ /* 0x000fce0000000120 */
        /* <DEDUP_REMOVED lines=24> */
[----:B------:R-:W-:Y:S02]  /*1180*/  IMAD.MOV.U32 R10, RZ, RZ, R22 ;  /* 0x000000ffff0a7224 */ /* 0x000fe400078e0016 */
[----:B------:R-:W-:-:S07]  /*1190*/  IMAD.MOV.U32 R11, RZ, RZ, R9 ;  /* 0x000000ffff0b7224 */ /* 0x000fce00078e0009 */
.L_x_92:
[----:B------:R-:W-:Y:S05]  /*11a0*/  BSYNC.RECONVERGENT B0 ;  /* 0x0000000000007941 */ /* 0x000fea0003800200 */
.L_x_91:
        /* <DEDUP_REMOVED lines=22> */
[----:B------:R-:W-:-:S07]  /*1310*/  MOV R23, R9 ;  /* 0x0000000900177202 */ /* 0x000fce0000000f00 */
.L_x_94:
[----:B------:R-:W-:Y:S05]  /*1320*/  BSYNC.RECONVERGENT B0 ;  /* 0x0000000000007941 */ /* 0x000fea0003800200 */
.L_x_93:
[----:B------:R-:W-:-:S07]  /*1330*/  DADD R10, -R22, R10 ;  /* 0x00000000160a7229 */ /* 0x000fce000000010a */
[----:B------:R1:W-:Y:S01]  /*1340*/  STG.E.64 desc[UR6][R20.64+0x32a0], R10 ;  /* 0x0032a00a14007986 */ /* 0x0003e2000c101b06 */
[----:B------:R-:W-:Y:S05]  /*1350*/  @P0 BRA `(.L_x_95) ;  /* 0xfffffff0007c0947 */ /* 0x000fea000383ffff */
.L_x_78:
[----:B------:R-:W-:-:S13]  /*1360*/  LOP3.LUT P0, RZ, R6, 0x3, RZ, 0xc0, !PT ;  /* 0x0000000306ff7812 */ /* 0x000fda000780c0ff */
[----:B------:R-:W-:Y:S05]  /*1370*/  @!P0 EXIT ;  /* 0x000000000000894d */ /* 0x000fea0003800000 */
[----:B-1----:R-:W-:-:S04]  /*1380*/  LEA R20, P0, R4, R14, 0x5 ;  /* 0x0000000e04147211 */ /* 0x002fc800078028ff */
[----:B------:R-:W-:-:S06]  /*1390*/  LEA.HI.X R21, R4, R15, R5, 0x5, P0 ;  /* 0x0000000f04157211 */ /* 0x000fcc00000f2c05 */
[----:B------:R-:W5:Y:S01]  /*13a0*/  LDG.E.64 R20, desc[UR6][R20.64+0x3220] ;  /* 0x0032200614147981 */ /* 0x000f62000c1e1b00 */
[----:B------:R-:W-:Y:S01]  /*13b0*/  LOP3.LUT R10, R6, 0x3, RZ, 0xc0, !PT ;  /* 0x00000003060a7812 */ /* 0x000fe200078ec0ff */
[----:B------:R-:W-:-:S07]  /*13c0*/  IMAD.MOV.U32 R8, RZ, RZ, RZ ;  /* 0x000000ffff087224 */ /* 0x000fce00078e00ff */
.L_x_100:
[C---:B------:R-:W-:Y:S01]  /*13d0*/  IMAD.SHL.U32 R7, R4.reuse, 0x20, RZ ;  /* 0x0000002004077824 */ /* 0x040fe200078e00ff */
[----:B------:R-:W-:-:S04]  /*13e0*/  SHF.L.U64.HI R6, R4, 0x5, R5 ;  /* 0x0000000504067819 */ /* 0x000fc80000010205 */
[----:B------:R-:W-:-:S05]  /*13f0*/  IADD3 R18, P0, PT, R7, R14, RZ ;  /* 0x0000000e07127210 */ /* 0x000fca0007f1e0ff */
[----:B------:R-:W-:-:S06]  /*1400*/  IMAD.X R19, R6, 0x1, R15, P0 ;  /* 0x0000000106137824 */ /* 0x000fcc00000e060f */
[----:B------:R-:W2:Y:S01]  /*1410*/  LDG.E.64 R18, desc[UR6][R18.64+0x3240] ;  /* 0x0032400612127981 */ /* 0x000ea2000c1e1b00 */
[----:B-1---5:R-:W1:Y:S01]  /*1420*/  MUFU.RCP64H R23, R17 ;  /* 0x0000001100177308 */ /* 0x022e620000001800 */
[----:B------:R-:W-:Y:S01]  /*1430*/  IMAD.MOV.U32 R22, RZ, RZ, 0x1 ;  /* 0x00000001ff167424 */ /* 0x000fe200078e00ff */
[----:B------:R-:W-:Y:S01]  /*1440*/  IADD3 R10, P0, PT, R10, -0x1, RZ ;  /* 0xffffffff0a0a7810 */ /* 0x000fe20007f1e0ff */
[----:B------:R-:W-:Y:S01]  /*1450*/  BSSY.RECONVERGENT B0, `(.L_x_96) ;  /* 0x000001b000007945 */ /* 0x000fe20003800200 */
[----:B------:R-:W-:Y:S02]  /*1460*/  IADD3 R4, P2, PT, R4, 0x1, RZ ;  /* 0x0000000104047810 */ /* 0x000fe40007f5e0ff */
[----:B------:R-:W-:Y:S02]  /*1470*/  IADD3.X R8, PT, PT, R8, -0x1, RZ, P0, !PT ;  /* 0xffffffff08087810 */ /* 0x000fe400007fe4ff */
[----:B------:R-:W-:Y:S01]  /*1480*/  ISETP.NE.U32.AND P0, PT, R10, RZ, PT ;  /* 0x000000ff0a00720c */ /* 0x000fe20003f05070 */
[----:B------:R-:W-:-:S03]  /*1490*/  IMAD.X R5, RZ, RZ, R5, P2 ;  /* 0x000000ffff057224 */ /* 0x000fc600010e0605 */
[----:B------:R-:W-:Y:S01]  /*14a0*/  ISETP.NE.AND.EX P0, PT, R8, RZ, PT, P0 ;  /* 0x000000ff0800720c */ /* 0x000fe20003f05300 */
[----:B-1----:R-:W-:-:S08]  /*14b0*/  DFMA R24, -R16, R22, 1 ;  /* 0x3ff000001018742b */ /* 0x002fd00000000116 */
[----:B------:R-:W-:-:S08]  /*14c0*/  DFMA R24, R24, R24, R24 ;  /* 0x000000181818722b */ /* 0x000fd00000000018 */
[----:B------:R-:W-:-:S08]  /*14d0*/  DFMA R24, R22, R24, R22 ;  /* 0x000000181618722b */ /* 0x000fd00000000016 */
[----:B------:R-:W-:-:S08]  /*14e0*/  DFMA R22, -R16, R24, 1 ;  /* 0x3ff000001016742b */ /* 0x000fd00000000118 */
[----:B------:R-:W-:Y:S02]  /*14f0*/  DFMA R24, R24, R22, R24 ;  /* 0x000000161818722b */ /* 0x000fe40000000018 */
[----:B--2---:R-:W-:-:S08]  /*1500*/  DADD R36, R18, -R20 ;  /* 0x0000000012247229 */ /* 0x004fd00000000814 */
[----:B------:R-:W-:-:S08]  /*1510*/  DMUL R20, R24, -R36 ;  /* 0x8000002418147228 */ /* 0x000fd00000000000 */
[--C-:B------:R-:W-:Y:S02]  /*1520*/  DFMA R22, -R16, R20, -R36.reuse ;  /* 0x000000141016722b */ /* 0x100fe40000000924 */
[----:B------:R-:W-:-:S06]  /*1530*/  DADD R36, -RZ, -R36 ;  /* 0x00000000ff247229 */ /* 0x000fcc0000000924 */
[----:B------:R-:W-:-:S04]  /*1540*/  DFMA R20, R24, R22, R20 ;  /* 0x000000161814722b */ /* 0x000fc80000000014 */
[----:B------:R-:W-:-:S06]  /*1550*/  FSETP.GEU.AND P3, PT, |R37|, 6.5827683646048100446e-37, PT ;  /* 0x036000002500780b */ /* 0x000fcc0003f6e200 */
        /* <DEDUP_REMOVED lines=10> */
.L_x_97:
[----:B------:R-:W-:Y:S05]  /*1600*/  BSYNC.RECONVERGENT B0 ;  /* 0x0000000000007941 */ /* 0x000fea0003800200 */
.L_x_96:
[----:B------:R-:W-:-:S05]  /*1610*/  IADD3 R26, P1, PT, R7, R12, RZ ;  /* 0x0000000c071a7210 */ /* 0x000fca0007f3e0ff */
[----:B------:R-:W-:-:S05]  /*1620*/  IMAD.X R27, R6, 0x1, R13, P1 ;  /* 0x00000001061b7824 */ /* 0x000fca00008e060d */
[----:B------:R-:W2:Y:S04]  /*1630*/  LDG.E.64 R22, desc[UR6][R26.64+0x3260] ;  /* 0x003260061a167981 */ /* 0x000ea8000c1e1b00 */
        /* <DEDUP_REMOVED lines=23> */
.L_x_99:
[----:B------:R-:W-:Y:S05]  /*17b0*/  BSYNC.RECONVERGENT B0 ;  /* 0x0000000000007941 */ /* 0x000fea0003800200 */
.L_x_98:
[----:B------:R-:W-:Y:S01]  /*17c0*/  IADD3 R24, P1, PT, R7, R2, RZ ;  /* 0x0000000207187210 */ /* 0x000fe20007f3e0ff */
[----:B------:R-:W-:Y:S01]  /*17d0*/  DADD R22, -R22, R20 ;  /* 0x0000000016167229 */ /* 0x000fe20000000114 */
[----:B------:R-:W-:-:S03]  /*17e0*/  IMAD.MOV.U32 R20, RZ, RZ, R18 ;  /* 0x000000ffff147224 */ /* 0x000fc600078e0012 */
[----:B------:R-:W-:Y:S02]  /*17f0*/  IMAD.X R25, R6, 0x1, R3, P1 ;  /* 0x0000000106197824 */ /* 0x000fe400008e0603 */
[----:B------:R-:W-:-:S03]  /*1800*/  IMAD.MOV.U32 R21, RZ, RZ, R19 ;  /* 0x000000ffff157224 */ /* 0x000fc600078e0013 */
[----:B------:R1:W-:Y:S01]  /*1810*/  STG.E.64 desc[UR6][R24.64+0x3240], R22 ;  /* 0x0032401618007986 */ /* 0x0003e2000c101b06 */
[----:B------:R-:W-:Y:S05]  /*1820*/  @P0 BRA `(.L_x_100) ;  /* 0xfffffff800e80947 */ /* 0x000fea000383ffff */
[----:B------:R-:W-:Y:S05]  /*1830*/  EXIT ;  /* 0x000000000000794d */ /* 0x000fea0003800000 */
        .weak           $__internal_10_$__cuda_sm20_div_rn_f64_full
        .type           $__internal_10_$__cuda_sm20_div_rn_f64_full,@function
        .size           $__internal_10_$__cuda_sm20_div_rn_f64_full,($__internal_11_$__cuda_sm20_div_u64 - $__internal_10_$__cuda_sm20_div_rn_f64_full)
$__internal_10_$__cuda_sm20_div_rn_f64_full:
[C---:B------:R-:W-:Y:S01]  /*1840*/  FSETP.GEU.AND P1, PT, |R25|.reuse, 1.469367938527859385e-39, PT ;  /* 0x001000001900780b */ /* 0x040fe20003f2e200 */
[----:B------:R-:W-:Y:S01]  /*1850*/  IMAD.MOV.U32 R43, RZ, RZ, R9 ;  /* 0x000000ffff2b7224 */ /* 0x000fe200078e0009 */
[----:B------:R-:W-:Y:S01]  /*1860*/  LOP3.LUT R22, R25, 0x800fffff, RZ, 0xc0, !PT ;  /* 0x800fffff19167812 */ /* 0x000fe200078ec0ff */
[----:B------:R-:W-:Y:S01]  /*1870*/  IMAD.MOV.U32 R40, RZ, RZ, 0x1 ;  /* 0x00000001ff287424 */ /* 0x000fe200078e00ff */
[----:B------:R-:W-:Y:S01]  /*1880*/  MOV R42, R36 ;  /* 0x00000024002a7202 */ /* 0x000fe20000000f00 */
[----:B------:R-:W-:Y:S01]  /*1890*/  BSSY.RECONVERGENT B1, `(.L_x_101) ;  /* 0x0000059000017945 */ /* 0x000fe20003800200 */
[----:B------:R-:W-:Y:S01]  /*18a0*/  LOP3.LUT R23, R22, 0x3ff00000, RZ, 0xfc, !PT ;  /* 0x3ff0000016177812 */ /* 0x000fe200078efcff */
[----:B------:R-:W-:Y:S01]  /*18b0*/  IMAD.MOV.U32 R22, RZ, RZ, R24 ;  /* 0x000000ffff167224 */ /* 0x000fe200078e0018 */
[C---:B------:R-:W-:Y:S01]  /*18c0*/  FSETP.GEU.AND P3, PT, |R43|.reuse, 1.469367938527859385e-39, PT ;  /* 0x001000002b00780b */ /* 0x040fe20003f6e200 */
[----:B------:R-:W-:Y:S01]  /*18d0*/  IMAD.MOV.U32 R44, RZ, RZ, R42 ;  /* 0x000000ffff2c7224 */ /* 0x000fe200078e002a */
[----:B------:R-:W-:-:S02]  /*18e0*/  LOP3.LUT R9, R43, 0x7ff00000, RZ, 0xc0, !PT ;  /* 0x7ff000002b097812 */ /* 0x000fc400078ec0ff */
[----:B------:R-:W-:Y:S01]  /*18f0*/  LOP3.LUT R37, R25, 0x7ff00000, RZ, 0xc0, !PT ;  /* 0x7ff0000019257812 */ /* 0x000fe200078ec0ff */
[----:B------:R-:W-:-:S03]  /*1900*/  @!P1 DMUL R22, R24, 8.98846567431157953865e+307 ;  /* 0x7fe0000018169828 */ /* 0x000fc60000000000 */
[----:B------:R-:W-:-:S03]  /*1910*/  ISETP.GE.U32.AND P2, PT, R9, R37, PT ;  /* 0x000000250900720c */ /* 0x000fc60003f46070 */
[----:B------:R-:W0:Y:S02]  /*1920*/  MUFU.RCP64H R41, R23 ;  /* 0x0000001700297308 */ /* 0x000e240000001800 */
[----:B------:R-:W-:Y:S02]  /*1930*/  @!P3 LOP3.LUT R36, R25, 0x7ff00000, RZ, 0xc0, !PT ;  /* 0x7ff000001924b812 */ /* 0x000fe400078ec0ff */
[----:B------:R-:W-:Y:S02]  /*1940*/  @!P1 LOP3.LUT R37, R23, 0x7ff00000, RZ, 0xc0, !PT ;  /* 0x7ff0000017259812 */ /* 0x000fe400078ec0ff */
[----:B------:R-:W-:Y:S01]  /*1950*/  @!P3 ISETP.GE.U32.AND P4, PT, R9, R36, PT ;  /* 0x000000240900b20c */ /* 0x000fe20003f86070 */
[----:B------:R-:W-:Y:S01]  /*1960*/  IMAD.MOV.U32 R36, RZ, RZ, 0x1ca00000 ;  /* 0x1ca00000ff247424 */ /* 0x000fe200078e00ff */
[----:B0-----:R-:W-:-:S08]  /*1970*/  DFMA R38, R40, -R22, 1 ;  /* 0x3ff000002826742b */ /* 0x001fd00000000816 */
[----:B------:R-:W-:-:S08]  /*1980*/  DFMA R38, R38, R38, R38 ;  /* 0x000000262626722b */ /* 0x000fd00000000026 */
[----:B------:R-:W-:Y:S01]  /*1990*/  DFMA R40, R40, R38, R40 ;  /* 0x000000262828722b */ /* 0x000fe20000000028 */
[C---:B------:R-:W-:Y:S02]  /*19a0*/  @!P3 SEL R39, R36.reuse, 0x63400000, !P4 ;  /* 0x634000002427b807 */ /* 0x040fe40006000000 */
[----:B------:R-:W-:Y:S02]  /*19b0*/  SEL R38, R36, 0x63400000, !P2 ;  /* 0x6340000024267807 */ /* 0x000fe40005000000 */
[----:B------:R-:W-:-:S03]  /*19c0*/  @!P3 LOP3.LUT R39, R39, 0x80000000, R43, 0xf8, !PT ;  /* 0x800000002727b812 */ /* 0x000fc600078ef82b */
[----:B------:R-:W-:Y:S01]  /*19d0*/  DFMA R46, R40, -R22, 1 ;  /* 0x3ff00000282e742b */ /* 0x000fe20000000816 */
[----:B------:R-:W-:Y:S01]  /*19e0*/  LOP3.LUT R45, R38, 0x800fffff, R43, 0xf8, !PT ;  /* 0x800fffff262d7812 */ /* 0x000fe200078ef82b */
[----:B------:R-:W-:Y:S01]  /*19f0*/  @!P3 IMAD.MOV.U32 R38, RZ, RZ, RZ ;  /* 0x000000ffff26b224 */ /* 0x000fe200078e00ff */
[----:B------:R-:W-:-:S05]  /*1a00*/  @!P3 LOP3.LUT R39, R39, 0x100000, RZ, 0xfc, !PT ;  /* 0x001000002727b812 */ /* 0x000fca00078efcff */
[----:B------:R-:W-:Y:S02]  /*1a10*/  DFMA R46, R40, R46, R40 ;  /* 0x0000002e282e722b */ /* 0x000fe40000000028 */
[----:B------:R-:W-:-:S08]  /*1a20*/  @!P3 DFMA R44, R44, 2, -R38 ;  /* 0x400000002c2cb82b */ /* 0x000fd00000000826 */
[----:B------:R-:W-:-:S08]  /*1a30*/  DMUL R38, R46, R44 ;  /* 0x0000002c2e267228 */ /* 0x000fd00000000000 */
[----:B------:R-:W-:-:S08]  /*1a40*/  DFMA R40, R38, -R22, R44 ;  /* 0x800000162628722b */ /* 0x000fd0000000002c */
[----:B------:R-:W-:Y:S01]  /*1a50*/  DFMA R40, R46, R40, R38 ;  /* 0x000000282e28722b */ /* 0x000fe20000000026 */
[----:B------:R-:W-:Y:S01]  /*1a60*/  IMAD.MOV.U32 R38, RZ, RZ, R9 ;  /* 0x000000ffff267224 */ /* 0x000fe200078e0009 */
[----:B------:R-:W-:-:S04]  /*1a70*/  @!P3 LOP3.LUT R38, R45, 0x7ff00000, RZ, 0xc0, !PT ;  /* 0x7ff000002d26b812 */ /* 0x000fc800078ec0ff */
[----:B------:R-:W-:-:S04]  /*1a80*/  IADD3 R39, PT, PT, R38, -0x1, RZ ;  /* 0xffffffff26277810 */ /* 0x000fc80007ffe0ff */
[----:B------:R-:W-:Y:S01]  /*1a90*/  ISETP.GT.U32.AND P1, PT, R39, 0x7feffffe, PT ;  /* 0x7feffffe2700780c */ /* 0x000fe20003f24070 */
[----:B------:R-:W-:-:S05]  /*1aa0*/  VIADD R39, R37, 0xffffffff ;  /* 0xffffffff25277836 */ /* 0x000fca0000000000 */
[----:B------:R-:W-:-:S13]  /*1ab0*/  ISETP.GT.U32.OR P1, PT, R39, 0x7feffffe, P1 ;  /* 0x7feffffe2700780c */ /* 0x000fda0000f24470 */
        /* <DEDUP_REMOVED lines=19> */
[----:B------:R-:W-:Y:S02]  /*1bf0*/  MOV R24, RZ ;  /* 0x000000ff00187202 */ /* 0x000fe40000000f00 */
[----:B------:R-:W-:-:S04]  /*1c00*/  IADD3 R36, PT, PT, -R36, -0x43300000, RZ ;  /* 0xbcd0000024247810 */ /* 0x000fc80007ffe1ff */
[----:B------:R-:W-:Y:S02]  /*1c10*/  DFMA R24, R46, -R24, R40 ;  /* 0x800000182e18722b */ /* 0x000fe40000000028 */
[----:B------:R-:W-:-:S08]  /*1c20*/  DMUL.RP R40, R40, R38 ;  /* 0x0000002628287228 */ /* 0x000fd00000008000 */
[----:B------:R-:W-:Y:S02]  /*1c30*/  FSETP.NEU.AND P1, PT, |R25|, R36, PT ;  /* 0x000000241900720b */ /* 0x000fe40003f2d200 */
[----:B------:R-:W-:Y:S02]  /*1c40*/  LOP3.LUT R22, R41, R22, RZ, 0x3c, !PT ;  /* 0x0000001629167212 */ /* 0x000fe400078e3cff */
[----:B------:R-:W-:Y:S02]  /*1c50*/  FSEL R9, R40, R46, !P1 ;  /* 0x0000002e28097208 */ /* 0x000fe40004800000 */
[----:B------:R-:W-:-:S03]  /*1c60*/  FSEL R22, R22, R47, !P1 ;  /* 0x0000002f16167208 */ /* 0x000fc60004800000 */
[----:B------:R-:W-:Y:S02]  /*1c70*/  IMAD.MOV.U32 R46, RZ, RZ, R9 ;  /* 0x000000ffff2e7224 */ /* 0x000fe400078e0009 */
[----:B------:R-:W-:Y:S01]  /*1c80*/  IMAD.MOV.U32 R47, RZ, RZ, R22 ;  /* 0x000000ffff2f7224 */ /* 0x000fe200078e0016 */
[----:B------:R-:W-:Y:S06]  /*1c90*/  BRA `(.L_x_103) ;  /* 0x0000000000607947 */ /* 0x000fec0003800000 */
.L_x_102:
        /* <DEDUP_REMOVED lines=13> */
[----:B------:R-:W-:Y:S01]  /*1d70*/  @P1 MOV R46, RZ ;  /* 0x000000ff002e1202 */ /* 0x000fe20000000f00 */
[----:B------:R-:W-:Y:S02]  /*1d80*/  @!P1 IMAD.MOV.U32 R47, RZ, RZ, R24 ;  /* 0x000000ffff2f9224 */ /* 0x000fe400078e0018 */
[----:B------:R-:W-:Y:S01]  /*1d90*/  @P1 IMAD.MOV.U32 R47, RZ, RZ, R9 ;  /* 0x000000ffff2f1224 */ /* 0x000fe200078e0009 */
[----:B------:R-:W-:Y:S06]  /*1da0*/  BRA `(.L_x_103) ;  /* 0x00000000001c7947 */ /* 0x000fec0003800000 */
.L_x_105:
[----:B------:R-:W-:Y:S01]  /*1db0*/  LOP3.LUT R9, R25, 0x80000, RZ, 0xfc, !PT ;  /* 0x0008000019097812 */ /* 0x000fe200078efcff */
[----:B------:R-:W-:-:S04]  /*1dc0*/  IMAD.MOV.U32 R46, RZ, RZ, R24 ;  /* 0x000000ffff2e7224 */ /* 0x000fc800078e0018 */
[----:B------:R-:W-:Y:S01]  /*1dd0*/  IMAD.MOV.U32 R47, RZ, RZ, R9 ;  /* 0x000000ffff2f7224 */ /* 0x000fe200078e0009 */
[----:B------:R-:W-:Y:S06]  /*1de0*/  BRA `(.L_x_103) ;  /* 0x00000000000c7947 */ /* 0x000fec0003800000 */
.L_x_104:
[----:B------:R-:W-:Y:S01]  /*1df0*/  LOP3.LUT R9, R43, 0x80000, RZ, 0xfc, !PT ;  /* 0x000800002b097812 */ /* 0x000fe200078efcff */
[----:B------:R-:W-:-:S04]  /*1e00*/  IMAD.MOV.U32 R46, RZ, RZ, R42 ;  /* 0x000000ffff2e7224 */ /* 0x000fc800078e002a */
[----:B------:R-:W-:-:S07]  /*1e10*/  IMAD.MOV.U32 R47, RZ, RZ, R9 ;  /* 0x000000ffff2f7224 */ /* 0x000fce00078e0009 */
.L_x_103:
[----:B------:R-:W-:Y:S05]  /*1e20*/  BSYNC.RECONVERGENT B1 ;  /* 0x0000000000017941 */ /* 0x000fea0003800200 */
.L_x_101:
[----:B------:R-:W-:Y:S01]  /*1e30*/  IMAD.MOV.U32 R24, RZ, RZ, R0 ;  /* 0x000000ffff187224 */ /* 0x000fe200078e0000 */
[----:B------:R-:W-:Y:S01]  /*1e40*/  MOV R9, R47 ;  /* 0x0000002f00097202 */ /* 0x000fe20000000f00 */
[----:B------:R-:W-:Y:S02]  /*1e50*/  IMAD.MOV.U32 R25, RZ, RZ, 0x0 ;  /* 0x00000000ff197424 */ /* 0x000fe400078e00ff */
[----:B------:R-:W-:Y:S02]  /*1e60*/  IMAD.MOV.U32 R22, RZ, RZ, R46 ;  /* 0x000000ffff167224 */ /* 0x000fe400078e002e */
[----:B------:R-:W-:Y:S05]  /*1e70*/  RET.REL.NODEC R24 `(_Z4DFYIv) ;  /* 0xffffffe018607950 */ /* 0x000fea0003c3ffff */
        .weak           $__internal_11_$__cuda_sm20_div_u64
        .type           $__internal_11_$__cuda_sm20_div_u64,@function
        .size           $__internal_11_$__cuda_sm20_div_u64,(.L_x_280 - $__internal_11_$__cuda_sm20_div_u64)
$__internal_11_$__cuda_sm20_div_u64:
        /* <DEDUP_REMOVED lines=46> */
[----:B------:R-:W-:-:S03]  /*2160*/  IMAD.X R11, RZ, RZ, R8, P2 ;  /* 0x000000ffff0b7224 */ /* 0x000fc600010e0608 */
[----:B------:R-:W-:Y:S02]  /*2170*/  IADD3.X R13, PT, PT, RZ, ~R7, RZ, P1, !PT ;  /* 0x80000007ff0d7210 */ /* 0x000fe40000ffe4ff */
[----:B------:R-:W-:Y:S02]  /*2180*/  IADD3 R10, P1, PT, -R5, R14, RZ ;  /* 0x0000000e050a7210 */ /* 0x000fe40007f3e1ff */
[----:B------:R-:W-:-:S03]  /*2190*/  ISETP.GE.U32.AND.EX P0, PT, R13, R0, PT, P0 ;  /* 0x000000000d00720c */ /* 0x000fc60003f06100 */
[----:B------:R-:W-:Y:S01]  /*21a0*/  IMAD.X R12, R13, 0x1, ~R0, P1 ;  /* 0x000000010d0c7824 */ /* 0x000fe200008e0e00 */
[----:B------:R-:W-:Y:S02]  /*21b0*/  SEL R10, R10, R14, P0 ;  /* 0x0000000e0a0a7207 */ /* 0x000fe40000000000 */
[----:B------:R-:W-:Y:S02]  /*21c0*/  SEL R7, R6, R9, P0 ;  /* 0x0000000906077207 */ /* 0x000fe40000000000 */
[----:B------:R-:W-:Y:S02]  /*21d0*/  SEL R9, R12, R13, P0 ;  /* 0x0000000d0c097207 */ /* 0x000fe40000000000 */
[----:B------:R-:W-:Y:S02]  /*21e0*/  SEL R6, R11, R8, P0 ;  /* 0x000000080b067207 */ /* 0x000fe40000000000 */
[----:B------:R-:W-:Y:S02]  /*21f0*/  ISETP.GE.U32.AND P0, PT, R10, R5, PT ;  /* 0x000000050a00720c */ /* 0x000fe40003f06070 */
[----:B------:R-:W-:-:S02]  /*2200*/  IADD3 R8, P2, PT, R7, 0x1, RZ ;  /* 0x0000000107087810 */ /* 0x000fc40007f5e0ff */
[----:B------:R-:W-:Y:S02]  /*2210*/  ISETP.GE.U32.AND.EX P0, PT, R9, R0, PT, P0 ;  /* 0x000000000900720c */ /* 0x000fe40003f06100 */
[----:B------:R-:W-:Y:S01]  /*2220*/  ISETP.NE.U32.AND P1, PT, R5, RZ, PT ;  /* 0x000000ff0500720c */ /* 0x000fe20003f25070 */
[----:B------:R-:W-:Y:S01]  /*2230*/  IMAD.X R9, RZ, RZ, R6, P2 ;  /* 0x000000ffff097224 */ /* 0x000fe200010e0606 */
[----:B------:R-:W-:Y:S01]  /*2240*/  SEL R8, R8, R7, P0 ;  /* 0x0000000708087207 */ /* 0x000fe20000000000 */
[----:B------:R-:W-:Y:S01]  /*2250*/  IMAD.MOV.U32 R7, RZ, RZ, 0x0 ;  /* 0x00000000ff077424 */ /* 0x000fe200078e00ff */
[----:B------:R-:W-:Y:S02]  /*2260*/  ISETP.NE.AND.EX P1, PT, R0, RZ, PT, P1 ;  /* 0x000000ff0000720c */ /* 0x000fe40003f25310 */
[----:B------:R-:W-:Y:S01]  /*2270*/  SEL R9, R9, R6, P0 ;  /* 0x0000000609097207 */ /* 0x000fe20000000000 */
[----:B------:R-:W-:Y:S01]  /*2280*/  IMAD.MOV.U32 R6, RZ, RZ, R4 ;  /* 0x000000ffff067224 */ /* 0x000fe200078e0004 */
[----:B------:R-:W-:-:S02]  /*2290*/  SEL R8, R8, 0xffffffff, P1 ;  /* 0xffffffff08087807 */ /* 0x000fc40000800000 */
[----:B------:R-:W-:Y:S01]  /*22a0*/  SEL R9, R9, 0xffffffff, P1 ;  /* 0xffffffff09097807 */ /* 0x000fe20000800000 */
[----:B------:R-:W-:Y:S06]  /*22b0*/  RET.REL.NODEC R6 `(_Z4DFYIv) ;  /* 0xffffffdc06507950 */ /* 0x000fec0003c3ffff */
.L_x_106:
        /* <DEDUP_REMOVED lines=12> */
.L_x_280:


//--------------------- .text._Z3FYIv             --------------------------
	.section	.text._Z3FYIv,"ax",@progbits
	.align	128
        .global         _Z3FYIv
        .type           _Z3FYIv,@function
        .size           _Z3FYIv,(.L_x_284 - _Z3FYIv)
        .other          _Z3FYIv,@"STO_CUDA_ENTRY STV_DEFAULT"
_Z3FYIv:
.text._Z3FYIv:
        /* <DEDUP_REMOVED lines=29> */
[----:B------:R-:W-:-:S04]  /*01d0*/  IMAD.MOV R2, RZ, RZ, -R14 ;  /* 0x000000ffff027224 */ /* 0x000fc800078e0a0e */
[----:B------:R-:W-:-:S05]  /*01e0*/  IMAD R2, R3, R2, R4 ;  /* 0x0000000203027224 */ /* 0x000fca00078e0204 */
[----:B------:R-:W-:-:S13]  /*01f0*/  ISETP.GE.U32.AND P0, PT, R2, R3, PT ;  /* 0x000000030200720c */ /* 0x000fda0003f06070 */
[----:B------:R-:W-:Y:S02]  /*0200*/  @P0 IMAD.IADD R2, R2, 0x1, -R3 ;  /* 0x0000000102020824 */ /* 0x000fe400078e0a03 */
[----:B------:R-:W-:-:S03]  /*0210*/  @P0 VIADD R14, R14, 0x1 ;  /* 0x000000010e0e0836 */ /* 0x000fc60000000000 */
[----:B------:R-:W-:Y:S01]  /*0220*/  ISETP.GE.U32.AND P1, PT, R2, R3, PT ;  /* 0x000000030200720c */ /* 0x000fe20003f26070 */
[----:B------:R-:W-:-:S12]  /*0230*/  IMAD.MOV.U32 R2, RZ, RZ, RZ ;  /* 0x000000ffff027224 */ /* 0x000fd800078e00ff */
[----:B------:R-:W-:Y:S02]  /*0240*/  @P1 IADD3 R14, PT, PT, R14, 0x1, RZ ;  /* 0x000000010e0e1810 */ /* 0x000fe40007ffe0ff */
[----:B------:R-:W-:-:S05]  /*0250*/  @!P2 LOP3.LUT R14, RZ, R3, RZ, 0x33, !PT ;  /* 0x00000003ff0ea212 */ /* 0x000fca00078e33ff */
[----:B------:R-:W-:-:S04]  /*0260*/  IMAD.MOV R0, RZ, RZ, -R14 ;  /* 0x000000ffff007224 */ /* 0x000fc800078e0a0e */
[----:B------:R-:W-:Y:S01]  /*0270*/  IMAD R3, R3, R0, R4 ;  /* 0x0000000003037224 */ /* 0x000fe200078e0204 */
[----:B------:R-:W-:Y:S06]  /*0280*/  BRA `(.L_x_108) ;  /* 0x0000000000287947 */ /* 0x000fec0003800000 */
.L_x_107:
[----:B------:R-:W-:-:S07]  /*0290*/  MOV R2, 0x2b0 ;  /* 0x000002b000027802 */ /* 0x000fce0000000f00 */
[----:B------:R-:W-:Y:S05]  /*02a0*/  CALL.REL.NOINC `($__internal_13_$__cuda_sm20_div_u64) ;  /* 0x0000001000bc7944 */ /* 0x000fea0003c00000 */
[----:B------:R-:W-:Y:S01]  /*02b0*/  IADD3 R2, P0, PT, RZ, -R14, RZ ;  /* 0x8000000eff027210 */ /* 0x000fe20007f1e0ff */
[----:B------:R-:W-:-:S04]  /*02c0*/  IMAD.MOV.U32 R5, RZ, RZ, RZ ;  /* 0x000000ffff057224 */ /* 0x000fc800078e00ff */
[----:B------:R-:W-:Y:S02]  /*02d0*/  IMAD.X R6, RZ, RZ, ~R15, P0 ;  /* 0x000000ffff067224 */ /* 0x000fe400000e0e0f */
[----:B------:R-:W-:-:S04]  /*02e0*/  IMAD.WIDE.U32 R4, R3, R2, R4 ;  /* 0x0000000203047225 */ /* 0x000fc800078e0004 */
[----:B------:R-:W-:Y:S01]  /*02f0*/  IMAD R7, R6, R3, RZ ;  /* 0x0000000306077224 */ /* 0x000fe200078e02ff */
[----:B------:R-:W-:-:S03]  /*0300*/  MOV R3, R4 ;  /* 0x0000000400037202 */ /* 0x000fc60000000f00 */
[----:B------:R-:W-:-:S04]  /*0310*/  IMAD R7, R0, R2, R7 ;  /* 0x0000000200077224 */ /* 0x000fc800078e0207 */
[----:B------:R-:W-:-:S07]  /*0320*/  IMAD.IADD R2, R5, 0x1, R7 ;  /* 0x0000000105027824 */ /* 0x000fce00078e0207 */
.L_x_108:
        /* <DEDUP_REMOVED lines=8> */
[----:B------:R-:W2:Y:S04]  /*03b0*/  LDG.E.64 R12, desc[UR8][R12.64] ;  /* 0x000000080c0c7981 */ /* 0x000ea8000c1e1b00 */
[----:B------:R-:W1:Y:S01]  /*03c0*/  LDC.64 R18, c[0x4][0x40] ;  /* 0x01001000ff127b82 */ /* 0x000e620000000a00 */
[----:B0-----:R-:W-:-:S03]  /*03d0*/  IMAD.WIDE.U32 R6, R14, 0xc88, R6 ;  /* 0x00000c880e067825 */ /* 0x001fc600078e0006 */
[----:B------:R-:W-:Y:S01]  /*03e0*/  IADD3 R10, P0, PT, R4, R6, RZ ;  /* 0x00000006040a7210 */ /* 0x000fe20007f1e0ff */
[----:B-1----:R-:W3:Y:S03]  /*03f0*/  LDG.E.64 R18, desc[UR8][R18.64] ;  /* 0x0000000812127981 */ /* 0x002ee6000c1e1b00 */
[----:B------:R-:W-:Y:S02]  /*0400*/  IADD3.X R11, PT, PT, R5, R0, R7, P0, !PT ;  /* 0x00000000050b7210 */ /* 0x000fe400007fe407 */
[----:B------:R-:W0:Y:S04]  /*0410*/  LDC.64 R6, c[0x4][0x1f0] ;  /* 0x01007c00ff067b82 */ /* 0x000e280000000a00 */
[----:B------:R-:W3:Y:S01]  /*0420*/  LDG.E.64 R10, desc[UR8][R10.64] ;  /* 0x000000080a0a7981 */ /* 0x000ee2000c1e1b00 */
[----:B0-----:R-:W-:-:S03]  /*0430*/  IMAD.WIDE.U32 R6, R14, 0xc88, R6 ;  /* 0x00000c880e067825 */ /* 0x001fc600078e0006 */
[----:B------:R-:W-:-:S04]  /*0440*/  IADD3 R8, P0, PT, R4, R6, RZ ;  /* 0x0000000604087210 */ /* 0x000fc80007f1e0ff */
[----:B------:R-:W-:-:S06]  /*0450*/  IADD3.X R9, PT, PT, R5, R7, R0, P0, !PT ;  /* 0x0000000705097210 */ /* 0x000fcc00007fe400 */
[----:B------:R-:W5:Y:S01]  /*0460*/  LDG.E.64 R8, desc[UR8][R8.64] ;  /* 0x0000000808087981 */ /* 0x000f62000c1e1b00 */
        /* <DEDUP_REMOVED lines=16> */
[----:B------:R-:W-:-:S07]  /*0570*/  MOV R0, 0x590 ;  /* 0x0000059000007802 */ /* 0x000fce0000000f00 */
[----:B-----5:R-:W-:Y:S05]  /*0580*/  CALL.REL.NOINC `($__internal_12_$__cuda_sm20_div_rn_f64_full) ;  /* 0x0000000800887944 */ /* 0x020fea0003c00000 */
.L_x_110:
[----:B------:R-:W-:Y:S05]  /*0590*/  BSYNC.RECONVERGENT B0 ;  /* 0x0000000000007941 */ /* 0x000fea0003800200 */
.L_x_109:
        /* <DEDUP_REMOVED lines=23> */
[----:B-----5:R-:W-:Y:S05]  /*0710*/  CALL.REL.NOINC `($__internal_14_$__cuda_sm20_dsqrt_rn_f64_mediumpath_v1) ;  /* 0x0000001000b07944 */ /* 0x020fea0003c00000 */
[----:B------:R-:W-:Y:S02]  /*0720*/  IMAD.MOV.U32 R6, RZ, RZ, R18 ;  /* 0x000000ffff067224 */ /* 0x000fe400078e0012 */
[----:B------:R-:W-:-:S07]  /*0730*/  IMAD.MOV.U32 R7, RZ, RZ, R19 ;  /* 0x000000ffff077224 */ /* 0x000fce00078e0013 */
.L_x_112:
[----:B------:R-:W-:Y:S05]  /*0740*/  BSYNC.RECONVERGENT B0 ;  /* 0x0000000000007941 */ /* 0x000fea0003800200 */
.L_x_111:
[----:B------:R-:W0:Y:S02]  /*0750*/  LDC.64 R16, c[0x4][0x38] ;  /* 0x01000e00ff107b82 */ /* 0x000e240000000a00 */
[----:B0-----:R-:W2:Y:S01]  /*0760*/  LDG.E.64 R16, desc[UR8][R16.64] ;  /* 0x0000000810107981 */ /* 0x001ea2000c1e1b00 */
[----:B------:R-:W-:Y:S01]  /*0770*/  BSSY.RECONVERGENT B0, `(.L_x_113) ;  /* 0x0000007000007945 */ /* 0x000fe20003800200 */
[----:B------:R-:W-:Y:S01]  /*0780*/  MOV R0, 0x7e0 ;  /* 0x000007e000007802 */ /* 0x000fe20000000f00 */
[----:B------:R-:W-:Y:S01]  /*0790*/  UMOV UR4, URZ ;  /* 0x000000ff00047c82 */ /* 0x000fe20008000000 */
[----:B------:R-:W-:Y:S01]  /*07a0*/  UMOV UR5, 0x40000000 ;  /* 0x4000000000057882 */ /* 0x000fe20000000000 */
[----:B--2---:R-:W-:-:S08]  /*07b0*/  DMUL R32, R16, R6 ;  /* 0x0000000610207228 */ /* 0x004fd00000000000 */
[----:B------:R-:W-:-:S11]  /*07c0*/  DADD R30, -RZ, |R32| ;  /* 0x00000000ff1e7229 */ /* 0x000fd60000000520 */
[----:B-----5:R-:W-:Y:S05]  /*07d0*/  CALL.REL.NOINC `($_Z3FYIv$__internal_accurate_pow) ;  /* 0x00000014002c7944 */ /* 0x020fea0003c00000 */
[----:B------:R-:W-:Y:S05]  /*07e0*/  BSYNC.RECONVERGENT B0 ;  /* 0x0000000000007941 */ /* 0x000fea0003800200 */
.L_x_113:
[C---:B------:R-:W-:Y:S01]  /*07f0*/  DADD R16, R32.reuse, 2 ;  /* 0x4000000020107429 */ /* 0x040fe20000000000 */
[----:B------:R-:W-:Y:S01]  /*0800*/  BSSY.RECONVERGENT B0, `(.L_x_114) ;  /* 0x0000010000007945 */ /* 0x000fe20003800200 */
[C---:B------:R-:W-:Y:S02]  /*0810*/  DSETP.NEU.AND P1, PT, R32.reuse, RZ, PT ;  /* 0x000000ff2000722a */ /* 0x040fe40003f2d000 */
[----:B------:R-:W-:Y:S02]  /*0820*/  DADD R30, -RZ, |R8| ;  /* 0x00000000ff1e7229 */ /* 0x000fe40000000508 */
[----:B------:R-:W-:-:S04]  /*0830*/  DSETP.NEU.AND P0, PT, R32, 1, PT ;  /* 0x3ff000002000742a */ /* 0x000fc80003f0d000 */
[----:B------:R-:W-:Y:S01]  /*0840*/  LOP3.LUT R16, R17, 0x7ff00000, RZ, 0xc0, !PT ;  /* 0x7ff0000011107812 */ /* 0x000fe200078ec0ff */
[----:B------:R-:W-:-:S03]  /*0850*/  IMAD.MOV.U32 R17, RZ, RZ, R19 ;  /* 0x000000ffff117224 */ /* 0x000fc600078e0013 */
[----:B------:R-:W-:Y:S01]  /*0860*/  ISETP.NE.AND P2, PT, R16, 0x7ff00000, PT ;  /* 0x7ff000001000780c */ /* 0x000fe20003f45270 */
[----:B------:R-:W-:Y:S01]  /*0870*/  IMAD.MOV.U32 R16, RZ, RZ, R18 ;  /* 0x000000ffff107224 */ /* 0x000fe200078e0012 */
[----:B------:R-:W-:-:S11]  /*0880*/  @!P1 CS2R R16, SRZ ;  /* 0x0000000000109805 */ /* 0x000fd6000001ff00 */
[----:B------:R-:W-:Y:S05]  /*0890*/  @P2 BRA `(.L_x_115) ;  /* 0x0000000000182947 */ /* 0x000fea0003800000 */
[----:B------:R-:W-:-:S14]  /*08a0*/  DSETP.NAN.AND P1, PT, R32, R32, PT ;  /* 0x000000202000722a */ /* 0x000fdc0003f28000 */
[----:B------:R-:W-:Y:S01]  /*08b0*/  @P1 DADD R16, R32, 2 ;  /* 0x4000000020101429 */ /* 0x000fe20000000000 */
[----:B------:R-:W-:Y:S10]  /*08c0*/  @P1 BRA `(.L_x_115) ;  /* 0x00000000000c1947 */ /* 0x000ff40003800000 */
[----:B------:R-:W-:-:S14]  /*08d0*/  DSETP.NEU.AND P1, PT, |R32|, +INF , PT ;  /* 0x7ff000002000742a */ /* 0x000fdc0003f2d200 */
[----:B------:R-:W-:Y:S01]  /*08e0*/  @!P1 MOV R16, 0x0 ;  /* 0x0000000000109802 */ /* 0x000fe20000000f00 */
[----:B------:R-:W-:-:S07]  /*08f0*/  @!P1 IMAD.MOV.U32 R17, RZ, RZ, 0x7ff00000 ;  /* 0x7ff00000ff119424 */ /* 0x000fce00078e00ff */
.L_x_115:
[----:B------:R-:W-:Y:S05]  /*0900*/  BSYNC.RECONVERGENT B0 ;  /* 0x0000000000007941 */ /* 0x000fea0003800200 */
.L_x_114:
[----:B------:R-:W-:Y:S01]  /*0910*/  BSSY.RECONVERGENT B0, `(.L_x_116) ;  /* 0x0000005000007945 */ /* 0x000fe20003800200 */
[----:B------:R-:W-:Y:S02]  /*0920*/  FSEL R32, R16, RZ, P0 ;  /* 0x000000ff10207208 */ /* 0x000fe40000000000 */
[----:B------:R-:W-:Y:S02]  /*0930*/  FSEL R33, R17, 1.875, P0 ;  /* 0x3ff0000011217808 */ /* 0x000fe40000000000 */
[----:B------:R-:W-:-:S07]  /*0940*/  MOV R0, 0x960 ;  /* 0x0000096000007802 */ /* 0x000fce0000000f00 */
[----:B------:R-:W-:Y:S05]  /*0950*/  CALL.REL.NOINC `($_Z3FYIv$__internal_accurate_pow) ;  /* 0x0000001000cc7944 */ /* 0x000fea0003c00000 */
[----:B------:R-:W-:Y:S05]  /*0960*/  BSYNC.RECONVERGENT B0 ;  /* 0x0000000000007941 */ /* 0x000fea0003800200 */
.L_x_116:
[C---:B------:R-:W-:Y:S01]  /*0970*/  DADD R16, R8.reuse, 2 ;  /* 0x4000000008107429 */ /* 0x040fe20000000000 */
[----:B------:R-:W-:Y:S01]  /*0980*/  BSSY.RECONVERGENT B0, `(.L_x_117) ;  /* 0x000000f000007945 */ /* 0x000fe20003800200 */
[C---:B------:R-:W-:Y:S02]  /*0990*/  DSETP.NEU.AND P1, PT, R8.reuse, RZ, PT ;  /* 0x000000ff0800722a */ /* 0x040fe40003f2d000 */
[----:B------:R-:W-:-:S06]  /*09a0*/  DSETP.NEU.AND P0, PT, R8, 1, PT ;  /* 0x3ff000000800742a */ /* 0x000fcc0003f0d000 */
        /* <DEDUP_REMOVED lines=12> */
.L_x_118:
[----:B------:R-:W-:Y:S05]  /*0a70*/  BSYNC.RECONVERGENT B0 ;  /* 0x0000000000007941 */ /* 0x000fea0003800200 */
.L_x_117:
[----:B------:R-:W-:Y:S01]  /*0a80*/  FSEL R16, R16, RZ, P0 ;  /* 0x000000ff10107208 */ /* 0x000fe20000000000 */
[----:B------:R-:W-:Y:S01]  /*0a90*/  IMAD.MOV.U32 R18, RZ, RZ, 0x0 ;  /* 0x00000000ff127424 */ /* 0x000fe200078e00ff */
[----:B------:R-:W-:Y:S01]  /*0aa0*/  FSEL R17, R17, 1.875, P0 ;  /* 0x3ff0000011117808 */ /* 0x000fe20000000000 */
[----:B------:R-:W-:Y:S01]  /*0ab0*/  IMAD.MOV.U32 R19, RZ, RZ, 0x3fd80000 ;  /* 0x3fd80000ff137424 */ /* 0x000fe200078e00ff */
[----:B------:R-:W-:Y:S04]  /*0ac0*/  BSSY.RECONVERGENT B0, `(.L_x_119) ;  /* 0x000001a000007945 */ /* 0x000fe80003800200 */
[----:B------:R-:W-:-:S06]  /*0ad0*/  DADD R32, R32, R16 ;  /* 0x0000000020207229 */ /* 0x000fcc0000000010 */
[----:B------:R-:W0:Y:S04]  /*0ae0*/  MUFU.RSQ64H R21, R33 ;  /* 0x0000002100157308 */ /* 0x000e280000001c00 */
[----:B------:R-:W-:-:S04]  /*0af0*/  IADD3 R20, PT, PT, R33, -0x3500000, RZ ;  /* 0xfcb0000021147810 */ /* 0x000fc80007ffe0ff */
[----:B------:R-:W-:Y:S02]  /*0b00*/  ISETP.GE.U32.AND P0, PT, R20, 0x7ca00000, PT ;  /* 0x7ca000001400780c */ /* 0x000fe40003f06070 */
        /* <DEDUP_REMOVED lines=16> */
[----:B------:R-:W-:Y:S02]  /*0c10*/  IMAD.MOV.U32 R25, RZ, RZ, R19 ;  /* 0x000000ffff197224 */ /* 0x000fe400078e0013 */
[----:B------:R-:W-:-:S07]  /*0c20*/  IMAD.MOV.U32 R27, RZ, RZ, R17 ;  /* 0x000000ffff1b7224 */ /* 0x000fce00078e0011 */
[----:B------:R-:W-:Y:S05]  /*0c30*/  CALL.REL.NOINC `($__internal_14_$__cuda_sm20_dsqrt_rn_f64_mediumpath_v1) ;  /* 0x0000000c00687944 */ /* 0x000fea0003c00000 */
[----:B------:R-:W-:Y:S01]  /*0c40*/  IMAD.MOV.U32 R24, RZ, RZ, R18 ;  /* 0x000000ffff187224 */ /* 0x000fe200078e0012 */
[----:B------:R-:W-:-:S07]  /*0c50*/  MOV R25, R19 ;  /* 0x0000001300197202 */ /* 0x000fce0000000f00 */
.L_x_120:
[----:B------:R-:W-:Y:S05]  /*0c60*/  BSYNC.RECONVERGENT B0 ;  /* 0x0000000000007941 */ /* 0x000fea0003800200 */
.L_x_119:
[----:B------:R-:W0:Y:S01]  /*0c70*/  LDC.64 R18, c[0x4][0x220] ;  /* 0x01008800ff127b82 */ /* 0x000e220000000a00 */
[----:B------:R-:W-:Y:S01]  /*0c80*/  DADD R6, R24, R6 ;  /* 0x0000000018067229 */ /* 0x000fe20000000006 */
[C---:B------:R-:W-:Y:S01]  /*0c90*/  IMAD.SHL.U32 R22, R3.reuse, 0x20, RZ ;  /* 0x0000002003167824 */ /* 0x040fe200078e00ff */
[----:B------:R-:W-:Y:S01]  /*0ca0*/  SHF.L.U64.HI R0, R3, 0x5, R2 ;  /* 0x0000000503007819 */ /* 0x000fe20000010202 */
[C---:B------:R-:W-:Y:S02]  /*0cb0*/  IMAD R24, R15.reuse, 0xc88, RZ ;  /* 0x00000c880f187824 */ /* 0x040fe400078e02ff */
[----:B------:R-:W-:Y:S02]  /*0cc0*/  IMAD R15, R15, 0x3220, RZ ;  /* 0x000032200f0f7824 */ /* 0x000fe400078e02ff */
[----:B------:R-:W1:Y:S01]  /*0cd0*/  LDC.64 R20, c[0x4][0x210] ;  /* 0x01008400ff147b82 */ /* 0x000e620000000a00 */
[----:B------:R-:W-:-:S07]  /*0ce0*/  DADD R16, R8, R6 ;  /* 0x0000000008107229 */ /* 0x000fce0000000006 */
[----:B------:R-:W2:Y:S01]  /*0cf0*/  LDC.64 R32, c[0x4][0x200] ;  /* 0x01008000ff207b82 */ /* 0x000ea20000000a00 */
[----:B------:R-:W-:Y:S01]  /*0d00*/  DMUL R16, R16, 0.5 ;  /* 0x3fe0000010107828 */ /* 0x000fe20000000000 */
[----:B0-----:R-:W-:-:S07]  /*0d10*/  IMAD.WIDE.U32 R18, R14, 0x3220, R18 ;  /* 0x000032200e127825 */ /* 0x001fce00078e0012 */
[----:B------:R-:W-:Y:S01]  /*0d20*/  DMUL R26, R12, R16 ;  /* 0x000000100c1a7228 */ /* 0x000fe20000000000 */
[----:B------:R-:W-:Y:S01]  /*0d30*/  IADD3 R2, P0, PT, R22, R18, RZ ;  /* 0x0000001216027210 */ /* 0x000fe20007f1e0ff */
[----:B-1----:R-:W-:-:S03]  /*0d40*/  IMAD.WIDE.U32 R20, R14, 0xc88, R20 ;  /* 0x00000c880e147825 */ /* 0x002fc600078e0014 */
[----:B------:R-:W-:Y:S02]  /*0d50*/  IADD3.X R3, PT, PT, R0, R19, R15, P0, !PT ;  /* 0x0000001300037210 */ /* 0x000fe400007fe40f */
[----:B------:R-:W-:-:S03]  /*0d60*/  IADD3 R30, P1, PT, R4, R20, RZ ;  /* 0x00000014041e7210 */ /* 0x000fc60007f3e0ff */
[----:B------:R0:W-:Y:S01]  /*0d70*/  STG.E.64 desc[UR8][R2.64], R26 ;  /* 0x0000001a02007986 */ /* 0x0001e2000c101b08 */
[----:B------:R-:W-:Y:S02]  /*0d80*/  IADD3.X R31, PT, PT, R5, R24, R21, P1, !PT ;  /* 0x00000018051f7210 */ /* 0x000fe40000ffe415 */
[----:B------:R-:W1:Y:S03]  /*0d90*/  LDC.64 R20, c[0x4][0x218] ;  /* 0x01008600ff147b82 */ /* 0x000e660000000a00 */
[----:B------:R-:W3:Y:S01]  /*0da0*/  LDG.E.64 R18, desc[UR8][R30.64] ;  /* 0x000000081e127981 */ /* 0x000ee2000c1e1b00 */
[----:B-1----:R-:W-:-:S03]  /*0db0*/  IMAD.WIDE.U32 R20, R14, 0xc88, R20 ;  /* 0x00000c880e147825 */ /* 0x002fc600078e0014 */
[----:B------:R-:W-:-:S04]  /*0dc0*/  IADD3 R20, P0, PT, R4, R20, RZ ;  /* 0x0000001404147210 */ /* 0x000fc80007f1e0ff */
[----:B------:R-:W-:Y:S01]  /*0dd0*/  IADD3.X R21, PT, PT, R5, R24, R21, P0, !PT ;  /* 0x0000001805157210 */ /* 0x000fe200007fe415 */
[----:B---3--:R-:W-:-:S07]  /*0de0*/  DMUL R28, R16, R18 ;  /* 0x00000012101c7228 */ /* 0x008fce0000000000 */
[----:B------:R-:W-:Y:S04]  /*0df0*/  STG.E.64 desc[UR8][R2.64+0x8], R28 ;  /* 0x0000081c02007986 */ /* 0x000fe8000c101b08 */
[----:B------:R-:W0:Y:S01]  /*0e00*/  LDG.E.64 R20, desc[UR8][R20.64] ;  /* 0x0000000814147981 */ /* 0x000e22000c1e1b00 */
[----:B------:R-:W-:Y:S01]  /*0e10*/  DMUL R10, R10, 0.5 ;  /* 0x3fe000000a0a7828 */ /* 0x000fe20000000000 */
[----:B--2---:R-:W-:-:S03]  /*0e20*/  IMAD.WIDE.U32 R32, R14, 0xc88, R32 ;  /* 0x00000c880e207825 */ /* 0x004fc600078e0020 */
[----:B------:R-:W-:-:S04]  /*0e30*/  IADD3 R30, P0, PT, R4, R32, RZ ;  /* 0x00000020041e7210 */ /* 0x000fc80007f1e0ff */
[----:B------:R-:W-:Y:S02]  /*0e40*/  IADD3.X R31, PT, PT, R5, R24, R33, P0, !PT ;  /* 0x00000018051f7210 */ /* 0x000fe400007fe421 */
[----:B------:R-:W1:Y:S01]  /*0e50*/  LDC.64 R32, c[0x4][0x228] ;  /* 0x01008a00ff207b82 */ /* 0x000e620000000a00 */
[----:B0-----:R-:W-:-:S07]  /*0e60*/  DFMA R26, R16, R20, R10 ;  /* 0x00000014101a722b */ /* 0x001fce000000000a */
[----:B------:R-:W-:Y:S04]  /*0e70*/  STG.E.64 desc[UR8][R2.64+0x10], R26 ;  /* 0x0000101a02007986 */ /* 0x000fe8000c101b08 */
[----:B------:R-:W2:Y:S01]  /*0e80*/  LDG.E.64 R24, desc[UR8][R30.64] ;  /* 0x000000081e187981 */ /* 0x000ea2000c1e1b00 */
[----:B------:R-:W-:Y:S01]  /*0e90*/  DADD R4, R8, -R6 ;  /* 0x0000000008047229 */ /* 0x000fe20000000806 */
[----:B-1----:R-:W-:-:S03]  /*0ea0*/  IMAD.WIDE.U32 R6, R14, 0x3220, R32 ;  /* 0x000032200e067825 */ /* 0x002fc600078e0020 */
[----:B------:R-:W-:-:S04]  /*0eb0*/  IADD3 R22, P0, PT, R22, R6, RZ ;  /* 0x0000000616167210 */ /* 0x000fc80007f1e0ff */
[----:B------:R-:W-:Y:S01]  /*0ec0*/  DMUL R4, R4, 0.5 ;  /* 0x3fe0000004047828 */ /* 0x000fe20000000000 */
[----:B------:R-:W-:-:S07]  /*0ed0*/  IADD3.X R23, PT, PT, R0, R15, R7, P0, !PT ;  /* 0x0000000f00177210 */ /* 0x000fce00007fe407 */
[----:B------:R-:W-:Y:S02]  /*0ee0*/  DMUL R12, R12, R4 ;  /* 0x000000040c0c7228 */ /* 0x000fe40000000000 */
[----:B------:R-:W-:Y:S02]  /*0ef0*/  DMUL R18, R4, R18 ;  /* 0x0000001204127228 */ /* 0x000fe40000000000 */
[-C--:B--2---:R-:W-:Y:S02]  /*0f00*/  DMUL R16, R16, R24.reuse ;  /* 0x0000001810107228 */ /* 0x084fe40000000000 */
[C---:B------:R-:W-:Y:S02]  /*0f10*/  DMUL R24, R4.reuse, R24 ;  /* 0x0000001804187228 */ /* 0x040fe40000000000 */
[----:B------:R-:W-:-:S04]  /*0f20*/  DFMA R4, R4, R20, R10 ;  /* 0x000000140404722b */ /* 0x000fc8000000000a */
[CC--:B------:R-:W-:Y:S02]  /*0f30*/  DFMA R16, R8.reuse, R10.reuse, R16 ;  /* 0x0000000a0810722b */ /* 0x0c0fe40000000010 */
[----:B------:R-:W-:-:S05]  /*0f40*/  DFMA R24, R8, R10, R24 ;  /* 0x0000000a0818722b */ /* 0x000fca0000000018 */
[----:B------:R-:W-:Y:S04]  /*0f50*/  STG.E.64 desc[UR8][R2.64+0x18], R16 ;  /* 0x0000181002007986 */ /* 0x000fe8000c101b08 */
[----:B------:R-:W-:Y:S04]  /*0f60*/  STG.E.64 desc[UR8][R22.64], R12 ;  /* 0x0000000c16007986 */ /* 0x000fe8000c101b08 */
[----:B------:R-:W-:Y:S04]  /*0f70*/  STG.E.64 desc[UR8][R22.64+0x8], R18 ;  /* 0x0000081216007986 */ /* 0x000fe8000c101b08 */
[----:B------:R-:W-:Y:S04]  /*0f80*/  STG.E.64 desc[UR8][R22.64+0x10], R4 ;  /* 0x0000100416007986 */ /* 0x000fe8000c101b08 */
[----:B------:R-:W-:Y:S01]  /*0f90*/  STG.E.64 desc[UR8][R22.64+0x18], R24 ;  /* 0x0000181816007986 */ /* 0x000fe2000c101b08 */
[----:B------:R-:W-:Y:S05]  /*0fa0*/  EXIT ;  /* 0x000000000000794d */ /* 0x000fea0003800000 */
        .weak           $__internal_12_$__cuda_sm20_div_rn_f64_full
        .type           $__internal_12_$__cuda_sm20_div_rn_f64_full,@function
        .size           $__internal_12_$__cuda_sm20_div_rn_f64_full,($__internal_13_$__cuda_sm20_div_u64 - $__internal_12_$__cuda_sm20_div_rn_f64_full)
$__internal_12_$__cuda_sm20_div_rn_f64_full:
[C---:B------:R-:W-:Y:S01]  /*0fb0*/  FSETP.GEU.AND P0, PT, |R13|.reuse, 1.469367938527859385e-39, PT ;  /* 0x001000000d00780b */ /* 0x040fe20003f0e200 */
[----:B------:R-:W-:Y:S01]  /*0fc0*/  IMAD.MOV.U32 R17, RZ, RZ, R19 ;  /* 0x000000ffff117224 */ /* 0x000fe200078e0013 */
[C---:B------:R-:W-:Y:S01]  /*0fd0*/  LOP3.LUT R6, R13.reuse, 0x800fffff, RZ, 0xc0, !PT ;  /* 0x800fffff0d067812 */ /* 0x040fe200078ec0ff */
[----:B------:R-:W-:Y:S01]  /*0fe0*/  IMAD.MOV.U32 R22, RZ, RZ, 0x1 ;  /* 0x00000001ff167424 */ /* 0x000fe200078e00ff */
[----:B------:R-:W-:Y:S01]  /*0ff0*/  LOP3.LUT R28, R13, 0x7ff00000, RZ, 0xc0, !PT ;  /* 0x7ff000000d1c7812 */ /* 0x000fe200078ec0ff */
[----:B------:R-:W-:Y:S01]  /*1000*/  IMAD.MOV.U32 R16, RZ, RZ, R18 ;  /* 0x000000ffff107224 */ /* 0x000fe200078e0012 */
[----:B------:R-:W-:Y:S01]  /*1010*/  LOP3.LUT R7, R6, 0x3ff00000, RZ, 0xfc, !PT ;  /* 0x3ff0000006077812 */ /* 0x000fe200078efcff */
[----:B------:R-:W-:Y:S01]  /*1020*/  IMAD.MOV.U32 R6, RZ, RZ, R12 ;  /* 0x000000ffff067224 */ /* 0x000fe200078e000c */
[C---:B------:R-:W-:Y:S01]  /*1030*/  FSETP.GEU.AND P2, PT, |R17|.reuse, 1.469367938527859385e-39, PT ;  /* 0x001000001100780b */ /* 0x040fe20003f4e200 */
[----:B------:R-:W-:Y:S01]  /*1040*/  BSSY.RECONVERGENT B1, `(.L_x_121) ;  /* 0x0000050000017945 */ /* 0x000fe20003800200 */
[----:B------:R-:W-:-:S03]  /*1050*/  LOP3.LUT R21, R17, 0x7ff00000, RZ, 0xc0, !PT ;  /* 0x7ff0000011157812 */ /* 0x000fc600078ec0ff */
[----:B------:R-:W-:Y:S01]  /*1060*/  @!P0 DMUL R6, R12, 8.98846567431157953865e+307 ;  /* 0x7fe000000c068828 */ /* 0x000fe20000000000 */
[----:B------:R-:W-:Y:S01]  /*1070*/  ISETP.GE.U32.AND P1, PT, R21, R28, PT ;  /* 0x0000001c1500720c */ /* 0x000fe20003f26070 */
[----:B------:R-:W-:-:S04]  /*1080*/  IMAD.MOV.U32 R29, RZ, RZ, R21 ;  /* 0x000000ffff1d7224 */ /* 0x000fc800078e0015 */
[----:B------:R-:W0:Y:S02]  /*1090*/  MUFU.RCP64H R23, R7 ;  /* 0x0000000700177308 */ /* 0x000e240000001800 */
[----:B------:R-:W-:Y:S02]  /*10a0*/  @!P2 LOP3.LUT R20, R13, 0x7ff00000, RZ, 0xc0, !PT ;  /* 0x7ff000000d14a812 */ /* 0x000fe400078ec0ff */
[----:B------:R-:W-:Y:S02]  /*10b0*/  @!P0 LOP3.LUT R28, R7, 0x7ff00000, RZ, 0xc0, !PT ;  /* 0x7ff00000071c8812 */ /* 0x000fe400078ec0ff */
[----:B------:R-:W-:Y:S02]  /*10c0*/  @!P2 ISETP.GE.U32.AND P3, PT, R21, R20, PT ;  /* 0x000000141500a20c */ /* 0x000fe40003f66070 */
[----:B------:R-:W-:-:S04]  /*10d0*/  MOV R20, 0x1ca00000 ;  /* 0x1ca0000000147802 */ /* 0x000fc80000000f00 */
        /* <DEDUP_REMOVED lines=11> */
[----:B------:R-:W-:-:S05]  /*1190*/  @!P2 DFMA R18, R18, 2, -R26 ;  /* 0x400000001212a82b */ /* 0x000fca000000081a */
[----:B------:R-:W-:-:S05]  /*11a0*/  DFMA R24, R22, R24, R22 ;  /* 0x000000181618722b */ /* 0x000fca0000000016 */
[----:B------:R-:W-:-:S03]  /*11b0*/  @!P2 LOP3.LUT R29, R19, 0x7ff00000, RZ, 0xc0, !PT ;  /* 0x7ff00000131da812 */ /* 0x000fc600078ec0ff */
[----:B------:R-:W-:Y:S02]  /*11c0*/  DMUL R22, R24, R18 ;  /* 0x0000001218167228 */ /* 0x000fe40000000000 */
[----:B------:R-:W-:-:S05]  /*11d0*/  VIADD R30, R29, 0xffffffff ;  /* 0xffffffff1d1e7836 */ /* 0x000fca0000000000 */
[----:B------:R-:W-:Y:S01]  /*11e0*/  ISETP.GT.U32.AND P0, PT, R30, 0x7feffffe, PT ;  /* 0x7feffffe1e00780c */ /* 0x000fe20003f04070 */
[----:B------:R-:W-:Y:S01]  /*11f0*/  VIADD R30, R28, 0xffffffff ;  /* 0xffffffff1c1e7836 */ /* 0x000fe20000000000 */
[----:B------:R-:W-:-:S04]  /*1200*/  DFMA R26, R22, -R6, R18 ;  /* 0x80000006161a722b */ /* 0x000fc80000000012 */
[----:B------:R-:W-:-:S04]  /*1210*/  ISETP.GT.U32.OR P0, PT, R30, 0x7feffffe, P0 ;  /* 0x7feffffe1e00780c */ /* 0x000fc80000704470 */
[----:B------:R-:W-:-:S09]  /*1220*/  DFMA R26, R24, R26, R22 ;  /* 0x0000001a181a722b */ /* 0x000fd20000000016 */
[----:B------:R-:W-:Y:S05]  /*1230*/  @P0 BRA `(.L_x_122) ;  /* 0x00000000006c0947 */ /* 0x000fea0003800000 */
[----:B------:R-:W-:-:S04]  /*1240*/  LOP3.LUT R22, R13, 0x7ff00000, RZ, 0xc0, !PT ;  /* 0x7ff000000d167812 */ /* 0x000fc800078ec0ff */
[CC--:B------:R-:W-:Y:S02]  /*1250*/  VIADDMNMX R16, R21.reuse, -R22.reuse, 0xb9600000, !PT ;  /* 0xb960000015107446 */ /* 0x0c0fe40007800916 */
[----:B------:R-:W-:Y:S02]  /*1260*/  ISETP.GE.U32.AND P0, PT, R21, R22, PT ;  /* 0x000000161500720c */ /* 0x000fe40003f06070 */
[----:B------:R-:W-:Y:S02]  /*1270*/  VIMNMX R16, PT, PT, R16, 0x46a00000, PT ;  /* 0x46a0000010107848 */ /* 0x000fe40003fe0100 */
[----:B------:R-:W-:-:S04]  /*1280*/  SEL R17, R20, 0x63400000, !P0 ;  /* 0x6340000014117807 */ /* 0x000fc80004000000 */
[----:B------:R-:W-:Y:S01]  /*1290*/  IADD3 R22, PT, PT, -R17, R16, RZ ;  /* 0x0000001011167210 */ /* 0x000fe20007ffe1ff */
[----:B------:R-:W-:-:S04]  /*12a0*/  IMAD.MOV.U32 R16, RZ, RZ, RZ ;  /* 0x000000ffff107224 */ /* 0x000fc800078e00ff */
        /* <DEDUP_REMOVED lines=20> */
.L_x_122:
[----:B------:R-:W-:-:S14]  /*13f0*/  DSETP.NAN.AND P0, PT, R16, R16, PT ;  /* 0x000000101000722a */ /* 0x000fdc0003f08000 */
[----:B------:R-:W-:Y:S05]  /*1400*/  @P0 BRA `(.L_x_124) ;  /* 0x0000000000440947 */ /* 0x000fea0003800000 */
[----:B------:R-:W-:-:S14]  /*1410*/  DSETP.NAN.AND P0, PT, R12, R12, PT ;  /* 0x0000000c0c00722a */ /* 0x000fdc0003f08000 */
[----:B------:R-:W-:Y:S05]  /*1420*/  @P0 BRA `(.L_x_125) ;  /* 0x0000000000300947 */ /* 0x000fea0003800000 */
[----:B------:R-:W-:Y:S01]  /*1430*/  ISETP.NE.AND P0, PT, R29, R28, PT ;  /* 0x0000001c1d00720c */ /* 0x000fe20003f05270 */
[----:B------:R-:W-:Y:S01]  /*1440*/  IMAD.MOV.U32 R21, RZ, RZ, -0x80000 ;  /* 0xfff80000ff157424 */ /* 0x000fe200078e00ff */
[----:B------:R-:W-:-:S11]  /*1450*/  MOV R20, 0x0 ;  /* 0x0000000000147802 */ /* 0x000fd60000000f00 */
[----:B------:R-:W-:Y:S05]  /*1460*/  @!P0 BRA `(.L_x_123) ;  /* 0x0000000000348947 */ /* 0x000fea0003800000 */
[----:B------:R-:W-:Y:S02]  /*1470*/  ISETP.NE.AND P0, PT, R29, 0x7ff00000, PT ;  /* 0x7ff000001d00780c */ /* 0x000fe40003f05270 */
[----:B------:R-:W-:Y:S02]  /*1480*/  LOP3.LUT R21, R17, 0x80000000, R13, 0x48, !PT ;  /* 0x8000000011157812 */ /* 0x000fe400078e480d */
[----:B------:R-:W-:-:S13]  /*1490*/  ISETP.EQ.OR P0, PT, R28, RZ, !P0 ;  /* 0x000000ff1c00720c */ /* 0x000fda0004702670 */
[----:B------:R-:W-:Y:S01]  /*14a0*/  @P0 LOP3.LUT R6, R21, 0x7ff00000, RZ, 0xfc, !PT ;  /* 0x7ff0000015060812 */ /* 0x000fe200078efcff */
[----:B------:R-:W-:Y:S02]  /*14b0*/  @!P0 IMAD.MOV.U32 R20, RZ, RZ, RZ ;  /* 0x000000ffff148224 */ /* 0x000fe400078e00ff */
[----:B------:R-:W-:Y:S02]  /*14c0*/  @P0 IMAD.MOV.U32 R20, RZ, RZ, RZ ;  /* 0x000000ffff140224 */ /* 0x000fe400078e00ff */
[----:B------:R-:W-:Y:S01]  /*14d0*/  @P0 IMAD.MOV.U32 R21, RZ, RZ, R6 ;  /* 0x000000ffff150224 */ /* 0x000fe200078e0006 */
[----:B------:R-:W-:Y:S06]  /*14e0*/  BRA `(.L_x_123) ;  /* 0x0000000000147947 */ /* 0x000fec0003800000 */
.L_x_125:
[----:B------:R-:W-:Y:S01]  /*14f0*/  LOP3.LUT R21, R13, 0x80000, RZ, 0xfc, !PT ;  /* 0x000800000d157812 */ /* 0x000fe200078efcff */
[----:B------:R-:W-:Y:S01]  /*1500*/  IMAD.MOV.U32 R20, RZ, RZ, R12 ;  /* 0x000000ffff147224 */ /* 0x000fe200078e000c */
[----:B------:R-:W-:Y:S06]  /*1510*/  BRA `(.L_x_123) ;  /* 0x0000000000087947 */ /* 0x000fec0003800000 */
.L_x_124:
[----:B------:R-:W-:Y:S02]  /*1520*/  LOP3.LUT R21, R17, 0x80000, RZ, 0xfc, !PT ;  /* 0x0008000011157812 */ /* 0x000fe400078efcff */
[----:B------:R-:W-:-:S07]  /*1530*/  MOV R20, R16 ;  /* 0x0000001000147202 */ /* 0x000fce0000000f00 */
.L_x_123:
[----:B------:R-:W-:Y:S05]  /*1540*/  BSYNC.RECONVERGENT B1 ;  /* 0x0000000000017941 */ /* 0x000fea0003800200 */
.L_x_121:
[----:B------:R-:W-:Y:S02]  /*1550*/  IMAD.MOV.U32 R6, RZ, RZ, R0 ;  /* 0x000000ffff067224 */ /* 0x000fe400078e0000 */
[----:B------:R-:W-:Y:S02]  /*1560*/  IMAD.MOV.U32 R7, RZ, RZ, 0x0 ;  /* 0x00000000ff077424 */ /* 0x000fe400078e00ff */
[----:B------:R-:W-:Y:S02]  /*1570*/  IMAD.MOV.U32 R16, RZ, RZ, R20 ;  /* 0x000000ffff107224 */ /* 0x000fe400078e0014 */
[----:B------:R-:W-:Y:S01]  /*1580*/  IMAD.MOV.U32 R17, RZ, RZ, R21 ;  /* 0x000000ffff117224 */ /* 0x000fe200078e0015 */
[----:B------:R-:W-:Y:S06]  /*1590*/  RET.REL.NODEC R6 `(_Z3FYIv) ;  /* 0xffffffe806987950 */ /* 0x000fec0003c3ffff */
        .weak           $__internal_13_$__cuda_sm20_div_u64
        .type           $__internal_13_$__cuda_sm20_div_u64,@function
        .size           $__internal_13_$__cuda_sm20_div_u64,($__internal_14_$__cuda_sm20_dsqrt_rn_f64_mediumpath_v1 - $__internal_13_$__cuda_sm20_div_u64)
$__internal_13_$__cuda_sm20_div_u64:
        /* <DEDUP_REMOVED lines=30> */
[----:B------:R-:W-:-:S04]  /*1780*/  IADD3 R9, P2, PT, R6, R9, RZ ;  /* 0x0000000906097210 */ /* 0x000fc80007f5e0ff */
[----:B------:R-:W-:Y:S01]  /*1790*/  IADD3.X R10, PT, PT, R7, R10, RZ, P0, !PT ;  /* 0x0000000a070a7210 */ /* 0x000fe200007fe4ff */
        /* <DEDUP_REMOVED lines=13> */
[----:B------:R-:W-:-:S04]  /*1870*/  IMAD R7, R8, R3, R7 ;  /* 0x0000000308077224 */ /* 0x000fc800078e0207 */
[----:B------:R-:W-:Y:S01]  /*1880*/  IMAD.X R13, RZ, RZ, ~R7, P1 ;  /* 0x000000ffff0d7224 */ /* 0x000fe200008e0e07 */
[----:B------:R-:W-:Y:S02]  /*1890*/  IADD3 R10, P1, PT, -R3, R12, RZ ;  /* 0x0000000c030a7210 */ /* 0x000fe40007f3e1ff */
[----:B------:R-:W-:Y:S02]  /*18a0*/  IADD3.X R7, PT, PT, RZ, R8, RZ, P2, !PT ;  /* 0x00000008ff077210 */ /* 0x000fe400017fe4ff */
[C---:B------:R-:W-:Y:S01]  /*18b0*/  ISETP.GE.U32.AND.EX P0, PT, R13.reuse, R0, PT, P0 ;  /* 0x000000000d00720c */ /* 0x040fe20003f06100 */
[----:B------:R-:W-:Y:S01]  /*18c0*/  IMAD.X R11, R13, 0x1, ~R0, P1 ;  /* 0x000000010d0b7824 */ /* 0x000fe200008e0e00 */
[----:B------:R-:W-:Y:S02]  /*18d0*/  ISETP.NE.U32.AND P1, PT, R3, RZ, PT ;  /* 0x000000ff0300720c */ /* 0x000fe40003f25070 */
[----:B------:R-:W-:Y:S01]  /*18e0*/  SEL R9, R6, R9, P0 ;  /* 0x0000000906097207 */ /* 0x000fe20000000000 */
[----:B------:R-:W-:Y:S01]  /*18f0*/  IMAD.MOV.U32 R6, RZ, RZ, R2 ;  /* 0x000000ffff067224 */ /* 0x000fe200078e0002 */
[----:B------:R-:W-:-:S02]  /*1900*/  SEL R10, R10, R12, P0 ;  /* 0x0000000c0a0a7207 */ /* 0x000fc40000000000 */
[----:B------:R-:W-:Y:S01]  /*1910*/  SEL R8, R7, R8, P0 ;  /* 0x0000000807087207 */ /* 0x000fe20000000000 */
[----:B------:R-:W-:Y:S01]  /*1920*/  IMAD.MOV.U32 R7, RZ, RZ, 0x0 ;  /* 0x00000000ff077424 */ /* 0x000fe200078e00ff */
[----:B------:R-:W-:Y:S02]  /*1930*/  IADD3 R14, P2, PT, R9, 0x1, RZ ;  /* 0x00000001090e7810 */ /* 0x000fe40007f5e0ff */
[----:B------:R-:W-:Y:S02]  /*1940*/  SEL R11, R11, R13, P0 ;  /* 0x0000000d0b0b7207 */ /* 0x000fe40000000000 */
[----:B------:R-:W-:Y:S01]  /*1950*/  ISETP.GE.U32.AND P0, PT, R10, R3, PT ;  /* 0x000000030a00720c */ /* 0x000fe20003f06070 */
[----:B------:R-:W-:Y:S01]  /*1960*/  IMAD.X R15, RZ, RZ, R8, P2 ;  /* 0x000000ffff0f7224 */ /* 0x000fe200010e0608 */
[----:B------:R-:W-:Y:S02]  /*1970*/  ISETP.NE.AND.EX P1, PT, R0, RZ, PT, P1 ;  /* 0x000000ff0000720c */ /* 0x000fe40003f25310 */
[----:B------:R-:W-:-:S04]  /*1980*/  ISETP.GE.U32.AND.EX P0, PT, R11, R0, PT, P0 ;  /* 0x000000000b00720c */ /* 0x000fc80003f06100 */
[----:B------:R-:W-:Y:S02]  /*1990*/  SEL R14, R14, R9, P0 ;  /* 0x000000090e0e7207 */ /* 0x000fe40000000000 */
[----:B------:R-:W-:Y:S02]  /*19a0*/  SEL R15, R15, R8, P0 ;  /* 0x000000080f0f7207 */ /* 0x000fe40000000000 */
[----:B------:R-:W-:Y:S02]  /*19b0*/  SEL R14, R14, 0xffffffff, P1 ;  /* 0xffffffff0e0e7807 */ /* 0x000fe40000800000 */
[----:B------:R-:W-:Y:S01]  /*19c0*/  SEL R15, R15, 0xffffffff, P1 ;  /* 0xffffffff0f0f7807 */ /* 0x000fe20000800000 */
[----:B------:R-:W-:Y:S06]  /*19d0*/  RET.REL.NODEC R6 `(_Z3FYIv) ;  /* 0xffffffe406887950 */ /* 0x000fec0003c3ffff */
        .weak           $__internal_14_$__cuda_sm20_dsqrt_rn_f64_mediumpath_v1
        .type           $__internal_14_$__cuda_sm20_dsqrt_rn_f64_mediumpath_v1,@function
        .size           $__internal_14_$__cuda_sm20_dsqrt_rn_f64_mediumpath_v1,($_Z3FYIv$__internal_accurate_pow - $__internal_14_$__cuda_sm20_dsqrt_rn_f64_mediumpath_v1)
$__internal_14_$__cuda_sm20_dsqrt_rn_f64_mediumpath_v1:
[----:B------:R-:W-:Y:S01]  /*19e0*/  ISETP.GE.U32.AND P0, PT, R24, -0x3400000, PT ;  /* 0xfcc000001800780c */ /* 0x000fe20003f06070 */
[----:B------:R-:W-:Y:S01]  /*19f0*/  BSSY.RECONVERGENT B1, `(.L_x_126) ;  /* 0x0000027000017945 */ /* 0x000fe20003800200 */
[----:B------:R-:W-:Y:S01]  /*1a00*/  IMAD.MOV.U32 R19, RZ, RZ, R25 ;  /* 0x000000ffff137224 */ /* 0x000fe200078e0019 */
[----:B------:R-:W-:Y:S01]  /*1a10*/  MOV R24, R0 ;  /* 0x0000000000187202 */ /* 0x000fe20000000f00 */
[----:B------:R-:W-:Y:S02]  /*1a20*/  IMAD.MOV.U32 R17, RZ, RZ, R21 ;  /* 0x000000ffff117224 */ /* 0x000fe400078e0015 */
[----:B------:R-:W-:-:S07]  /*1a30*/  IMAD.MOV.U32 R25, RZ, RZ, R27 ;  /* 0x000000ffff197224 */ /* 0x000fce00078e001b */
        /* <DEDUP_REMOVED lines=9> */
.L_x_127:
        /* <DEDUP_REMOVED lines=24> */
.L_x_129:
[----:B------:R-:W-:-:S11]  /*1c50*/  DADD R18, R16, R16 ;  /* 0x0000000010127229 */ /* 0x000fd60000000010 */
.L_x_128:
[----:B------:R-:W-:Y:S05]  /*1c60*/  BSYNC.RECONVERGENT B1 ;  /* 0x0000000000017941 */ /* 0x000fea0003800200 */
.L_x_126:
[----:B------:R-:W-:-:S04]  /*1c70*/  IMAD.MOV.U32 R21, RZ, RZ, 0x0 ;  /* 0x00000000ff157424 */ /* 0x000fc800078e00ff */
[----:B------:R-:W-:Y:S05]  /*1c80*/  RET.REL.NODEC R20 `(_Z3FYIv) ;  /* 0xffffffe014dc7950 */ /* 0x000fea0003c3ffff */
        .type           $_Z3FYIv$__internal_accurate_pow,@function
        .size           $_Z3FYIv$__internal_accurate_pow,(.L_x_284 - $_Z3FYIv$__internal_accurate_pow)
$_Z3FYIv$__internal_accurate_pow:
[----:B------:R-:W-:Y:S01]  /*1c90*/  ISETP.GT.U32.AND P0, PT, R31, 0xfffff, PT ;  /* 0x000fffff1f00780c */ /* 0x000fe20003f04070 */
[----:B------:R-:W-:Y:S01]  /*1ca0*/  IMAD.MOV.U32 R16, RZ, RZ, R31 ;  /* 0x000000ffff107224 */ /* 0x000fe200078e001f */
[----:B------:R-:W-:Y:S01]  /*1cb0*/  MOV R22, RZ ;  /* 0x000000ff00167202 */ /* 0x000fe20000000f00 */
[----:B------:R-:W-:Y:S01]  /*1cc0*/  IMAD.MOV.U32 R18, RZ, RZ, R30 ;  /* 0x000000ffff127224 */ /* 0x000fe200078e001e */
[----:B------:R-:W-:Y:S01]  /*1cd0*/  UMOV UR6, 0x7d2cafe2 ;  /* 0x7d2cafe200067882 */ /* 0x000fe20000000000 */
[----:B------:R-:W-:Y:S01]  /*1ce0*/  IMAD.MOV.U32 R20, RZ, RZ, 0x41ad3b5a ;  /* 0x41ad3b5aff147424 */ /* 0x000fe200078e00ff */
[----:B------:R-:W-:Y:S01]  /*1cf0*/  UMOV UR7, 0x3eb0f5ff ;  /* 0x3eb0f5ff00077882 */ /* 0x000fe20000000000 */
[----:B------:R-:W-:Y:S01]  /*1d00*/  IMAD.MOV.U32 R21, RZ, RZ, 0x3ed0f5d2 ;  /* 0x3ed0f5d2ff157424 */ /* 0x000fe200078e00ff */
[----:B------:R-:W-:Y:S01]  /*1d10*/  UMOV UR10, 0xfefa39ef ;  /* 0xfefa39ef000a7882 */ /* 0x000fe20000000000 */
[----:B------:R-:W-:-:S04]  /*1d20*/  UMOV UR11, 0x3fe62e42 ;  /* 0x3fe62e42000b7882 */ /* 0x000fc80000000000 */
[----:B------:R-:W-:-:S10]  /*1d30*/  @!P0 DMUL R28, R30, 1.80143985094819840000e+16 ;  /* 0x435000001e1c8828 */ /* 0x000fd40000000000 */
[----:B------:R-:W-:Y:S01]  /*1d40*/  @!P0 MOV R16, R29 ;  /* 0x0000001d00108202 */ /* 0x000fe20000000f00 */
[----:B------:R-:W-:-:S03]  /*1d50*/  @!P0 IMAD.MOV.U32 R18, RZ, RZ, R28 ;  /* 0x000000ffff128224 */ /* 0x000fc600078e001c */
[----:B------:R-:W-:-:S04]  /*1d60*/  LOP3.LUT R16, R16, 0x800fffff, RZ, 0xc0, !PT ;  /* 0x800fffff10107812 */ /* 0x000fc800078ec0ff */
[----:B------:R-:W-:-:S04]  /*1d70*/  LOP3.LUT R19, R16, 0x3ff00000, RZ, 0xfc, !PT ;  /* 0x3ff0000010137812 */ /* 0x000fc800078efcff */
[----:B------:R-:W-:-:S13]  /*1d80*/  ISETP.GE.U32.AND P1, PT, R19, 0x3ff6a09f, PT ;  /* 0x3ff6a09f1300780c */ /* 0x000fda0003f26070 */
        /* <DEDUP_REMOVED lines=29> */
[----:B------:R-:W-:Y:S02]  /*1f60*/  DMUL R20, R22, R20 ;  /* 0x0000001416147228 */ /* 0x000fe40000000000 */
[----:B------:R-:W-:-:S03]  /*1f70*/  DMUL R22, R16, R16 ;  /* 0x0000001010167228 */ /* 0x000fc60000000000 */
[----:B------:R-:W-:Y:S01]  /*1f80*/  DFMA R26, R34, R26, UR6 ;  /* 0x00000006221a7e2b */ /* 0x000fe2000800001a */
[----:B------:R-:W-:Y:S01]  /*1f90*/  UMOV UR6, 0x55555555 ;  /* 0x5555555500067882 */ /* 0x000fe20000000000 */
[----:B------:R-:W-:-:S03]  /*1fa0*/  UMOV UR7, 0x3fb55555 ;  /* 0x3fb5555500077882 */ /* 0x000fc60000000000 */
[----:B------:R-:W-:-:S03]  /*1fb0*/  IMAD.MOV.U32 R28, RZ, RZ, R20 ;  /* 0x000000ffff1c7224 */ /* 0x000fc600078e0014 */
[----:B------:R-:W-:-:S08]  /*1fc0*/  DFMA R18, R34, R26, UR6 ;  /* 0x0000000622127e2b */ /* 0x000fd0000800001a */
[----:B------:R-:W-:Y:S01]  /*1fd0*/  DADD R24, -R18, UR6 ;  /* 0x0000000612187e29 */ /* 0x000fe20008000100 */
[----:B------:R-:W-:Y:S01]  /*1fe0*/  UMOV UR6, 0xb9e7b0 ;  /* 0x00b9e7b000067882 */ /* 0x000fe20000000000 */
[----:B------:R-:W-:-:S06]  /*1ff0*/  UMOV UR7, 0x3c46a4cb ;  /* 0x3c46a4cb00077882 */ /* 0x000fcc0000000000 */
[----:B------:R-:W-:Y:S01]  /*2000*/  DFMA R24, R34, R26, R24 ;  /* 0x0000001a2218722b */ /* 0x000fe20000000018 */
[----:B------:R-:W-:Y:S01]  /*2010*/  SHF.R.U32.HI R34, RZ, 0x14, R31 ;  /* 0x00000014ff227819 */ /* 0x000fe2000001161f */
[C---:B------:R-:W-:Y:S01]  /*2020*/  DFMA R26, R16.reuse, R16, -R22 ;  /* 0x00000010101a722b */ /* 0x040fe20000000816 */
[----:B------:R-:W-:Y:S01]  /*2030*/  @!P0 LEA.HI R34, R29, 0xffffffca, RZ, 0xc ;  /* 0xffffffca1d228811 */ /* 0x000fe200078f60ff */
[----:B------:R-:W-:Y:S01]  /*2040*/  VIADD R29, R21, 0x100000 ;  /* 0x00100000151d7836 */ /* 0x000fe20000000000 */
[----:B------:R-:W-:-:S05]  /*2050*/  DMUL R30, R16, R22 ;  /* 0x00000016101e7228 */ /* 0x000fca0000000000 */
[----:B------:R-:W-:Y:S02]  /*2060*/  DFMA R26, R16, R28, R26 ;  /* 0x0000001c101a722b */ /* 0x000fe4000000001a */
[----:B------:R-:W-:Y:S01]  /*2070*/  DADD R28, R24, -UR6 ;  /* 0x80000006181c7e29 */ /* 0x000fe20008000000 */
[----:B------:R-:W-:Y:S01]  /*2080*/  UMOV UR6, 0x80000000 ;  /* 0x8000000000067882 */ /* 0x000fe20000000000 */
[----:B------:R-:W-:Y:S01]  /*2090*/  DFMA R24, R16, R22, -R30 ;  /* 0x000000161018722b */ /* 0x000fe2000000081e */
[----:B------:R-:W-:-:S07]  /*20a0*/  UMOV UR7, 0x43300000 ;  /* 0x4330000000077882 */ /* 0x000fce0000000000 */
[----:B------:R-:W-:Y:S02]  /*20b0*/  DFMA R24, R20, R22, R24 ;  /* 0x000000161418722b */ /* 0x000fe40000000018 */
[----:B------:R-:W-:-:S06]  /*20c0*/  DADD R22, R18, R28 ;  /* 0x0000000012167229 */ /* 0x000fcc000000001c */
[----:B------:R-:W-:Y:S02]  /*20d0*/  DFMA R24, R16, R26, R24 ;  /* 0x0000001a1018722b */ /* 0x000fe40000000018 */
[----:B------:R-:W-:Y:S02]  /*20e0*/  DADD R26, R18, -R22 ;  /* 0x00000000121a7229 */ /* 0x000fe40000000816 */
[----:B------:R-:W-:-:S06]  /*20f0*/  DMUL R18, R22, R30 ;  /* 0x0000001e16127228 */ /* 0x000fcc0000000000 */
[----:B------:R-:W-:Y:S02]  /*2100*/  DADD R28, R28, R26 ;  /* 0x000000001c1c7229 */ /* 0x000fe4000000001a */
        /* <DEDUP_REMOVED lines=9> */
[----:B------:R-:W-:Y:S01]  /*21a0*/  DADD R16, R18, R16 ;  /* 0x0000000012107229 */ /* 0x000fe20000000010 */
[C---:B------:R-:W-:Y:S01]  /*21b0*/  IADD3 R18, PT, PT, R34.reuse, -0x3ff, RZ ;  /* 0xfffffc0122127810 */ /* 0x040fe20007ffe0ff */
[----:B------:R-:W-:Y:S02]  /*21c0*/  @P1 VIADD R18, R34, 0xfffffc02 ;  /* 0xfffffc0222121836 */ /* 0x000fe40000000000 */
[----:B------:R-:W-:-:S04]  /*21d0*/  IMAD.MOV.U32 R19, RZ, RZ, 0x43300000 ;  /* 0x43300000ff137424 */ /* 0x000fc800078e00ff */
[----:B------:R-:W-:Y:S01]  /*21e0*/  DADD R22, R20, R16 ;  /* 0x0000000014167229 */ /* 0x000fe20000000010 */
[----:B------:R-:W-:-:S06]  /*21f0*/  LOP3.LUT R18, R18, 0x80000000, RZ, 0x3c, !PT ;  /* 0x8000000012127812 */ /* 0x000fcc00078e3cff */
[----:B------:R-:W-:Y:S01]  /*2200*/  DADD R18, R18, -UR6 ;  /* 0x8000000612127e29 */ /* 0x000fe20008000000 */
[----:B------:R-:W-:Y:S01]  /*2210*/  UMOV UR6, 0xfefa39ef ;  /* 0xfefa39ef00067882 */ /* 0x000fe20000000000 */
[----:B------:R-:W-:Y:S01]  /*2220*/  DADD R20, R24, R22 ;  /* 0x0000000018147229 */ /* 0x000fe20000000016 */
[----:B------:R-:W-:-:S07]  /*2230*/  UMOV UR7, 0x3fe62e42 ;  /* 0x3fe62e4200077882 */ /* 0x000fce0000000000 */
        /* <DEDUP_REMOVED lines=33> */
[----:B------:R-:W-:Y:S01]  /*2450*/  MOV R26, 0xfca213ea ;  /* 0xfca213ea001a7802 */ /* 0x000fe20000000f00 */
[----:B------:R-:W-:Y:S01]  /*2460*/  IMAD.MOV.U32 R27, RZ, RZ, 0x3e928af3 ;  /* 0x3e928af3ff1b7424 */ /* 0x000fe200078e00ff */
[----:B------:R-:W-:-:S05]  /*2470*/  UMOV UR7, 0x3e5ade15 ;  /* 0x3e5ade1500077882 */ /* 0x000fca0000000000 */
        /* <DEDUP_REMOVED lines=37> */
[----:B------:R-:W-:Y:S01]  /*26d0*/  @!P1 LEA R21, R17, R21, 0x14 ;  /* 0x0000001511159211 */ /* 0x000fe200078ea0ff */
[----:B------:R-:W-:-:S05]  /*26e0*/  @!P1 IMAD.IADD R16, R16, 0x1, -R17 ;  /* 0x0000000110109824 */ /* 0x000fca00078e0a11 */
[----:B------:R-:W-:Y:S01]  /*26f0*/  @!P1 LEA R17, R16, 0x3ff00000, 0x14 ;  /* 0x3ff0000010119811 */ /* 0x000fe200078ea0ff */
[----:B------:R-:W-:-:S06]  /*2700*/  @!P1 IMAD.MOV.U32 R16, RZ, RZ, RZ ;  /* 0x000000ffff109224 */ /* 0x000fcc00078e00ff */
[----:B------:R-:W-:-:S11]  /*2710*/  @!P1 DMUL R22, R20, R16 ;  /* 0x0000001014169228 */ /* 0x000fd60000000000 */
.L_x_130:
[----:B------:R-:W-:Y:S01]  /*2720*/  DFMA R24, R24, R22, R22 ;  /* 0x000000161818722b */ /* 0x000fe20000000016 */
[----:B------:R-:W-:Y:S01]  /*2730*/  IMAD.MOV.U32 R16, RZ, RZ, R0 ;  /* 0x000000ffff107224 */ /* 0x000fe200078e0000 */
[----:B------:R-:W-:Y:S01]  /*2740*/  DSETP.NEU.AND P0, PT, |R22|, +INF , PT ;  /* 0x7ff000001600742a */ /* 0x000fe20003f0d200 */
[----:B------:R-:W-:-:S07]  /*2750*/  IMAD.MOV.U32 R17, RZ, RZ, 0x0 ;  /* 0x00000000ff117424 */ /* 0x000fce00078e00ff */
[----:B------:R-:W-:Y:S02]  /*2760*/  FSEL R18, R22, R24, !P0 ;  /* 0x0000001816127208 */ /* 0x000fe40004000000 */
[----:B------:R-:W-:Y:S01]  /*2770*/  FSEL R19, R23, R25, !P0 ;  /* 0x0000001917137208 */ /* 0x000fe20004000000 */
[----:B------:R-:W-:Y:S06]  /*2780*/  RET.REL.NODEC R16 `(_Z3FYIv) ;  /* 0xffffffd8101c7950 */ /* 0x000fec0003c3ffff */
.L_x_131:
        /* <DEDUP_REMOVED lines=15> */
.L_x_284:


//--------------------- .text._Z4DFXIv            --------------------------
	.section	.text._Z4DFXIv,"ax",@progbits
	.align	128
        .global         _Z4DFXIv
        .type           _Z4DFXIv,@function
        .size           _Z4DFXIv,(.L_x_286 - _Z4DFXIv)
        .other          _Z4DFXIv,@"STO_CUDA_ENTRY STV_DEFAULT"
_Z4DFXIv:
.text._Z4DFXIv:
        /* <DEDUP_REMOVED lines=24> */
[----:B0-----:R-:W-:Y:S02]  /*0180*/  HFMA2 R6, -RZ, RZ, 0, 0 ;  /* 0x00000000ff067431 */ /* 0x001fe400000001ff */
[----:B-1----:R-:W-:-:S04]  /*0190*/  IMAD R3, R3, R7, RZ ;  /* 0x0000000703037224 */ /* 0x002fc800078e02ff */
[----:B------:R-:W-:Y:S01]  /*01a0*/  IMAD.HI.U32 R7, R7, R3, R6 ;  /* 0x0000000307077227 */ /* 0x000fe200078e0006 */
[----:B------:R-:W-:-:S05]  /*01b0*/  MOV R3, RZ ;  /* 0x000000ff00037202 */ /* 0x000fca0000000f00 */
        /* <DEDUP_REMOVED lines=13> */
.L_x_132:
[----:B------:R-:W-:-:S07]  /*0290*/  MOV R4, 0x2b0 ;  /* 0x000002b000047802 */ /* 0x000fce0000000f00 */
[----:B------:R-:W-:Y:S05]  /*02a0*/  CALL.REL.NOINC `($__internal_16_$__cuda_sm20_div_u64) ;  /* 0x0000001c00187944 */ /* 0x000fea0003c00000 */
[----:B------:R-:W-:Y:S01]  /*02b0*/  IADD3 R4, P0, PT, RZ, -R8, RZ ;  /* 0x80000008ff047210 */ /* 0x000fe20007f1e0ff */
[----:B------:R-:W-:-:S04]  /*02c0*/  IMAD.MOV.U32 R3, RZ, RZ, RZ ;  /* 0x000000ffff037224 */ /* 0x000fc800078e00ff */
[----:B------:R-:W-:Y:S02]  /*02d0*/  IMAD.X R6, RZ, RZ, ~R9, P0 ;  /* 0x000000ffff067224 */ /* 0x000fe400000e0e09 */
[----:B------:R-:W-:-:S04]  /*02e0*/  IMAD.WIDE.U32 R2, R5, R4, R2 ;  /* 0x0000000405027225 */ /* 0x000fc800078e0002 */
[----:B------:R-:W-:-:S04]  /*02f0*/  IMAD R7, R6, R5, RZ ;  /* 0x0000000506077224 */ /* 0x000fc800078e02ff */
[----:B------:R-:W-:Y:S02]  /*0300*/  IMAD R7, R0, R4, R7 ;  /* 0x0000000400077224 */ /* 0x000fe400078e0207 */
[----:B------:R-:W-:Y:S02]  /*0310*/  IMAD.MOV.U32 R0, RZ, RZ, R2 ;  /* 0x000000ffff007224 */ /* 0x000fe400078e0002 */
[----:B------:R-:W-:Y:S01]  /*0320*/  IMAD.MOV.U32 R2, RZ, RZ, R8 ;  /* 0x000000ffff027224 */ /* 0x000fe200078e0008 */
[----:B------:R-:W-:Y:S01]  /*0330*/  IADD3 R11, PT, PT, R3, R7, RZ ;  /* 0x00000007030b7210 */ /* 0x000fe20007ffe0ff */
[----:B------:R-:W-:-:S07]  /*0340*/  IMAD.MOV.U32 R3, RZ, RZ, R9 ;  /* 0x000000ffff037224 */ /* 0x000fce00078e0009 */
.L_x_133:
[----:B------:R-:W0:Y:S02]  /*0350*/  LDC.64 R4, c[0x4][0x50] ;  /* 0x01001400ff047b82 */ /* 0x000e240000000a00 */
[----:B0-----:R-:W2:Y:S02]  /*0360*/  LDG.E R4, desc[UR10][R4.64] ;  /* 0x0000000a04047981 */ /* 0x001ea4000c1e1900 */
[----:B--2---:R-:W-:-:S13]  /*0370*/  R2UR UR4, R4 ;  /* 0x00000000040472ca */ /* 0x004fda00000e0000 */
[----:B------:R-:W-:-:S06]  /*0380*/  UISETP.NE.AND UP0, UPT, UR4, 0x2, UPT ;  /* 0x000000020400788c */ /* 0x000fcc000bf05270 */
[----:B------:R-:W-:-:S13]  /*0390*/  PLOP3.LUT P0, PT, PT, PT, UP0, 0x80, 0x8 ;  /* 0x000000000008781c */ /* 0x000fda0003f0f008 */
[----:B------:R-:W-:Y:S05]  /*03a0*/  @!P0 EXIT ;  /* 0x000000000000894d */ /* 0x000fea0003800000 */
[----:B------:R-:W0:Y:S01]  /*03b0*/  LDC.64 R14, c[0x4][0xe8] ;  /* 0x01003a00ff0e7b82 */ /* 0x000e220000000a00 */
[----:B------:R-:W1:Y:S01]  /*03c0*/  LDCU.64 UR8, c[0x4][0x228] ;  /* 0x01004500ff0877ac */ /* 0x000e620008000a00 */
[----:B------:R-:W2:Y:S01]  /*03d0*/  LDCU.64 UR6, c[0x4][0x220] ;  /* 0x01004400ff0677ac */ /* 0x000ea20008000a00 */
[----:B------:R-:W3:Y:S01]  /*03e0*/  LDCU.64 UR12, c[0x4][0x230] ;  /* 0x01004600ff0c77ac */ /* 0x000ee20008000a00 */
[----:B0-----:R-:W5:Y:S01]  /*03f0*/  LDG.E.64 R14, desc[UR10][R14.64] ;  /* 0x0000000a0e0e7981 */ /* 0x001f62000c1e1b00 */
[----:B------:R-:W-:Y:S01]  /*0400*/  UIADD3 UR4, UPT, UPT, UR4, -0x2, URZ ;  /* 0xfffffffe04047890 */ /* 0x000fe2000fffe0ff */
[----:B------:R-:W-:Y:S01]  /*0410*/  IMAD.SHL.U32 R9, R0, 0x20, RZ ;  /* 0x0000002000097824 */ /* 0x000fe200078e00ff */
[----:B------:R-:W-:Y:S02]  /*0420*/  SHF.L.U32 R8, R2, 0x3, RZ ;  /* 0x0000000302087819 */ /* 0x000fe400000006ff */
[----:B------:R-:W-:Y:S01]  /*0430*/  UISETP.LT.U32.AND UP0, UPT, UR4, 0x1, UPT ;  /* 0x000000010400788c */ /* 0x000fe2000bf01070 */
[----:B------:R-:W-:-:S02]  /*0440*/  SHF.L.U64.HI R5, R0, 0x5, R11 ;  /* 0x0000000500057819 */ /* 0x000fc4000001020b */
[C-C-:B-1----:R-:W-:Y:S01]  /*0450*/  IADD3 R10, P2, P3, R8.reuse, UR8, R9.reuse ;  /* 0x00000008080a7c10 */ /* 0x142fe2000fb5e009 */
[----:B------:R-:W-:Y:S01]  /*0460*/  USEL UR8, UR4, 0x1, !UP0 ;  /* 0x0000000104087887 */ /* 0x000fe2000c000000 */
[----:B--2---:R-:W-:Y:S01]  /*0470*/  IADD3 R12, P0, P1, R8, UR6, R9 ;  /* 0x00000006080c7c10 */ /* 0x004fe2000f91e009 */
[----:B------:R-:W-:Y:S01]  /*0480*/  UISETP.GE.U32.AND UP0, UPT, UR4, 0x4, UPT ;  /* 0x000000040400788c */ /* 0x000fe2000bf06070 */
[----:B------:R-:W-:Y:S01]  /*0490*/  SHF.L.U64.HI R2, R2, 0x3, R3 ;  /* 0x0000000302027819 */ /* 0x000fe20000010203 */
[----:B------:R-:W-:Y:S01]  /*04a0*/  UMOV UR6, URZ ;  /* 0x000000ff00067c82 */ /* 0x000fe20008000000 */
[----:B---3--:R-:W-:Y:S02]  /*04b0*/  IADD3 R8, P4, P5, R8, UR12, R9 ;  /* 0x0000000c08087c10 */ /* 0x008fe4000fd9e009 */
[C-C-:B------:R-:W-:Y:S02]  /*04c0*/  IADD3.X R11, PT, PT, R2.reuse, UR9, R5.reuse, P2, P3 ;  /* 0x00000009020b7c10 */ /* 0x140fe400097e6405 */
[----:B------:R-:W-:-:S02]  /*04d0*/  IADD3.X R9, PT, PT, R2, UR13, R5, P4, P5 ;  /* 0x0000000d02097c10 */ /* 0x000fc4000a7ea405 */
[----:B------:R-:W-:Y:S01]  /*04e0*/  IADD3.X R13, PT, PT, R2, UR7, R5, P0, P1 ;  /* 0x00000007020d7c10 */ /* 0x000fe200087e2405 */
[----:B------:R-:W-:Y:S01]  /*04f0*/  UMOV UR7, URZ ;  /* 0x000000ff00077c82 */ /* 0x000fe20008000000 */
[----:B------:R-:W-:Y:S05]  /*0500*/  BRA.U !UP0, `(.L_x_134) ;  /* 0x0000000d08907547 */ /* 0x000fea000b800000 */
[----:B------:R0:W5:Y:S04]  /*0510*/  LDG.E.64 R40, desc[UR10][R12.64+0x20] ;  /* 0x0000200a0c287981 */ /* 0x000168000c1e1b00 */
[----:B------:R0:W5:Y:S01]  /*0520*/  LDG.E.64 R34, desc[UR10][R10.64+0x3240] ;  /* 0x0032400a0a227981 */ /* 0x000162000c1e1b00 */
[----:B------:R-:W-:Y:S02]  /*0530*/  USHF.R.S32.HI UR12, URZ, 0x1f, UR8 ;  /* 0x0000001fff0c7899 */ /* 0x000fe40008011408 */
[----:B------:R-:W-:Y:S01]  /*0540*/  ULOP3.LUT UR9, UR8, 0xfffffffc, URZ, 0xc0, !UPT ;  /* 0xfffffffc08097892 */ /* 0x000fe2000f8ec0ff */
[----:B------:R-:W-:Y:S01]  /*0550*/  UMOV UR4, URZ ;  /* 0x000000ff00047c82 */ /* 0x000fe20008000000 */
[----:B------:R-:W-:-:S10]  /*0560*/  UMOV UR5, URZ ;  /* 0x000000ff00057c82 */ /* 0x000fd40008000000 */
.L_x_151:
[----:B-1----:R-:W-:Y:S01]  /*0570*/  IMAD.U32 R3, RZ, RZ, UR4 ;  /* 0x00000004ff037e24 */ /* 0x002fe2000f8e00ff */
[----:B------:R-:W-:Y:S01]  /*0580*/  UIMAD UR6, UR5, 0x3220, URZ ;  /* 0x00003220050678a4 */ /* 0x000fe2000f8e02ff */
[----:B------:R-:W-:Y:S02]  /*0590*/  IMAD.MOV.U32 R16, RZ, RZ, R12 ;  /* 0x000000ffff107224 */ /* 0x000fe400078e000c */
[----:B------:R-:W-:Y:S02]  /*05a0*/  IMAD.MOV.U32 R17, RZ, RZ, R13 ;  /* 0x000000ffff117224 */ /* 0x000fe400078e000d */
[----:B------:R-:W-:-:S05]  /*05b0*/  IMAD.WIDE.U32 R16, R3, 0x3220, R16 ;  /* 0x0000322003107825 */ /* 0x000fca00078e0010 */
[----:B------:R-:W-:-:S05]  /*05c0*/  IADD3 R17, PT, PT, R17, UR6, RZ ;  /* 0x0000000611117c10 */ /* 0x000fca000fffe0ff */
[----:B------:R-:W2:Y:S01]  /*05d0*/  LDG.E.64 R36, desc[UR10][R16.64+0x3240] ;  /* 0x0032400a10247981 */ /* 0x000ea2000c1e1b00 */
[----:B-----5:R-:W1:Y:S01]  /*05e0*/  MUFU.RCP64H R3, R15 ;  /* 0x0000000f00037308 */ /* 0x020e620000001800 */
[----:B------:R-:W-:Y:S01]  /*05f0*/  IMAD.MOV.U32 R2, RZ, RZ, 0x1 ;  /* 0x00000001ff027424 */ /* 0x000fe200078e00ff */
[----:B------:R-:W-:Y:S01]  /*0600*/  UIADD3 UR9, UP0, UPT, UR9, -0x4, URZ ;  /* 0xfffffffc09097890 */ /* 0x000fe2000ff1e0ff */
[----:B------:R-:W-:Y:S01]  /*0610*/  BSSY.RECONVERGENT B0, `(.L_x_135) ;  /* 0x000001a000007945 */ /* 0x000fe20003800200 */
[----:B------:R-:W-:Y:S02]  /*0620*/  USHF.R.S32.HI UR7, URZ, 0x1f, UR8 ;  /* 0x0000001fff077899 */ /* 0x000fe40008011408 */
[----:B------:R-:W-:Y:S02]  /*0630*/  UIADD3.X UR12, UPT, UPT, UR12, -0x1, URZ, UP0, !UPT ;  /* 0xffffffff0c0c7890 */ /* 0x000fe400087fe4ff */
[----:B------:R-:W-:Y:S02]  /*0640*/  UISETP.NE.U32.AND UP0, UPT, UR9, URZ, UPT ;  /* 0x000000ff0900728c */ /* 0x000fe4000bf05070 */
[----:B------:R-:W-:-:S02]  /*0650*/  ULOP3.LUT UR6, UR8, 0xfffffffc, URZ, 0xc0, !UPT ;  /* 0xfffffffc08067892 */ /* 0x000fc4000f8ec0ff */
[----:B------:R-:W-:Y:S01]  /*0660*/  UISETP.NE.AND.EX UP0, UPT, UR12, URZ, UPT, UP0 ;  /* 0x000000ff0c00728c */ /* 0x000fe2000bf05300 */
        /* <DEDUP_REMOVED lines=15> */
[----:B------:R-:W-:Y:S01]  /*0760*/  MOV R0, 0x790 ;  /* 0x0000079000007802 */ /* 0x000fe20000000f00 */
[----:B------:R-:W-:-:S07]  /*0770*/  IMAD.MOV.U32 R29, RZ, RZ, R15 ;  /* 0x000000ffff1d7224 */ /* 0x000fce00078e000f */
[----:B0-----:R-:W-:Y:S05]  /*0780*/  CALL.REL.NOINC `($__internal_15_$__cuda_sm20_div_rn_f64_full) ;  /* 0x0000001000607944 */ /* 0x001fea0003c00000 */
[----:B------:R-:W-:Y:S01]  /*0790*/  MOV R22, R2 ;  /* 0x0000000200167202 */ /* 0x000fe20000000f00 */
[----:B------:R-:W-:-:S07]  /*07a0*/  IMAD.MOV.U32 R23, RZ, RZ, R3 ;  /* 0x000000ffff177224 */ /* 0x000fce00078e0003 */
.L_x_136:
[----:B------:R-:W-:Y:S05]  /*07b0*/  BSYNC.RECONVERGENT B0 ;  /* 0x0000000000007941 */ /* 0x000fea0003800200 */
.L_x_135:
[----:B------:R-:W-:Y:S01]  /*07c0*/  MOV R19, R11 ;  /* 0x0000000b00137202 */ /* 0x000fe20000000f00 */
[----:B------:R-:W-:Y:S01]  /*07d0*/  IMAD.U32 R3, RZ, RZ, UR4 ;  /* 0x00000004ff037e24 */ /* 0x000fe2000f8e00ff */
[----:B------:R-:W-:Y:S01]  /*07e0*/  UIMAD UR13, UR5, 0x3220, URZ ;  /* 0x00003220050d78a4 */ /* 0x000fe2000f8e02ff */
[----:B------:R-:W-:-:S04]  /*07f0*/  IMAD.MOV.U32 R18, RZ, RZ, R10 ;  /* 0x000000ffff127224 */ /* 0x000fc800078e000a */
[----:B------:R-:W-:-:S04]  /*0800*/  IMAD.WIDE.U32 R18, R3, 0x3220, R18 ;  /* 0x0000322003127825 */ /* 0x000fc800078e0012 */
[----:B------:R-:W-:-:S05]  /*0810*/  VIADD R19, R19, UR13 ;  /* 0x0000000d13137c36 */ /* 0x000fca0008000000 */
        /* <DEDUP_REMOVED lines=18> */
[----:B------:R-:W-:Y:S02]  /*0940*/  MOV R29, R15 ;  /* 0x0000000f001d7202 */ /* 0x000fe40000000f00 */
[----:B------:R-:W-:-:S07]  /*0950*/  MOV R0, 0x970 ;  /* 0x0000097000007802 */ /* 0x000fce0000000f00 */
[----:B0-----:R-:W-:Y:S05]  /*0960*/  CALL.REL.NOINC `($__internal_15_$__cuda_sm20_div_rn_f64_full) ;  /* 0x0000000c00e87944 */ /* 0x001fea0003c00000 */
.L_x_138:
[----:B------:R-:W-:Y:S05]  /*0970*/  BSYNC.RECONVERGENT B0 ;  /* 0x0000000000007941 */ /* 0x000fea0003800200 */
.L_x_137:
[----:B------:R-:W-:Y:S01]  /*0980*/  IMAD.U32 R5, RZ, RZ, UR4 ;  /* 0x00000004ff057e24 */ /* 0x000fe2000f8e00ff */
[----:B------:R-:W-:Y:S01]  /*0990*/  UIMAD UR13, UR5, 0x3220, URZ ;  /* 0x00003220050d78a4 */ /* 0x000fe2000f8e02ff */
[----:B------:R-:W-:Y:S02]  /*09a0*/  DADD R2, -R2, R22 ;  /* 0x0000000002027229 */ /* 0x000fe40000000116 */
[----:B------:R-:W-:-:S04]  /*09b0*/  IMAD.WIDE.U32 R4, R5, 0x3220, R8 ;  /* 0x0000322005047825 */ /* 0x000fc800078e0008 */
[----:B------:R-:W-:Y:S02]  /*09c0*/  VIADD R23, R5, UR13 ;  /* 0x0000000d05177c36 */ /* 0x000fe40008000000 */
[----:B------:R-:W-:-:S05]  /*09d0*/  IMAD.MOV.U32 R22, RZ, RZ, R4 ;  /* 0x000000ffff167224 */ /* 0x000fca00078e0004 */
        /* <DEDUP_REMOVED lines=11> */
[----:B------:R-:W-:-:S08]  /*0a90*/  DMUL R38, R4, -R24 ;  /* 0x8000001804267228 */ /* 0x000fd00000000000 */
[--C-:B-1----:R-:W-:Y:S02]  /*0aa0*/  DFMA R2, -R14, R38, -R24.reuse ;  /* 0x000000260e02722b */ /* 0x102fe40000000918 */
        /* <DEDUP_REMOVED lines=10> */
[----:B------:R-:W-:Y:S01]  /*0b50*/  IMAD.MOV.U32 R38, RZ, RZ, R2 ;  /* 0x000000ffff267224 */ /* 0x000fe200078e0002 */
[----:B------:R-:W-:-:S07]  /*0b60*/  MOV R39, R3 ;  /* 0x0000000300277202 */ /* 0x000fce0000000f00 */
.L_x_140:
[----:B------:R-:W-:Y:S05]  /*0b70*/  BSYNC.RECONVERGENT B0 ;  /* 0x0000000000007941 */ /* 0x000fea0003800200 */
.L_x_139:
        /* <DEDUP_REMOVED lines=9> */
[----:B--2---:R-:W-:-:S08]  /*0c10*/  DADD R24, -R20, R36 ;  /* 0x0000000014187229 */ /* 0x004fd00000000124 */
        /* <DEDUP_REMOVED lines=10> */
[----:B0-----:R-:W-:Y:S05]  /*0cc0*/  CALL.REL.NOINC `($__internal_15_$__cuda_sm20_div_rn_f64_full) ;  /* 0x0000000c00107944 */ /* 0x001fea0003c00000 */
.L_x_142:
[----:B------:R-:W-:Y:S05]  /*0cd0*/  BSYNC.RECONVERGENT B0 ;  /* 0x0000000000007941 */ /* 0x000fea0003800200 */
.L_x_141:
        /* <DEDUP_REMOVED lines=26> */
.L_x_144:
[----:B------:R-:W-:Y:S05]  /*0e80*/  BSYNC.RECONVERGENT B0 ;  /* 0x0000000000007941 */ /* 0x000fea0003800200 */
.L_x_143:
        /* <DEDUP_REMOVED lines=23> */
.L_x_146:
[----:B------:R-:W-:Y:S05]  /*1000*/  BSYNC.RECONVERGENT B0 ;  /* 0x0000000000007941 */ /* 0x000fea0003800200 */
.L_x_145:
        /* <DEDUP_REMOVED lines=26> */
.L_x_148:
[----:B------:R-:W-:Y:S05]  /*11b0*/  BSYNC.RECONVERGENT B0 ;  /* 0x0000000000007941 */ /* 0x000fea0003800200 */
.L_x_147:
        /* <DEDUP_REMOVED lines=21> */
.L_x_150:
[----:B------:R-:W-:Y:S05]  /*1310*/  BSYNC.RECONVERGENT B0 ;  /* 0x0000000000007941 */ /* 0x000fea0003800200 */
.L_x_149:
[----:B------:R-:W-:-:S07]  /*1320*/  DADD R2, -R2, R16 ;  /* 0x0000000002027229 */ /* 0x000fce0000000110 */
[----:B------:R1:W-:Y:S01]  /*1330*/  STG.E.64 desc[UR10][R22.64+0xc8a0], R2 ;  /* 0x00c8a00216007986 */ /* 0x0003e2000c101b0a */
[----:B------:R-:W-:Y:S05]  /*1340*/  BRA.U UP0, `(.L_x_151) ;  /* 0xfffffff100887547 */ /* 0x000fea000b83ffff */
.L_x_134:
[----:B------:R-:W-:-:S06]  /*1350*/  ULOP3.LUT UP0, URZ, UR8, 0x3, URZ, 0xc0, !UPT ;  /* 0x0000000308ff7892 */ /* 0x000fcc000f80c0ff */
[----:B------:R-:W-:-:S13]  /*1360*/  PLOP3.LUT P0, PT, PT, PT, UP0, 0x80, 0x8 ;  /* 0x000000000008781c */ /* 0x000fda0003f0f008 */
[----:B------:R-:W-:Y:S05]  /*1370*/  @!P0 EXIT ;  /* 0x000000000000894d */ /* 0x000fea0003800000 */
[----:B------:R-:W-:Y:S01]  /*1380*/  MOV R5, UR6 ;  /* 0x0000000600057c02 */ /* 0x000fe20008000f00 */
[----:B-1----:R-:W-:Y:S01]  /*1390*/  IMAD.MOV.U32 R2, RZ, RZ, R12 ;  /* 0x000000ffff027224 */ /* 0x002fe200078e000c */
[----:B------:R-:W-:Y:S01]  /*13a0*/  UIMAD UR4, UR7, 0x3220, URZ ;  /* 0x00003220070478a4 */ /* 0x000fe2000f8e02ff */
[----:B------:R-:W-:Y:S02]  /*13b0*/  IMAD.MOV.U32 R3, RZ, RZ, R13 ;  /* 0x000000ffff037224 */ /* 0x000fe400078e000d */
[----:B------:R-:W-:-:S04]  /*13c0*/  IMAD.WIDE.U32 R2, R5, 0x3220, R2 ;  /* 0x0000322005027825 */ /* 0x000fc800078e0002 */
[----:B------:R-:W-:-:S06]  /*13d0*/  VIADD R3, R3, UR4 ;  /* 0x0000000403037c36 */ /* 0x000fcc0008000000 */
[----:B------:R-:W5:Y:S01]  /*13e0*/  LDG.E.64 R2, desc[UR10][R2.64+0x20] ;  /* 0x0000200a02027981 */ /* 0x000f62000c1e1b00 */
[----:B------:R-:W-:Y:S01]  /*13f0*/  ULOP3.LUT UR9, UR8, 0x3, URZ, 0xc0, !UPT ;  /* 0x0000000308097892 */ /* 0x000fe2000f8ec0ff */
[----:B------:R-:W-:-:S11]  /*1400*/  UMOV UR4, URZ ;  /* 0x000000ff00047c82 */ /* 0x000fd60008000000 */
.L_x_156:
[----:B------:R-:W-:Y:S01]  /*1410*/  MOV R7, UR6 ;  /* 0x0000000600077c02 */ /* 0x000fe20008000f00 */
[----:B-1----:R-:W-:Y:S01]  /*1420*/  IMAD.MOV.U32 R4, RZ, RZ, R12 ;  /* 0x000000ffff047224 */ /* 0x002fe200078e000c */
[----:B------:R-:W-:Y:S01]  /*1430*/  UIMAD UR5, UR7, 0x3220, URZ ;  /* 0x00003220070578a4 */ /* 0x000fe2000f8e02ff */
[----:B------:R-:W-:Y:S02]  /*1440*/  IMAD.MOV.U32 R5, RZ, RZ, R13 ;  /* 0x000000ffff057224 */ /* 0x000fe400078e000d */
[----:B------:R-:W-:-:S04]  /*1450*/  IMAD.WIDE.U32 R4, R7, 0x3220, R4 ;  /* 0x0000322007047825 */ /* 0x000fc800078e0004 */
[----:B------:R-:W-:-:S05]  /*1460*/  VIADD R5, R5, UR5 ;  /* 0x0000000505057c36 */ /* 0x000fca0008000000 */
[----:B------:R-:W2:Y:S01]  /*1470*/  LDG.E.64 R16, desc[UR10][R4.64+0x3240] ;  /* 0x0032400a04107981 */ /* 0x000ea2000c1e1b00 */
[----:B-----5:R-:W1:Y:S01]  /*1480*/  MUFU.RCP64H R7, R15 ;  /* 0x0000000f00077308 */ /* 0x020e620000001800 */
[----:B------:R-:W-:Y:S01]  /*1490*/  HFMA2 R6, -RZ, RZ, 0, 5.9604644775390625e-08 ;  /* 0x00000001ff067431 */ /* 0x000fe200000001ff */
[----:B------:R-:W-:Y:S01]  /*14a0*/  UIADD3 UR9, UP0, UPT, UR9, -0x1, URZ ;  /* 0xffffffff09097890 */ /* 0x000fe2000ff1e0ff */
[----:B------:R-:W-:Y:S01]  /*14b0*/  BSSY.RECONVERGENT B0, `(.L_x_152) ;  /* 0x000001a000007945 */ /* 0x000fe20003800200 */
[----:B------:R-:W-:Y:S02]  /*14c0*/  UIADD3 UR5, UP1, UPT, UR6, 0x1, URZ ;  /* 0x0000000106057890 */ /* 0x000fe4000ff3e0ff */
[----:B------:R-:W-:Y:S02]  /*14d0*/  UIADD3.X UR4, UPT, UPT, UR4, -0x1, URZ, UP0, !UPT ;  /* 0xffffffff04047890 */ /* 0x000fe400087fe4ff */
[----:B------:R-:W-:Y:S02]  /*14e0*/  UISETP.NE.U32.AND UP0, UPT, UR9, URZ, UPT ;  /* 0x000000ff0900728c */ /* 0x000fe4000bf05070 */
[----:B------:R-:W-:-:S02]  /*14f0*/  UIADD3.X UR8, UPT, UPT, URZ, UR7, URZ, UP1, !UPT ;  /* 0x00000007ff087290 */ /* 0x000fc40008ffe4ff */
        /* <DEDUP_REMOVED lines=21> */
.L_x_153:
[----:B------:R-:W-:Y:S05]  /*1650*/  BSYNC.RECONVERGENT B0 ;  /* 0x0000000000007941 */ /* 0x000fea0003800200 */
.L_x_152:
[----:B------:R-:W-:Y:S01]  /*1660*/  IMAD.U32 R3, RZ, RZ, UR6 ;  /* 0x00000006ff037e24 */ /* 0x000fe2000f8e00ff */
[----:B------:R-:W-:Y:S01]  /*1670*/  UIMAD UR12, UR7, 0x3220, URZ ;  /* 0x00003220070c78a4 */ /* 0x000fe2000f8e02ff */
[----:B------:R-:W-:Y:S02]  /*1680*/  IMAD.MOV.U32 R6, RZ, RZ, R10 ;  /* 0x000000ffff067224 */ /* 0x000fe400078e000a */
[----:B------:R-:W-:Y:S02]  /*1690*/  IMAD.MOV.U32 R7, RZ, RZ, R11 ;  /* 0x000000ffff077224 */ /* 0x000fe400078e000b */
[----:B------:R-:W-:-:S05]  /*16a0*/  IMAD.WIDE.U32 R6, R3, 0x3220, R6 ;  /* 0x0000322003067825 */ /* 0x000fca00078e0006 */
[----:B------:R-:W-:-:S05]  /*16b0*/  IADD3 R7, PT, PT, R7, UR12, RZ ;  /* 0x0000000c07077c10 */ /* 0x000fca000fffe0ff */
        /* <DEDUP_REMOVED lines=22> */
.L_x_155:
[----:B------:R-:W-:Y:S05]  /*1820*/  BSYNC.RECONVERGENT B0 ;  /* 0x0000000000007941 */ /* 0x000fea0003800200 */
.L_x_154:
[----:B------:R-:W-:Y:S01]  /*1830*/  MOV R7, UR6 ;  /* 0x0000000600077c02 */ /* 0x000fe20008000f00 */
[----:B------:R-:W-:Y:S01]  /*1840*/  IMAD.MOV.U32 R4, RZ, RZ, R8 ;  /* 0x000000ffff047224 */ /* 0x000fe200078e0008 */
[----:B------:R-:W-:Y:S01]  /*1850*/  UIMAD UR6, UR7, 0x3220, URZ ;  /* 0x00003220070678a4 */ /* 0x000fe2000f8e02ff */
[----:B------:R-:W-:Y:S01]  /*1860*/  IMAD.MOV.U32 R5, RZ, RZ, R9 ;  /* 0x000000ffff057224 */ /* 0x000fe200078e0009 */
[----:B------:R-:W-:Y:S01]  /*1870*/  DADD R18, -R2, R18 ;  /* 0x0000000002127229 */ /* 0x000fe20000000112 */
[----:B------:R-:W-:Y:S01]  /*1880*/  UMOV UR7, UR8 ;  /* 0x0000000800077c82 */ /* 0x000fe20008000000 */
[----:B------:R-:W-:Y:S01]  /*1890*/  MOV R2, R16 ;  /* 0x0000001000027202 */ /* 0x000fe20000000f00 */
[----:B------:R-:W-:-:S04]  /*18a0*/  IMAD.WIDE.U32 R4, R7, 0x3220, R4 ;  /* 0x0000322007047825 */ /* 0x000fc800078e0004 */
[----:B------:R-:W-:Y:S01]  /*18b0*/  VIADD R5, R5, UR6 ;  /* 0x0000000605057c36 */ /* 0x000fe20008000000 */
[----:B------:R-:W-:Y:S01]  /*18c0*/  UMOV UR6, UR5 ;  /* 0x0000000500067c82 */ /* 0x000fe20008000000 */
[----:B------:R-:W-:-:S03]  /*18d0*/  IMAD.MOV.U32 R3, RZ, RZ, R17 ;  /* 0x000000ffff037224 */ /* 0x000fc600078e0011 */
[----:B------:R1:W-:Y:S01]  /*18e0*/  STG.E.64 desc[UR10][R4.64+0x3240], R18 ;  /* 0x0032401204007986 */ /* 0x0003e2000c101b0a */
[----:B------:R-:W-:Y:S05]  /*18f0*/  BRA.U UP0, `(.L_x_156) ;  /* 0xfffffff900c47547 */ /* 0x000fea000b83ffff */
[----:B------:R-:W-:Y:S05]  /*1900*/  EXIT ;  /* 0x000000000000794d */ /* 0x000fea0003800000 */
        .weak           $__internal_15_$__cuda_sm20_div_rn_f64_full
        .type           $__internal_15_$__cuda_sm20_div_rn_f64_full,@function
        .size           $__internal_15_$__cuda_sm20_div_rn_f64_full,($__internal_16_$__cuda_sm20_div_u64 - $__internal_15_$__cuda_sm20_div_rn_f64_full)
$__internal_15_$__cuda_sm20_div_rn_f64_full:
[----:B------:R-:W-:Y:S01]  /*1910*/  FSETP.GEU.AND P2, PT, |R25|, 1.469367938527859385e-39, PT ;  /* 0x001000001900780b */ /* 0x000fe20003f4e200 */
[----:B------:R-:W-:Y:S01]  /*1920*/  IMAD.MOV.U32 R32, RZ, RZ, 0x1 ;  /* 0x00000001ff207424 */ /* 0x000fe200078e00ff */
[C---:B------:R-:W-:Y:S01]  /*1930*/  FSETP.GEU.AND P0, PT, |R29|.reuse, 1.469367938527859385e-39, PT ;  /* 0x001000001d00780b */ /* 0x040fe20003f0e200 */
[----:B------:R-:W-:Y:S01]  /*1940*/  BSSY.RECONVERGENT B1, `(.L_x_157) ;  /* 0x0000057000017945 */ /* 0x000fe20003800200 */
[----:B------:R-:W-:Y:S02]  /*1950*/  LOP3.LUT R26, R29, 0x800fffff, RZ, 0xc0, !PT ;  /* 0x800fffff1d1a7812 */ /* 0x000fe400078ec0ff */
[----:B------:R-:W-:Y:S02]  /*1960*/  LOP3.LUT R2, R25, 0x7ff00000, RZ, 0xc0, !PT ;  /* 0x7ff0000019027812 */ /* 0x000fe400078ec0ff */
[----:B------:R-:W-:Y:S01]  /*1970*/  LOP3.LUT R27, R26, 0x3ff00000, RZ, 0xfc, !PT ;  /* 0x3ff000001a1b7812 */ /* 0x000fe200078efcff */
[----:B------:R-:W-:Y:S01]  /*1980*/  IMAD.MOV.U32 R26, RZ, RZ, R28 ;  /* 0x000000ffff1a7224 */ /* 0x000fe200078e001c */
[----:B------:R-:W-:-:S02]  /*1990*/  LOP3.LUT R5, R29, 0x7ff00000, RZ, 0xc0, !PT ;  /* 0x7ff000001d057812 */ /* 0x000fc400078ec0ff */
[----:B------:R-:W-:Y:S01]  /*19a0*/  MOV R30, R24 ;  /* 0x00000018001e7202 */ /* 0x000fe20000000f00 */
[----:B------:R-:W-:Y:S01]  /*19b0*/  @!P2 IMAD.MOV.U32 R6, RZ, RZ, RZ ;  /* 0x000000ffff06a224 */ /* 0x000fe200078e00ff */
[----:B------:R-:W-:Y:S01]  /*19c0*/  @!P2 LOP3.LUT R3, R29, 0x7ff00000, RZ, 0xc0, !PT ;  /* 0x7ff000001d03a812 */ /* 0x000fe200078ec0ff */
[----:B------:R-:W-:Y:S01]  /*19d0*/  @!P0 DMUL R26, R28, 8.98846567431157953865e+307 ;  /* 0x7fe000001c1a8828 */ /* 0x000fe20000000000 */
[C---:B------:R-:W-:Y:S02]  /*19e0*/  ISETP.GE.U32.AND P1, PT, R2.reuse, R5, PT ;  /* 0x000000050200720c */ /* 0x040fe40003f26070 */
[----:B------:R-:W-:Y:S01]  /*19f0*/  @!P2 ISETP.GE.U32.AND P3, PT, R2, R3, PT ;  /* 0x000000030200a20c */ /* 0x000fe20003f66070 */
[----:B------:R-:W-:Y:S02]  /*1a00*/  IMAD.MOV.U32 R3, RZ, RZ, 0x1ca00000 ;  /* 0x1ca00000ff037424 */ /* 0x000fe400078e00ff */
[----:B------:R-:W0:Y:S03]  /*1a10*/  MUFU.RCP64H R33, R27 ;  /* 0x0000001b00217308 */ /* 0x000e260000001800 */
[----:B------:R-:W-:-:S02]  /*1a20*/  @!P2 SEL R7, R3, 0x63400000, !P3 ;  /* 0x634000000307a807 */ /* 0x000fc40005800000 */
[----:B------:R-:W-:Y:S02]  /*1a30*/  SEL R31, R3, 0x63400000, !P1 ;  /* 0x63400000031f7807 */ /* 0x000fe40004800000 */
[--C-:B------:R-:W-:Y:S02]  /*1a40*/  @!P2 LOP3.LUT R4, R7, 0x80000000, R25.reuse, 0xf8, !PT ;  /* 0x800000000704a812 */ /* 0x100fe400078ef819 */
[----:B------:R-:W-:Y:S02]  /*1a50*/  LOP3.LUT R31, R31, 0x800fffff, R25, 0xf8, !PT ;  /* 0x800fffff1f1f7812 */ /* 0x000fe400078ef819 */
[----:B------:R-:W-:Y:S01]  /*1a60*/  @!P2 LOP3.LUT R7, R4, 0x100000, RZ, 0xfc, !PT ;  /* 0x001000000407a812 */ /* 0x000fe200078efcff */
[----:B------:R-:W-:Y:S01]  /*1a70*/  IMAD.MOV.U32 R4, RZ, RZ, R2 ;  /* 0x000000ffff047224 */ /* 0x000fe200078e0002 */
[----:B------:R-:W-:-:S04]  /*1a80*/  @!P0 LOP3.LUT R5, R27, 0x7ff00000, RZ, 0xc0, !PT ;  /* 0x7ff000001b058812 */ /* 0x000fc800078ec0ff */
[----:B------:R-:W-:Y:S02]  /*1a90*/  @!P2 DFMA R30, R30, 2, -R6 ;  /* 0x400000001e1ea82b */ /* 0x000fe40000000806 */
[----:B0-----:R-:W-:-:S08]  /*1aa0*/  DFMA R6, R32, -R26, 1 ;  /* 0x3ff000002006742b */ /* 0x001fd0000000081a */
[----:B------:R-:W-:Y:S01]  /*1ab0*/  DFMA R6, R6, R6, R6 ;  /* 0x000000060606722b */ /* 0x000fe20000000006 */
[----:B------:R-:W-:-:S07]  /*1ac0*/  @!P2 LOP3.LUT R4, R31, 0x7ff00000, RZ, 0xc0, !PT ;  /* 0x7ff000001f04a812 */ /* 0x000fce00078ec0ff */
[----:B------:R-:W-:-:S08]  /*1ad0*/  DFMA R32, R32, R6, R32 ;  /* 0x000000062020722b */ /* 0x000fd00000000020 */
[----:B------:R-:W-:-:S08]  /*1ae0*/  DFMA R42, R32, -R26, 1 ;  /* 0x3ff00000202a742b */ /* 0x000fd0000000081a */
[----:B------:R-:W-:-:S08]  /*1af0*/  DFMA R42, R32, R42, R32 ;  /* 0x0000002a202a722b */ /* 0x000fd00000000020 */
[----:B------:R-:W-:-:S08]  /*1b00*/  DMUL R6, R42, R30 ;  /* 0x0000001e2a067228 */ /* 0x000fd00000000000 */
[----:B------:R-:W-:-:S08]  /*1b10*/  DFMA R32, R6, -R26, R30 ;  /* 0x8000001a0620722b */ /* 0x000fd0000000001e */
[----:B------:R-:W-:Y:S01]  /*1b20*/  DFMA R32, R42, R32, R6 ;  /* 0x000000202a20722b */ /* 0x000fe20000000006 */
[----:B------:R-:W-:-:S04]  /*1b30*/  IADD3 R6, PT, PT, R4, -0x1, RZ ;  /* 0xffffffff04067810 */ /* 0x000fc80007ffe0ff */
[----:B------:R-:W-:Y:S01]  /*1b40*/  ISETP.GT.U32.AND P0, PT, R6, 0x7feffffe, PT ;  /* 0x7feffffe0600780c */ /* 0x000fe20003f04070 */
[----:B------:R-:W-:-:S05]  /*1b50*/  VIADD R6, R5, 0xffffffff ;  /* 0xffffffff05067836 */ /* 0x000fca0000000000 */
[----:B------:R-:W-:-:S13]  /*1b60*/  ISETP.GT.U32.OR P0, PT, R6, 0x7feffffe, P0 ;  /* 0x7feffffe0600780c */ /* 0x000fda0000704470 */
[----:B------:R-:W-:Y:S05]  /*1b70*/  @P0 BRA `(.L_x_158) ;  /* 0x0000000000700947 */ /* 0x000fea0003800000 */
[----:B------:R-:W-:Y:S02]  /*1b80*/  LOP3.LUT R5, R29, 0x7ff00000, RZ, 0xc0, !PT ;  /* 0x7ff000001d057812 */ /* 0x000fe400078ec0ff */
[----:B------:R-:W-:Y:S02]  /*1b90*/  MOV R4, RZ ;  /* 0x000000ff00047202 */ /* 0x000fe40000000f00 */
[CC--:B------:R-:W-:Y:S02]  /*1ba0*/  ISETP.GE.U32.AND P0, PT, R2.reuse, R5.reuse, PT ;  /* 0x000000050200720c */ /* 0x0c0fe40003f06070 */
[----:B------:R-:W-:Y:S02]  /*1bb0*/  VIADDMNMX R2, R2, -R5, 0xb9600000, !PT ;  /* 0xb960000002027446 */ /* 0x000fe40007800905 */
[----:B------:R-:W-:Y:S02]  /*1bc0*/  SEL R3, R3, 0x63400000, !P0 ;  /* 0x6340000003037807 */ /* 0x000fe40004000000 */
[----:B------:R-:W-:-:S05]  /*1bd0*/  VIMNMX R2, PT, PT, R2, 0x46a00000, PT ;  /* 0x46a0000002027848 */ /* 0x000fca0003fe0100 */
[----:B------:R-:W-:-:S04]  /*1be0*/  IMAD.IADD R2, R2, 0x1, -R3 ;  /* 0x0000000102027824 */ /* 0x000fc800078e0a03 */
        /* <DEDUP_REMOVED lines=11> */
[----:B------:R-:W-:Y:S01]  /*1ca0*/  IADD3 R2, PT, PT, -R2, -0x43300000, RZ ;  /* 0xbcd0000002027810 */ /* 0x000fe20007ffe1ff */
[----:B------:R-:W-:-:S06]  /*1cb0*/  IMAD.MOV.U32 R4, RZ, RZ, RZ ;  /* 0x000000ffff047224 */ /* 0x000fcc00078e00ff */
[----:B------:R-:W-:Y:S02]  /*1cc0*/  DFMA R4, R6, -R4, R32 ;  /* 0x800000040604722b */ /* 0x000fe40000000020 */
[----:B------:R-:W-:-:S08]  /*1cd0*/  DMUL.RP R32, R32, R24 ;  /* 0x0000001820207228 */ /* 0x000fd00000008000 */
[----:B------:R-:W-:Y:S02]  /*1ce0*/  FSETP.NEU.AND P0, PT, |R5|, R2, PT ;  /* 0x000000020500720b */ /* 0x000fe40003f0d200 */
[----:B------:R-:W-:Y:S02]  /*1cf0*/  LOP3.LUT R28, R33, R28, RZ, 0x3c, !PT ;  /* 0x0000001c211c7212 */ /* 0x000fe400078e3cff */
[----:B------:R-:W-:Y:S02]  /*1d00*/  FSEL R2, R32, R6, !P0 ;  /* 0x0000000620027208 */ /* 0x000fe40004000000 */
[----:B------:R-:W-:Y:S02]  /*1d10*/  FSEL R7, R28, R7, !P0 ;  /* 0x000000071c077208 */ /* 0x000fe40004000000 */
[----:B------:R-:W-:Y:S01]  /*1d20*/  MOV R6, R2 ;  /* 0x0000000200067202 */ /* 0x000fe20000000f00 */
[----:B------:R-:W-:Y:S06]  /*1d30*/  BRA `(.L_x_159) ;  /* 0x00000000005c7947 */ /* 0x000fec0003800000 */
.L_x_158:
        /* <DEDUP_REMOVED lines=16> */
.L_x_161:
[----:B------:R-:W-:Y:S01]  /*1e40*/  LOP3.LUT R3, R29, 0x80000, RZ, 0xfc, !PT ;  /* 0x000800001d037812 */ /* 0x000fe200078efcff */
[----:B------:R-:W-:-:S04]  /*1e50*/  IMAD.MOV.U32 R6, RZ, RZ, R28 ;  /* 0x000000ffff067224 */ /* 0x000fc800078e001c */
[----:B------:R-:W-:Y:S01]  /*1e60*/  IMAD.MOV.U32 R7, RZ, RZ, R3 ;  /* 0x000000ffff077224 */ /* 0x000fe200078e0003 */
[----:B------:R-:W-:Y:S06]  /*1e70*/  BRA `(.L_x_159) ;  /* 0x00000000000c7947 */ /* 0x000fec0003800000 */
.L_x_160:
[----:B------:R-:W-:Y:S02]  /*1e80*/  LOP3.LUT R3, R25, 0x80000, RZ, 0xfc, !PT ;  /* 0x0008000019037812 */ /* 0x000fe400078efcff */
[----:B------:R-:W-:-:S03]  /*1e90*/  MOV R6, R24 ;  /* 0x0000001800067202 */ /* 0x000fc60000000f00 */
[----:B------:R-:W-:-:S07]  /*1ea0*/  IMAD.MOV.U32 R7, RZ, RZ, R3 ;  /* 0x000000ffff077224 */ /* 0x000fce00078e0003 */
.L_x_159:
[----:B------:R-:W-:Y:S05]  /*1eb0*/  BSYNC.RECONVERGENT B1 ;  /* 0x0000000000017941 */ /* 0x000fea0003800200 */
.L_x_157:
[----:B------:R-:W-:Y:S01]  /*1ec0*/  MOV R4, R0 ;  /* 0x0000000000047202 */ /* 0x000fe20000000f00 */
[----:B------:R-:W-:Y:S02]  /*1ed0*/  IMAD.MOV.U32 R5, RZ, RZ, 0x0 ;  /* 0x00000000ff057424 */ /* 0x000fe400078e00ff */
[----:B------:R-:W-:Y:S02]  /*1ee0*/  IMAD.MOV.U32 R2, RZ, RZ, R6 ;  /* 0x000000ffff027224 */ /* 0x000fe400078e0006 */
[----:B------:R-:W-:Y:S01]  /*1ef0*/  IMAD.MOV.U32 R3, RZ, RZ, R7 ;  /* 0x000000ffff037224 */ /* 0x000fe200078e0007 */
[----:B------:R-:W-:Y:S06]  /*1f00*/  RET.REL.NODEC R4 `(_Z4DFXIv) ;  /* 0xffffffe0043c7950 */ /* 0x000fec0003c3ffff */
        .weak           $__internal_16_$__cuda_sm20_div_u64
        .type           $__internal_16_$__cuda_sm20_div_u64,@function
        .size           $__internal_16_$__cuda_sm20_div_u64,(.L_x_286 - $__internal_16_$__cuda_sm20_div_u64)
$__internal_16_$__cuda_sm20_div_u64:
[----:B------:R-:W-:Y:S02]  /*1f10*/  IMAD.MOV.U32 R10, RZ, RZ, R5 ;  /* 0x000000ffff0a7224 */ /* 0x000fe400078e0005 */
[----:B------:R-:W-:-:S04]  /*1f20*/  IMAD.MOV.U32 R11, RZ, RZ, R0 ;  /* 0x000000ffff0b7224 */ /* 0x000fc800078e0000 */
        /* <DEDUP_REMOVED lines=47> */
[----:B------:R-:W-:Y:S02]  /*2220*/  ISETP.GE.U32.AND.EX P0, PT, R13, R0, PT, P0 ;  /* 0x000000000d00720c */ /* 0x000fe40003f06100 */
        /* <DEDUP_REMOVED lines=8> */
[----:B------:R-:W-:Y:S01]  /*22b0*/  ISETP.NE.U32.AND P1, PT, R5, RZ, PT ;  /* 0x000000ff0500720c */ /* 0x000fe20003f25070 */
[----:B------:R-:W-:Y:S01]  /*22c0*/  IMAD.X R9, RZ, RZ, R6, P2 ;  /* 0x000000ffff097224 */ /* 0x000fe200010e0606 */
[----:B------:R-:W-:Y:S01]  /*22d0*/  SEL R8, R8, R7, P0 ;  /* 0x0000000708087207 */ /* 0x000fe20000000000 */
[----:B------:R-:W-:Y:S01]  /*22e0*/  IMAD.MOV.U32 R7, RZ, RZ, 0x0 ;  /* 0x00000000ff077424 */ /* 0x000fe200078e00ff */
[----:B------:R-:W-:-:S02]  /*22f0*/  ISETP.NE.AND.EX P1, PT, R0, RZ, PT, P1 ;  /* 0x000000ff0000720c */ /* 0x000fc40003f25310 */
[----:B------:R-:W-:Y:S02]  /*2300*/  SEL R9, R9, R6, P0 ;  /* 0x0000000609097207 */ /* 0x000fe40000000000 */
[----:B------:R-:W-:Y:S02]  /*2310*/  MOV R6, R4 ;  /* 0x0000000400067202 */ /* 0x000fe40000000f00 */
[----:B------:R-:W-:Y:S02]  /*2320*/  SEL R8, R8, 0xffffffff, P1 ;  /* 0xffffffff08087807 */ /* 0x000fe40000800000 */
[----:B------:R-:W-:Y:S01]  /*2330*/  SEL R9, R9, 0xffffffff, P1 ;  /* 0xffffffff09097807 */ /* 0x000fe20000800000 */
[----:B------:R-:W-:Y:S06]  /*2340*/  RET.REL.NODEC R6 `(_Z4DFXIv) ;  /* 0xffffffdc062c7950 */ /* 0x000fec0003c3ffff */
.L_x_162:
        /* <DEDUP_REMOVED lines=11> */
.L_x_286:


//--------------------- .text._Z3FXIv             --------------------------
	.section	.text._Z3FXIv,"ax",@progbits
	.align	128
        .global         _Z3FXIv
        .type           _Z3FXIv,@function
        .size           _Z3FXIv,(.L_x_290 - _Z3FXIv)
        .other          _Z3FXIv,@"STO_CUDA_ENTRY STV_DEFAULT"
_Z3FXIv:
.text._Z3FXIv:
        /* <DEDUP_REMOVED lines=41> */
.L_x_163:
[----:B------:R-:W-:-:S07]  /*0290*/  MOV R2, 0x2b0 ;  /* 0x000002b000027802 */ /* 0x000fce0000000f00 */
[----:B------:R-:W-:Y:S05]  /*02a0*/  CALL.REL.NOINC `($__internal_18_$__cuda_sm20_div_u64) ;  /* 0x0000001000bc7944 */ /* 0x000fea0003c00000 */
        /* <DEDUP_REMOVED lines=8> */
.L_x_164:
        /* <DEDUP_REMOVED lines=37> */
[----:B-----5:R-:W-:Y:S05]  /*0580*/  CALL.REL.NOINC `($__internal_17_$__cuda_sm20_div_rn_f64_full) ;  /* 0x0000000800887944 */ /* 0x020fea0003c00000 */
.L_x_166:
[----:B------:R-:W-:Y:S05]  /*0590*/  BSYNC.RECONVERGENT B0 ;  /* 0x0000000000007941 */ /* 0x000fea0003800200 */
.L_x_165:
        /* <DEDUP_REMOVED lines=23> */
[----:B-----5:R-:W-:Y:S05]  /*0710*/  CALL.REL.NOINC `($__internal_19_$__cuda_sm20_dsqrt_rn_f64_mediumpath_v1) ;  /* 0x0000001000b07944 */ /* 0x020fea0003c00000 */
[----:B------:R-:W-:Y:S02]  /*0720*/  IMAD.MOV.U32 R6, RZ, RZ, R18 ;  /* 0x000000ffff067224 */ /* 0x000fe400078e0012 */
[----:B------:R-:W-:-:S07]  /*0730*/  IMAD.MOV.U32 R7, RZ, RZ, R19 ;  /* 0x000000ffff077224 */ /* 0x000fce00078e0013 */
.L_x_168:
[----:B------:R-:W-:Y:S05]  /*0740*/  BSYNC.RECONVERGENT B0 ;  /* 0x0000000000007941 */ /* 0x000fea0003800200 */
.L_x_167:
        /* <DEDUP_REMOVED lines=8> */
[----:B-----5:R-:W-:Y:S05]  /*07d0*/  CALL.REL.NOINC `($_Z3FXIv$__internal_accurate_pow) ;  /* 0x00000014002c7944 */ /* 0x020fea0003c00000 */
[----:B------:R-:W-:Y:S05]  /*07e0*/  BSYNC.RECONVERGENT B0 ;  /* 0x0000000000007941 */ /* 0x000fea0003800200 */
.L_x_169:
        /* <DEDUP_REMOVED lines=17> */
.L_x_171:
[----:B------:R-:W-:Y:S05]  /*0900*/  BSYNC.RECONVERGENT B0 ;  /* 0x0000000000007941 */ /* 0x000fea0003800200 */
.L_x_170:
[----:B------:R-:W-:Y:S01]  /*0910*/  BSSY.RECONVERGENT B0, `(.L_x_172) ;  /* 0x0000005000007945 */ /* 0x000fe20003800200 */
[----:B------:R-:W-:Y:S02]  /*0920*/  FSEL R32, R16, RZ, P0 ;  /* 0x000000ff10207208 */ /* 0x000fe40000000000 */
[----:B------:R-:W-:Y:S02]  /*0930*/  FSEL R33, R17, 1.875, P0 ;  /* 0x3ff0000011217808 */ /* 0x000fe40000000000 */
[----:B------:R-:W-:-:S07]  /*0940*/  MOV R0, 0x960 ;  /* 0x0000096000007802 */ /* 0x000fce0000000f00 */
[----:B------:R-:W-:Y:S05]  /*0950*/  CALL.REL.NOINC `($_Z3FXIv$__internal_accurate_pow) ;  /* 0x0000001000cc7944 */ /* 0x000fea0003c00000 */
[----:B------:R-:W-:Y:S05]  /*0960*/  BSYNC.RECONVERGENT B0 ;  /* 0x0000000000007941 */ /* 0x000fea0003800200 */
.L_x_172:
        /* <DEDUP_REMOVED lines=16> */
.L_x_174:
[----:B------:R-:W-:Y:S05]  /*0a70*/  BSYNC.RECONVERGENT B0 ;  /* 0x0000000000007941 */ /* 0x000fea0003800200 */
.L_x_173:
        /* <DEDUP_REMOVED lines=27> */
[----:B------:R-:W-:Y:S05]  /*0c30*/  CALL.REL.NOINC `($__internal_19_$__cuda_sm20_dsqrt_rn_f64_mediumpath_v1) ;  /* 0x0000000c00687944 */ /* 0x000fea0003c00000 */
[----:B------:R-:W-:Y:S01]  /*0c40*/  IMAD.MOV.U32 R24, RZ, RZ, R18 ;  /* 0x000000ffff187224 */ /* 0x000fe200078e0012 */
[----:B------:R-:W-:-:S07]  /*0c50*/  MOV R25, R19 ;  /* 0x0000001300197202 */ /* 0x000fce0000000f00 */
.L_x_176:
[----:B------:R-:W-:Y:S05]  /*0c60*/  BSYNC.RECONVERGENT B0 ;  /* 0x0000000000007941 */ /* 0x000fea0003800200 */
.L_x_175:
[----:B------:R-:W0:Y:S01]  /*0c70*/  LDC.64 R18, c[0x4][0x220] ;  /* 0x01008800ff127b82 */ /* 0x000e220000000a00 */
[----:B------:R-:W-:Y:S01]  /*0c80*/  DADD R6, R24, R6 ;  /* 0x0000000018067229 */ /* 0x000fe20000000006 */
[C---:B------:R-:W-:Y:S01]  /*0c90*/  IMAD.SHL.U32 R20, R3.reuse, 0x20, RZ ;  /* 0x0000002003147824 */ /* 0x040fe200078e00ff */
[----:B------:R-:W-:Y:S01]  /*0ca0*/  SHF.L.U64.HI R0, R3, 0x5, R2 ;  /* 0x0000000503007819 */ /* 0x000fe20000010202 */
[C---:B------:R-:W-:Y:S02]  /*0cb0*/  IMAD R24, R15.reuse, 0xc88, RZ ;  /* 0x00000c880f187824 */ /* 0x040fe400078e02ff */
[----:B------:R-:W-:Y:S02]  /*0cc0*/  IMAD R15, R15, 0x3220, RZ ;  /* 0x000032200f0f7824 */ /* 0x000fe400078e02ff */
[----:B------:R-:W1:Y:S01]  /*0cd0*/  LDC.64 R22, c[0x4][0x210] ;  /* 0x01008400ff167b82 */ /* 0x000e620000000a00 */
[----:B------:R-:W-:Y:S02]  /*0ce0*/  DADD R16, R8, R6 ;  /* 0x0000000008107229 */ /* 0x000fe40000000006 */
[----:B------:R-:W-:-:S05]  /*0cf0*/  DMUL R10, R10, 0.5 ;  /* 0x3fe000000a0a7828 */ /* 0x000fca0000000000 */
        /* <DEDUP_REMOVED lines=15> */
[----:B---3--:R-:W-:-:S07]  /*0df0*/  DFMA R28, R16, R18, R10 ;  /* 0x00000012101c722b */ /* 0x008fce000000000a */
[----:B------:R-:W-:Y:S04]  /*0e00*/  STG.E.64 desc[UR8][R2.64+0x8], R28 ;  /* 0x0000081c02007986 */ /* 0x000fe8000c101b08 */
[----:B------:R-:W0:Y:S01]  /*0e10*/  LDG.E.64 R22, desc[UR8][R22.64] ;  /* 0x0000000816167981 */ /* 0x000e22000c1e1b00 */
[----:B--2---:R-:W-:-:S03]  /*0e20*/  IMAD.WIDE.U32 R32, R14, 0xc88, R32 ;  /* 0x00000c880e207825 */ /* 0x004fc600078e0020 */
[----:B------:R-:W-:-:S04]  /*0e30*/  IADD3 R30, P0, PT, R4, R32, RZ ;  /* 0x00000020041e7210 */ /* 0x000fc80007f1e0ff */
[----:B------:R-:W-:Y:S02]  /*0e40*/  IADD3.X R31, PT, PT, R5, R24, R33, P0, !PT ;  /* 0x00000018051f7210 */ /* 0x000fe400007fe421 */
[----:B------:R-:W1:Y:S01]  /*0e50*/  LDC.64 R32, c[0x4][0x228] ;  /* 0x01008a00ff207b82 */ /* 0x000e620000000a00 */
[----:B0-----:R-:W-:-:S07]  /*0e60*/  DMUL R26, R16, R22 ;  /* 0x00000016101a7228 */ /* 0x001fce0000000000 */
        /* <DEDUP_REMOVED lines=8> */
[----:B------:R-:W-:Y:S02]  /*0ef0*/  DFMA R18, R4, R18, R10 ;  /* 0x000000120412722b */ /* 0x000fe4000000000a */
[-C--:B--2---:R-:W-:Y:S02]  /*0f00*/  DMUL R16, R16, R24.reuse ;  /* 0x0000001810107228 */ /* 0x084fe40000000000 */
[C---:B------:R-:W-:Y:S02]  /*0f10*/  DMUL R24, R4.reuse, R24 ;  /* 0x0000001804187228 */ /* 0x040fe40000000000 */
[----:B------:R-:W-:-:S04]  /*0f20*/  DMUL R4, R4, R22 ;  /* 0x0000001604047228 */ /* 0x000fc80000000000 */
        /* <DEDUP_REMOVED lines=8> */
        .weak           $__internal_17_$__cuda_sm20_div_rn_f64_full
        .type           $__internal_17_$__cuda_sm20_div_rn_f64_full,@function
        .size           $__internal_17_$__cuda_sm20_div_rn_f64_full,($__internal_18_$__cuda_sm20_div_u64 - $__internal_17_$__cuda_sm20_div_rn_f64_full)
$__internal_17_$__cuda_sm20_div_rn_f64_full:
        /* <DEDUP_REMOVED lines=68> */
.L_x_178:
        /* <DEDUP_REMOVED lines=16> */
.L_x_181:
[----:B------:R-:W-:Y:S01]  /*14f0*/  LOP3.LUT R21, R13, 0x80000, RZ, 0xfc, !PT ;  /* 0x000800000d157812 */ /* 0x000fe200078efcff */
[----:B------:R-:W-:Y:S01]  /*1500*/  IMAD.MOV.U32 R20, RZ, RZ, R12 ;  /* 0x000000ffff147224 */ /* 0x000fe200078e000c */
[----:B------:R-:W-:Y:S06]  /*1510*/  BRA `(.L_x_179) ;  /* 0x0000000000087947 */ /* 0x000fec0003800000 */
.L_x_180:
[----:B------:R-:W-:Y:S02]  /*1520*/  LOP3.LUT R21, R17, 0x80000, RZ, 0xfc, !PT ;  /* 0x0008000011157812 */ /* 0x000fe400078efcff */
[----:B------:R-:W-:-:S07]  /*1530*/  MOV R20, R16 ;  /* 0x0000001000147202 */ /* 0x000fce0000000f00 */
.L_x_179:
[----:B------:R-:W-:Y:S05]  /*1540*/  BSYNC.RECONVERGENT B1 ;  /* 0x0000000000017941 */ /* 0x000fea0003800200 */
.L_x_177:
[----:B------:R-:W-:Y:S02]  /*1550*/  IMAD.MOV.U32 R6, RZ, RZ, R0 ;  /* 0x000000ffff067224 */ /* 0x000fe400078e0000 */
[----:B------:R-:W-:Y:S02]  /*1560*/  IMAD.MOV.U32 R7, RZ, RZ, 0x0 ;  /* 0x00000000ff077424 */ /* 0x000fe400078e00ff */
[----:B------:R-:W-:Y:S02]  /*1570*/  IMAD.MOV.U32 R16, RZ, RZ, R20 ;  /* 0x000000ffff107224 */ /* 0x000fe400078e0014 */
[----:B------:R-:W-:Y:S01]  /*1580*/  IMAD.MOV.U32 R17, RZ, RZ, R21 ;  /* 0x000000ffff117224 */ /* 0x000fe200078e0015 */
[----:B------:R-:W-:Y:S06]  /*1590*/  RET.REL.NODEC R6 `(_Z3FXIv) ;  /* 0xffffffe806987950 */ /* 0x000fec0003c3ffff */
        .weak           $__internal_18_$__cuda_sm20_div_u64
        .type           $__internal_18_$__cuda_sm20_div_u64,@function
        .size           $__internal_18_$__cuda_sm20_div_u64,($__internal_19_$__cuda_sm20_dsqrt_rn_f64_mediumpath_v1 - $__internal_18_$__cuda_sm20_div_u64)
$__internal_18_$__cuda_sm20_div_u64:
        /* <DEDUP_REMOVED lines=67> */
[----:B------:R-:W-:Y:S06]  /*19d0*/  RET.REL.NODEC R6 `(_Z3FXIv) ;  /* 0xffffffe406887950 */ /* 0x000fec0003c3ffff */
        .weak           $__internal_19_$__cuda_sm20_dsqrt_rn_f64_mediumpath_v1
        .type           $__internal_19_$__cuda_sm20_dsqrt_rn_f64_mediumpath_v1,@function
        .size           $__internal_19_$__cuda_sm20_dsqrt_rn_f64_mediumpath_v1,($_Z3FXIv$__internal_accurate_pow - $__internal_19_$__cuda_sm20_dsqrt_rn_f64_mediumpath_v1)
$__internal_19_$__cuda_sm20_dsqrt_rn_f64_mediumpath_v1:
        /* <DEDUP_REMOVED lines=15> */
.L_x_183:
        /* <DEDUP_REMOVED lines=24> */
.L_x_185:
[----:B------:R-:W-:-:S11]  /*1c50*/  DADD R18, R16, R16 ;  /* 0x0000000010127229 */ /* 0x000fd60000000010 */
.L_x_184:
[----:B------:R-:W-:Y:S05]  /*1c60*/  BSYNC.RECONVERGENT B1 ;  /* 0x0000000000017941 */ /* 0x000fea0003800200 */
.L_x_182:
[----:B------:R-:W-:-:S04]  /*1c70*/  IMAD.MOV.U32 R21, RZ, RZ, 0x0 ;  /* 0x00000000ff157424 */ /* 0x000fc800078e00ff */
[----:B------:R-:W-:Y:S05]  /*1c80*/  RET.REL.NODEC R20 `(_Z3FXIv) ;  /* 0xffffffe014dc7950 */ /* 0x000fea0003c3ffff */
        .type           $_Z3FXIv$__internal_accurate_pow,@function
        .size           $_Z3FXIv$__internal_accurate_pow,(.L_x_290 - $_Z3FXIv$__internal_accurate_pow)
$_Z3FXIv$__internal_accurate_pow:
        /* <DEDUP_REMOVED lines=169> */
.L_x_186:
[----:B------:R-:W-:Y:S01]  /*2720*/  DFMA R24, R24, R22, R22 ;  /* 0x000000161818722b */ /* 0x000fe20000000016 */
[----:B------:R-:W-:Y:S01]  /*2730*/  IMAD.MOV.U32 R16, RZ, RZ, R0 ;  /* 0x000000ffff107224 */ /* 0x000fe200078e0000 */
[----:B------:R-:W-:Y:S01]  /*2740*/  DSETP.NEU.AND P0, PT, |R22|, +INF , PT ;  /* 0x7ff000001600742a */ /* 0x000fe20003f0d200 */
[----:B------:R-:W-:-:S07]  /*2750*/  IMAD.MOV.U32 R17, RZ, RZ, 0x0 ;  /* 0x00000000ff117424 */ /* 0x000fce00078e00ff */
[----:B------:R-:W-:Y:S02]  /*2760*/  FSEL R18, R22, R24, !P0 ;  /* 0x0000001816127208 */ /* 0x000fe40004000000 */
[----:B------:R-:W-:Y:S01]  /*2770*/  FSEL R19, R23, R25, !P0 ;  /* 0x0000001917137208 */ /* 0x000fe20004000000 */
[----:B------:R-:W-:Y:S06]  /*2780*/  RET.REL.NODEC R16 `(_Z3FXIv) ;  /* 0xffffffd8101c7950 */ /* 0x000fec0003c3ffff */
.L_x_187:
        /* <DEDUP_REMOVED lines=15> */
.L_x_290:


//--------------------- .text._Z29outlet_boundary_condition_endv --------------------------
	.section	.text._Z29outlet_boundary_condition_endv,"ax",@progbits
	.align	128
        .global         _Z29outlet_boundary_condition_endv
        .type           _Z29outlet_boundary_condition_endv,@function
        .size           _Z29outlet_boundary_condition_endv,(.L_x_292 - _Z29outlet_boundary_condition_endv)
        .other          _Z29outlet_boundary_condition_endv,@"STO_CUDA_ENTRY STV_DEFAULT"
_Z29outlet_boundary_condition_endv:
.text._Z29outlet_boundary_condition_endv:
        /* <DEDUP_REMOVED lines=34> */
[----:B------:R-:W-:-:S13]  /*0220*/  ISETP.GE.U32.AND P1, PT, R8, R5, PT ;  /* 0x000000050800720c */ /* 0x000fda0003f26070 */
[----:B------:R-:W-:Y:S01]  /*0230*/  @P1 VIADD R4, R4, 0x1 ;  /* 0x0000000104041836 */ /* 0x000fe20000000000 */
[----:B------:R-:W-:-:S04]  /*0240*/  @!P2 LOP3.LUT R4, RZ, R5, RZ, 0x33, !PT ;  /* 0x00000005ff04a212 */ /* 0x000fc800078e33ff */
[----:B------:R-:W-:-:S05]  /*0250*/  IADD3 R0, PT, PT, -R4, RZ, RZ ;  /* 0x000000ff04007210 */ /* 0x000fca0007ffe1ff */
[----:B------:R-:W-:Y:S02]  /*0260*/  IMAD R0, R5, R0, R2 ;  /* 0x0000000005007224 */ /* 0x000fe400078e0202 */
[----:B------:R-:W-:Y:S01]  /*0270*/  IMAD.MOV.U32 R5, RZ, RZ, RZ ;  /* 0x000000ffff057224 */ /* 0x000fe200078e00ff */
[----:B------:R-:W-:Y:S06]  /*0280*/  BRA `(.L_x_189) ;  /* 0x0000000000307947 */ /* 0x000fec0003800000 */
.L_x_188:
[----:B------:R-:W-:-:S07]  /*0290*/  MOV R4, 0x2b0 ;  /* 0x000002b000047802 */ /* 0x000fce0000000f00 */
[----:B------:R-:W-:Y:S05]  /*02a0*/  CALL.REL.NOINC `($__internal_21_$__cuda_sm20_div_u64) ;  /* 0x0000000800407944 */ /* 0x000fea0003c00000 */
[----:B------:R-:W-:Y:S01]  /*02b0*/  IADD3 R4, P0, PT, RZ, -R8, RZ ;  /* 0x80000008ff047210 */ /* 0x000fe20007f1e0ff */
[----:B------:R-:W-:-:S04]  /*02c0*/  IMAD.MOV.U32 R3, RZ, RZ, RZ ;  /* 0x000000ffff037224 */ /* 0x000fc800078e00ff */
[----:B------:R-:W-:Y:S02]  /*02d0*/  IMAD.X R6, RZ, RZ, ~R9, P0 ;  /* 0x000000ffff067224 */ /* 0x000fe400000e0e09 */
[----:B------:R-:W-:-:S04]  /*02e0*/  IMAD.WIDE.U32 R2, R5, R4, R2 ;  /* 0x0000000405027225 */ /* 0x000fc800078e0002 */
[----:B------:R-:W-:Y:S02]  /*02f0*/  IMAD R7, R6, R5, RZ ;  /* 0x0000000506077224 */ /* 0x000fe400078e02ff */
[----:B------:R-:W-:Y:S02]  /*0300*/  IMAD.MOV.U32 R5, RZ, RZ, R9 ;  /* 0x000000ffff057224 */ /* 0x000fe400078e0009 */
[----:B------:R-:W-:Y:S01]  /*0310*/  IMAD R7, R0, R4, R7 ;  /* 0x0000000400077224 */ /* 0x000fe200078e0207 */
[----:B------:R-:W-:Y:S01]  /*0320*/  MOV R4, R8 ;  /* 0x0000000800047202 */ /* 0x000fe20000000f00 */
[----:B------:R-:W-:Y:S02]  /*0330*/  IMAD.MOV.U32 R0, RZ, RZ, R2 ;  /* 0x000000ffff007224 */ /* 0x000fe400078e0002 */
[----:B------:R-:W-:-:S07]  /*0340*/  IMAD.IADD R11, R3, 0x1, R7 ;  /* 0x00000001030b7824 */ /* 0x000fce00078e0207 */
.L_x_189:
        /* <DEDUP_REMOVED lines=8> */
[----:B-1----:R-:W3:Y:S03]  /*03d0*/  LDG.E.64 R2, desc[UR4][R2.64] ;  /* 0x0000000402027981 */ /* 0x002ee6000c1e1b00 */
[----:B------:R-:W-:-:S05]  /*03e0*/  IADD3.X R17, PT, PT, R0, R11, R7, P0, !PT ;  /* 0x0000000b00117210 */ /* 0x000fca00007fe407 */
[----:B------:R-:W3:Y:S01]  /*03f0*/  LDG.E.64 R6, desc[UR4][R16.64] ;  /* 0x0000000410067981 */ /* 0x000ee2000c1e1b00 */
[----:B--2---:R-:W-:-:S03]  /*0400*/  IMAD.WIDE.U32 R8, R4, 0xc88, R8 ;  /* 0x00000c8804087825 */ /* 0x004fc600078e0008 */
[----:B------:R-:W-:-:S04]  /*0410*/  IADD3 R8, P0, PT, R10, R8, RZ ;  /* 0x000000080a087210 */ /* 0x000fc80007f1e0ff */
[----:B------:R-:W-:-:S06]  /*0420*/  IADD3.X R9, PT, PT, R0, R9, R11, P0, !PT ;  /* 0x0000000900097210 */ /* 0x000fcc00007fe40b */
[----:B------:R-:W2:Y:S01]  /*0430*/  LDG.E.64 R8, desc[UR4][R8.64] ;  /* 0x0000000408087981 */ /* 0x000ea2000c1e1b00 */
[----:B------:R-:W-:Y:S01]  /*0440*/  IMAD.MOV.U32 R12, RZ, RZ, 0x1 ;  /* 0x00000001ff0c7424 */ /* 0x000fe200078e00ff */
[----:B------:R-:W-:Y:S01]  /*0450*/  BSSY.RECONVERGENT B0, `(.L_x_190) ;  /* 0x0000011000007945 */ /* 0x000fe20003800200 */
[----:B---3--:R-:W-:-:S06]  /*0460*/  DMUL R6, R2, R6 ;  /* 0x0000000602067228 */ /* 0x008fcc0000000000 */
[----:B------:R-:W0:Y:S02]  /*0470*/  MUFU.RCP64H R13, R7 ;  /* 0x00000007000d7308 */ /* 0x000e240000001800 */
[----:B0-----:R-:W-:-:S08]  /*0480*/  DFMA R14, -R6, R12, 1 ;  /* 0x3ff00000060e742b */ /* 0x001fd0000000010c */
[----:B------:R-:W-:-:S08]  /*0490*/  DFMA R14, R14, R14, R14 ;  /* 0x0000000e0e0e722b */ /* 0x000fd0000000000e */
[----:B------:R-:W-:-:S08]  /*04a0*/  DFMA R14, R12, R14, R12 ;  /* 0x0000000e0c0e722b */ /* 0x000fd0000000000c */
[----:B------:R-:W-:-:S08]  /*04b0*/  DFMA R2, -R6, R14, 1 ;  /* 0x3ff000000602742b */ /* 0x000fd0000000010e */
[----:B------:R-:W-:-:S08]  /*04c0*/  DFMA R2, R14, R2, R14 ;  /* 0x000000020e02722b */ /* 0x000fd0000000000e */
[----:B--2---:R-:W-:-:S08]  /*04d0*/  DMUL R12, R8, R2 ;  /* 0x00000002080c7228 */ /* 0x004fd00000000000 */
[----:B------:R-:W-:-:S08]  /*04e0*/  DFMA R14, -R6, R12, R8 ;  /* 0x0000000c060e722b */ /* 0x000fd00000000108 */
[----:B------:R-:W-:Y:S01]  /*04f0*/  DFMA R2, R2, R14, R12 ;  /* 0x0000000e0202722b */ /* 0x000fe2000000000c */
[----:B------:R-:W-:-:S09]  /*0500*/  FSETP.GEU.AND P1, PT, |R9|, 6.5827683646048100446e-37, PT ;  /* 0x036000000900780b */ /* 0x000fd20003f2e200 */
[----:B------:R-:W-:-:S05]  /*0510*/  FFMA R11, RZ, R7, R3 ;  /* 0x00000007ff0b7223 */ /* 0x000fca0000000003 */
[----:B------:R-:W-:-:S13]  /*0520*/  FSETP.GT.AND P0, PT, |R11|, 1.469367938527859385e-39, PT ;  /* 0x001000000b00780b */ /* 0x000fda0003f04200 */
[----:B------:R-:W-:Y:S05]  /*0530*/  @P0 BRA P1, `(.L_x_191) ;  /* 0x0000000000080947 */ /* 0x000fea0000800000 */
[----:B------:R-:W-:-:S07]  /*0540*/  MOV R14, 0x560 ;  /* 0x00000560000e7802 */ /* 0x000fce0000000f00 */
[----:B------:R-:W-:Y:S05]  /*0550*/  CALL.REL.NOINC `($__internal_20_$__cuda_sm20_div_rn_f64_full) ;  /* 0x0000000000207944 */ /* 0x000fea0003c00000 */
.L_x_191:
[----:B------:R-:W-:Y:S05]  /*0560*/  BSYNC.RECONVERGENT B0 ;  /* 0x0000000000007941 */ /* 0x000fea0003800200 */
.L_x_190:
[----:B------:R-:W0:Y:S01]  /*0570*/  LDC.64 R6, c[0x4][0x258] ;  /* 0x01009600ff067b82 */ /* 0x000e220000000a00 */
[----:B------:R-:W-:Y:S02]  /*0580*/  IMAD R5, R5, 0xc88, RZ ;  /* 0x00000c8805057824 */ /* 0x000fe400078e02ff */
[----:B0-----:R-:W-:-:S03]  /*0590*/  IMAD.WIDE.U32 R6, R4, 0xc88, R6 ;  /* 0x00000c8804067825 */ /* 0x001fc600078e0006 */
[----:B------:R-:W-:-:S04]  /*05a0*/  IADD3 R10, P0, PT, R10, R6, RZ ;  /* 0x000000060a0a7210 */ /* 0x000fc80007f1e0ff */
[----:B------:R-:W-:-:S05]  /*05b0*/  IADD3.X R11, PT, PT, R0, R5, R7, P0, !PT ;  /* 0x00000005000b7210 */ /* 0x000fca00007fe407 */
[----:B------:R-:W-:Y:S01]  /*05c0*/  STG.E.64 desc[UR4][R10.64], R2 ;  /* 0x000000020a007986 */ /* 0x000fe2000c101b04 */
[----:B------:R-:W-:Y:S05]  /*05d0*/  EXIT ;  /* 0x000000000000794d */ /* 0x000fea0003800000 */
        .weak           $__internal_20_$__cuda_sm20_div_rn_f64_full
        .type           $__internal_20_$__cuda_sm20_div_rn_f64_full,@function
        .size           $__internal_20_$__cuda_sm20_div_rn_f64_full,($__internal_21_$__cuda_sm20_div_u64 - $__internal_20_$__cuda_sm20_div_rn_f64_full)
$__internal_20_$__cuda_sm20_div_rn_f64_full:
        /* <DEDUP_REMOVED lines=14> */
[----:B------:R-:W-:-:S04]  /*06c0*/  @!P2 ISETP.GE.U32.AND P3, PT, R11, R18, PT ;  /* 0x000000120b00a20c */ /* 0x000fc80003f66070 */
[----:B------:R-:W-:-:S04]  /*06d0*/  @!P2 SEL R19, R15, 0x63400000, !P3 ;  /* 0x634000000f13a807 */ /* 0x000fc80005800000 */
[----:B------:R-:W-:-:S04]  /*06e0*/  @!P2 LOP3.LUT R22, R19, 0x80000000, R9, 0xf8, !PT ;  /* 0x800000001316a812 */ /* 0x000fc800078ef809 */
[----:B------:R-:W-:Y:S01]  /*06f0*/  @!P2 LOP3.LUT R23, R22, 0x100000, RZ, 0xfc, !PT ;  /* 0x001000001617a812 */ /* 0x000fe200078efcff */
[----:B------:R-:W-:Y:S01]  /*0700*/  @!P2 IMAD.MOV.U32 R22, RZ, RZ, RZ ;  /* 0x000000ffff16a224 */ /* 0x000fe200078e00ff */
[----:B0-----:R-:W-:-:S08]  /*0710*/  DFMA R16, R12, -R2, 1 ;  /* 0x3ff000000c10742b */ /* 0x001fd00000000802 */
        /* <DEDUP_REMOVED lines=12> */
[----:B------:R-:W-:Y:S01]  /*07e0*/  VIADD R25, R23, 0xffffffff ;  /* 0xffffffff17197836 */ /* 0x000fe20000000000 */
        /* <DEDUP_REMOVED lines=13> */
[----:B------:R-:W-:-:S03]  /*08c0*/  IMAD.MOV.U32 R8, RZ, RZ, RZ ;  /* 0x000000ffff087224 */ /* 0x000fc600078e00ff */
[----:B------:R-:W-:-:S06]  /*08d0*/  IADD3 R9, PT, PT, R11, 0x7fe00000, RZ ;  /* 0x7fe000000b097810 */ /* 0x000fcc0007ffe0ff */
        /* <DEDUP_REMOVED lines=19> */
.L_x_193:
        /* <DEDUP_REMOVED lines=16> */
.L_x_196:
[----:B------:R-:W-:Y:S01]  /*0b10*/  LOP3.LUT R19, R7, 0x80000, RZ, 0xfc, !PT ;  /* 0x0008000007137812 */ /* 0x000fe200078efcff */
[----:B------:R-:W-:Y:S01]  /*0b20*/  IMAD.MOV.U32 R18, RZ, RZ, R6 ;  /* 0x000000ffff127224 */ /* 0x000fe200078e0006 */
[----:B------:R-:W-:Y:S06]  /*0b30*/  BRA `(.L_x_194) ;  /* 0x0000000000087947 */ /* 0x000fec0003800000 */
.L_x_195:
[----:B------:R-:W-:Y:S01]  /*0b40*/  LOP3.LUT R19, R9, 0x80000, RZ, 0xfc, !PT ;  /* 0x0008000009137812 */ /* 0x000fe200078efcff */
[----:B------:R-:W-:-:S07]  /*0b50*/  IMAD.MOV.U32 R18, RZ, RZ, R8 ;  /* 0x000000ffff127224 */ /* 0x000fce00078e0008 */
.L_x_194:
[----:B------:R-:W-:Y:S05]  /*0b60*/  BSYNC.RECONVERGENT B1 ;  /* 0x0000000000017941 */ /* 0x000fea0003800200 */
.L_x_192:
[----:B------:R-:W-:Y:S02]  /*0b70*/  HFMA2 R15, -RZ, RZ, 0, 0 ;  /* 0x00000000ff0f7431 */ /* 0x000fe400000001ff */
[----:B------:R-:W-:Y:S02]  /*0b80*/  IMAD.MOV.U32 R2, RZ, RZ, R18 ;  /* 0x000000ffff027224 */ /* 0x000fe400078e0012 */
[----:B------:R-:W-:Y:S01]  /*0b90*/  IMAD.MOV.U32 R3, RZ, RZ, R19 ;  /* 0x000000ffff037224 */ /* 0x000fe200078e0013 */
[----:B------:R-:W-:Y:S06]  /*0ba0*/  RET.REL.NODEC R14 `(_Z29outlet_boundary_condition_endv) ;  /* 0xfffffff40e147950 */ /* 0x000fec0003c3ffff */
        .weak           $__internal_21_$__cuda_sm20_div_u64
        .type           $__internal_21_$__cuda_sm20_div_u64,@function
        .size           $__internal_21_$__cuda_sm20_div_u64,(.L_x_292 - $__internal_21_$__cuda_sm20_div_u64)
$__internal_21_$__cuda_sm20_div_u64:
        /* <DEDUP_REMOVED lines=63> */
[----:B------:R-:W-:Y:S01]  /*0fa0*/  SEL R9, R9, R6, P0 ;  /* 0x0000000609097207 */ /* 0x000fe20000000000 */
[----:B------:R-:W-:Y:S01]  /*0fb0*/  IMAD.MOV.U32 R6, RZ, RZ, R4 ;  /* 0x000000ffff067224 */ /* 0x000fe200078e0004 */
[----:B------:R-:W-:Y:S02]  /*0fc0*/  SEL R8, R8, 0xffffffff, P1 ;  /* 0xffffffff08087807 */ /* 0x000fe40000800000 */
[----:B------:R-:W-:Y:S01]  /*0fd0*/  SEL R9, R9, 0xffffffff, P1 ;  /* 0xffffffff09097807 */ /* 0x000fe20000800000 */
[----:B------:R-:W-:Y:S06]  /*0fe0*/  RET.REL.NODEC R6 `(_Z29outlet_boundary_condition_endv) ;  /* 0xfffffff006047950 */ /* 0x000fec0003c3ffff */
.L_x_197:
        /* <DEDUP_REMOVED lines=9> */
.L_x_292:


//--------------------- .text._Z25outlet_boundary_conditionv --------------------------
	.section	.text._Z25outlet_boundary_conditionv,"ax",@progbits
	.align	128
        .global         _Z25outlet_boundary_conditionv
        .type           _Z25outlet_boundary_conditionv,@function
        .size           _Z25outlet_boundary_conditionv,(.L_x_294 - _Z25outlet_boundary_conditionv)
        .other          _Z25outlet_boundary_conditionv,@"STO_CUDA_ENTRY STV_DEFAULT"
_Z25outlet_boundary_conditionv:
.text._Z25outlet_boundary_conditionv:
[----:B------:R-:W-:Y:S08]  /*0000*/  LDC R1, c[0x0][0x37c] ;  /* 0x0000df00ff017b82 */ /* 0x000ff00000000800 */
[----:B------:R-:W0:Y:S01]  /*0010*/  LDC.64 R2, c[0x4][0x1a8] ;  /* 0x01006a00ff027b82 */ /* 0x000e220000000a00 */
[----:B------:R-:W0:Y:S02]  /*0020*/  LDCU.64 UR4, c[0x0][0x358] ;  /* 0x00006b00ff0477ac */ /* 0x000e240008000a00 */
[----:B0-----:R-:W2:Y:S05]  /*0030*/  LDG.E R3, desc[UR4][R2.64] ;  /* 0x0000000402037981 */ /* 0x001eaa000c1e1900 */
[----:B------:R-:W0:Y:S01]  /*0040*/  S2UR UR6, SR_CTAID.X ;  /* 0x00000000000679c3 */ /* 0x000e220000002500 */
[----:B------:R-:W0:Y:S07]  /*0050*/  S2R R5, SR_TID.X ;  /* 0x0000000000057919 */ /* 0x000e2e0000002100 */
[----:B------:R-:W0:Y:S02]  /*0060*/  LDC R26, c[0x0][0x360] ;  /* 0x0000d800ff1a7b82 */ /* 0x000e240000000800 */
[----:B0-----:R-:W-:-:S05]  /*0070*/  IMAD R26, R26, UR6, R5 ;  /* 0x000000061a1a7c24 */ /* 0x001fca000f8e0205 */
[----:B--2---:R-:W-:Y:S02]  /*0080*/  ISETP.GE.U32.AND P0, PT, R26, R3, PT ;  /* 0x000000031a00720c */ /* 0x004fe40003f06070 */
[----:B------:R-:W-:-:S04]  /*0090*/  SHF.R.S32.HI R0, RZ, 0x1f, R3 ;  /* 0x0000001fff007819 */ /* 0x000fc80000011403 */
[----:B------:R-:W-:-:S13]  /*00a0*/  ISETP.GE.U32.AND.EX P0, PT, RZ, R0, PT, P0 ;  /* 0x00000000ff00720c */ /* 0x000fda0003f06100 */
[----:B------:R-:W-:Y:S05]  /*00b0*/  @P0 EXIT ;  /* 0x000000000000094d */ /* 0x000fea0003800000 */
[----:B------:R-:W0:Y:S01]  /*00c0*/  LDC.64 R8, c[0x4][0x50] ;  /* 0x01001400ff087b82 */ /* 0x000e220000000a00 */
[----:B------:R-:W1:Y:S01]  /*00d0*/  LDCU.64 UR6, c[0x4][0x1e8] ;  /* 0x01003d00ff0677ac */ /* 0x000e620008000a00 */
[----:B0-----:R0:W2:Y:S01]  /*00e0*/  LDG.E R4, desc[UR4][R8.64] ;  /* 0x0000000408047981 */ /* 0x0010a2000c1e1900 */
[----:B------:R-:W-:Y:S02]  /*00f0*/  IMAD.MOV.U32 R2, RZ, RZ, 0xc88 ;  /* 0x00000c88ff027424 */ /* 0x000fe400078e00ff */
[----:B------:R-:W-:Y:S02]  /*0100*/  IMAD.MOV.U32 R3, RZ, RZ, 0x0 ;  /* 0x00000000ff037424 */ /* 0x000fe400078e00ff */
[----:B------:R-:W-:Y:S01]  /*0110*/  IMAD.SHL.U32 R5, R26, 0x8, RZ ;  /* 0x000000081a057824 */ /* 0x000fe200078e00ff */
[----:B------:R-:W-:Y:S01]  /*0120*/  SHF.R.U32.HI R26, RZ, 0x1d, R26 ;  /* 0x0000001dff1a7819 */ /* 0x000fe2000001161a */
[----:B------:R-:W3:Y:S08]  /*0130*/  LDC.64 R14, c[0x4][0x8] ;  /* 0x01000200ff0e7b82 */ /* 0x000ef00000000a00 */
[----:B0-----:R-:W0:Y:S01]  /*0140*/  LDC.64 R8, c[0x4][0x1f8] ;  /* 0x01007e00ff087b82 */ /* 0x001e220000000a00 */
[----:B--2---:R-:W-:-:S03]  /*0150*/  IMAD.WIDE R2, R4, 0xc88, -R2 ;  /* 0x00000c8804027825 */ /* 0x004fc600078e0a02 */
[----:B-1----:R-:W-:-:S04]  /*0160*/  IADD3 R10, P0, P1, R5, UR6, R2 ;  /* 0x00000006050a7c10 */ /* 0x002fc8000f91e002 */
[----:B------:R-:W-:Y:S01]  /*0170*/  IADD3.X R11, PT, PT, R26, UR7, R3, P0, P1 ;  /* 0x000000071a0b7c10 */ /* 0x000fe200087e2403 */
[----:B------:R-:W1:Y:S04]  /*0180*/  LDCU.64 UR6, c[0x4][0x1f0] ;  /* 0x01003e00ff0677ac */ /* 0x000e680008000a00 */
[----:B------:R-:W2:Y:S01]  /*0190*/  LDG.E.64 R6, desc[UR4][R10.64+-0xc88] ;  /* 0xfff378040a067981 */ /* 0x000ea2000c1e1b00 */
[----:B-1----:R-:W-:-:S04]  /*01a0*/  IADD3 R12, P0, P1, R5, UR6, R2 ;  /* 0x00000006050c7c10 */ /* 0x002fc8000f91e002 */
[----:B------:R-:W-:Y:S01]  /*01b0*/  IADD3.X R13, PT, PT, R26, UR7, R3, P0, P1 ;  /* 0x000000071a0d7c10 */ /* 0x000fe200087e2403 */
[----:B------:R-:W1:Y:S01]  /*01c0*/  LDCU.64 UR6, c[0x4][0x208] ;  /* 0x01004100ff0677ac */ /* 0x000e620008000a00 */
[----:B--2---:R-:W-:Y:S04]  /*01d0*/  STG.E.64 desc[UR4][R10.64], R6 ;  /* 0x000000060a007986 */ /* 0x004fe8000c101b04 */
[----:B------:R-:W2:Y:S01]  /*01e0*/  LDG.E.64 R16, desc[UR4][R12.64+-0xc88] ;  /* 0xfff378040c107981 */ /* 0x000ea2000c1e1b00 */
[----:B0-----:R-:W-:Y:S01]  /*01f0*/  IMAD.WIDE R8, R4, 0xc88, R8 ;  /* 0x00000c8804087825 */ /* 0x001fe200078e0208 */
[----:B-1----:R-:W-:Y:S02]  /*0200*/  IADD3 R18, P1, P2, R5, UR6, R2 ;  /* 0x0000000605127c10 */ /* 0x002fe4000fa3e002 */
[----:B------:R-:W-:Y:S01]  /*0210*/  IADD3 R20, P0, PT, R8, R5, RZ ;  /* 0x0000000508147210 */ /* 0x000fe20007f1e0ff */
[----:B--2---:R0:W-:Y:S04]  /*0220*/  STG.E.64 desc[UR4][R12.64], R16 ;  /* 0x000000100c007986 */ /* 0x0041e8000c101b04 */
[----:B---3--:R-:W2:Y:S01]  /*0230*/  LDG.E.64 R14, desc[UR4][R14.64] ;  /* 0x000000040e0e7981 */ /* 0x008ea2000c1e1b00 */
[----:B------:R-:W-:Y:S01]  /*0240*/  IMAD.X R21, R9, 0x1, R26, P0 ;  /* 0x0000000109157824 */ /* 0x000fe200000e061a */
[----:B------:R-:W-:Y:S01]  /*0250*/  IADD3.X R19, PT, PT, R26, UR7, R3, P1, P2 ;  /* 0x000000071a137c10 */ /* 0x000fe20008fe4403 */
[----:B------:R-:W0:Y:S03]  /*0260*/  LDCU.64 UR6, c[0x4][0x210] ;  /* 0x01004200ff0677ac */ /* 0x000e260008000a00 */
[----:B--2---:R1:W-:Y:S04]  /*0270*/  STG.E.64 desc[UR4][R20.64+-0xc88], R14 ;  /* 0xfff3780e14007986 */ /* 0x0043e8000c101b04 */
[----:B------:R-:W2:Y:S01]  /*0280*/  LDG.E.64 R8, desc[UR4][R18.64+-0xc88] ;  /* 0xfff3780412087981 */ /* 0x000ea2000c1e1b00 */
[----:B0-----:R-:W-:-:S04]  /*0290*/  IADD3 R12, P0, P1, R5, UR6, R2 ;  /* 0x00000006050c7c10 */ /* 0x001fc8000f91e002 */
[----:B------:R-:W-:Y:S01]  /*02a0*/  IADD3.X R13, PT, PT, R26, UR7, R3, P0, P1 ;  /* 0x000000071a0d7c10 */ /* 0x000fe200087e2403 */
[----:B------:R-:W0:Y:S01]  /*02b0*/  LDCU.64 UR6, c[0x4][0x218] ;  /* 0x01004300ff0677ac */ /* 0x000e220008000a00 */
[----:B--2---:R2:W-:Y:S04]  /*02c0*/  STG.E.64 desc[UR4][R18.64], R8 ;  /* 0x0000000812007986 */ /* 0x0045e8000c101b04 */
[----:B------:R-:W3:Y:S01]  /*02d0*/  LDG.E.64 R16, desc[UR4][R12.64+-0xc88] ;  /* 0xfff378040c107981 */ /* 0x000ee2000c1e1b00 */
[----:B0-----:R-:W-:-:S04]  /*02e0*/  IADD3 R2, P0, P1, R5, UR6, R2 ;  /* 0x0000000605027c10 */ /* 0x001fc8000f91e002 */
[----:B------:R-:W-:Y:S01]  /*02f0*/  IADD3.X R3, PT, PT, R26, UR7, R3, P0, P1 ;  /* 0x000000071a037c10 */ /* 0x000fe200087e2403 */
[----:B------:R-:W0:Y:S01]  /*0300*/  LDC.64 R22, c[0x4][0x40] ;  /* 0x01001000ff167b82 */ /* 0x000e220000000a00 */
[----:B---3--:R3:W-:Y:S04]  /*0310*/  STG.E.64 desc[UR4][R12.64], R16 ;  /* 0x000000100c007986 */ /* 0x0087e8000c101b04 */
[----:B-1----:R-:W4:Y:S04]  /*0320*/  LDG.E.64 R20, desc[UR4][R2.64+-0xc88] ;  /* 0xfff3780402147981 */ /* 0x002f28000c1e1b00 */
[----:B----4-:R1:W-:Y:S04]  /*0330*/  STG.E.64 desc[UR4][R2.64], R20 ;  /* 0x0000001402007986 */ /* 0x0103e8000c101b04 */
[----:B0-----:R-:W4:Y:S01]  /*0340*/  LDG.E.64 R10, desc[UR4][R22.64] ;  /* 0x00000004160a7981 */ /* 0x001f22000c1e1b00 */
[----:B--2---:R-:W-:Y:S01]  /*0350*/  IMAD.MOV.U32 R18, RZ, RZ, 0x1 ;  /* 0x00000001ff127424 */ /* 0x004fe200078e00ff */
[----:B------:R-:W-:-:S02]  /*0360*/  FSETP.GEU.AND P1, PT, |R15|, 6.5827683646048100446e-37, PT ;  /* 0x036000000f00780b */ /* 0x000fc40003f2e200 */
[----:B------:R-:W-:Y:S01]  /*0370*/  SHF.R.S32.HI R27, RZ, 0x1f, R4 ;  /* 0x0000001fff1b7819 */ /* 0x000fe20000011404 */
[----:B----4-:R-:W-:-:S06]  /*0380*/  DADD R10, R10, -1 ;  /* 0xbff000000a0a7429 */ /* 0x010fcc0000000000 */
[----:B------:R-:W0:Y:S02]  /*0390*/  MUFU.RCP64H R19, R11 ;  /* 0x0000000b00137308 */ /* 0x000e240000001800 */
[----:B0-----:R-:W-:-:S08]  /*03a0*/  DFMA R24, -R10, R18, 1 ;  /* 0x3ff000000a18742b */ /* 0x001fd00000000112 */
[----:B------:R-:W-:-:S08]  /*03b0*/  DFMA R24, R24, R24, R24 ;  /* 0x000000181818722b */ /* 0x000fd00000000018 */
[----:B------:R-:W-:-:S08]  /*03c0*/  DFMA R24, R18, R24, R18 ;  /* 0x000000181218722b */ /* 0x000fd00000000012 */
[----:B---3--:R-:W-:-:S08]  /*03d0*/  DFMA R12, -R10, R24, 1 ;  /* 0x3ff000000a0c742b */ /* 0x008fd00000000118 */
[----:B------:R-:W-:-:S08]  /*03e0*/  DFMA R12, R24, R12, R24 ;  /* 0x0000000c180c722b */ /* 0x000fd00000000018 */
[----:B------:R-:W-:-:S08]  /*03f0*/  DMUL R16, R14, R12 ;  /* 0x0000000c0e107228 */ /* 0x000fd00000000000 */
[----:B-1----:R-:W-:-:S08]  /*0400*/  DFMA R2, -R10, R16, R14 ;  /* 0x000000100a02722b */ /* 0x002fd0000000010e */
[----:B------:R-:W-:-:S10]  /*0410*/  DFMA R2, R12, R2, R16 ;  /* 0x000000020c02722b */ /* 0x000fd40000000010 */
[----:B------:R-:W-:-:S05]  /*0420*/  FFMA R0, RZ, R11, R3 ;  /* 0x0000000bff007223 */ /* 0x000fca0000000003 */
[----:B------:R-:W-:-:S13]  /*0430*/  FSETP.GT.AND P0, PT, |R0|, 1.469367938527859385e-39, PT ;  /* 0x001000000000780b */ /* 0x000fda0003f04200 */
[----:B------:R-:W-:Y:S05]  /*0440*/  @P0 BRA P1, `(.L_x_198) ;  /* 0x0000000000080947 */ /* 0x000fea0000800000 */
[----:B------:R-:W-:-:S07]  /*0450*/  MOV R24, 0x470 ;  /* 0x0000047000187802 */ /* 0x000fce0000000f00 */
[----:B------:R-:W-:Y:S05]  /*0460*/  CALL.REL.NOINC `($__internal_22_$__cuda_sm20_div_rn_f64_full) ;  /* 0x0000000000b87944 */ /* 0x000fea0003c00000 */
.L_x_198:
[----:B------:R-:W-:Y:S01]  /*0470*/  DADD R28, -RZ, |R6| ;  /* 0x00000000ff1c7229 */ /* 0x000fe20000000506 */
[----:B------:R-:W-:Y:S01]  /*0480*/  BSSY.RECONVERGENT B0, `(.L_x_199) ;  /* 0x0000003000007945 */ /* 0x000fe20003800200 */
[----:B------:R-:W-:-:S09]  /*0490*/  MOV R0, 0x4b0 ;  /* 0x000004b000007802 */ /* 0x000fd20000000f00 */
[----:B------:R-:W-:Y:S05]  /*04a0*/  CALL.REL.NOINC `($_Z25outlet_boundary_conditionv$__internal_accurate_pow) ;  /* 0x00000008001c7944 */ /* 0x000fea0003c00000 */
[----:B------:R-:W-:Y:S05]  /*04b0*/  BSYNC.RECONVERGENT B0 ;  /* 0x0000000000007941 */ /* 0x000fea0003800200 */
.L_x_199:
[C---:B------:R-:W-:Y:S01]  /*04c0*/  DADD R12, R6.reuse, 2 ;  /* 0x40000000060c7429 */ /* 0x040fe20000000000 */
[----:B------:R-:W0:Y:S01]  /*04d0*/  LDC.64 R10, c[0x4][0x200] ;  /* 0x01008000ff0a7b82 */ /* 0x000e220000000a00 */
[----:B------:R-:W-:Y:S01]  /*04e0*/  DSETP.NEU.AND P1, PT, R6, RZ, PT ;  /* 0x000000ff0600722a */ /* 0x000fe20003f2d000 */
[----:B------:R-:W-:Y:S07]  /*04f0*/  BSSY.RECONVERGENT B0, `(.L_x_200) ;  /* 0x0000010000007945 */ /* 0x000fee0003800200 */
[----:B------:R-:W-:Y:S01]  /*0500*/  LOP3.LUT R12, R13, 0x7ff00000, RZ, 0xc0, !PT ;  /* 0x7ff000000d0c7812 */ /* 0x000fe200078ec0ff */
[----:B------:R-:W-:-:S03]  /*0510*/  IMAD.MOV.U32 R13, RZ, RZ, R15 ;  /* 0x000000ffff0d7224 */ /* 0x000fc600078e000f */
[----:B------:R-:W-:Y:S01]  /*0520*/  ISETP.NE.AND P0, PT, R12, 0x7ff00000, PT ;  /* 0x7ff000000c00780c */ /* 0x000fe20003f05270 */
[----:B------:R-:W-:Y:S02]  /*0530*/  IMAD.MOV.U32 R12, RZ, RZ, R14 ;  /* 0x000000ffff0c7224 */ /* 0x000fe400078e000e */
[----:B------:R-:W-:Y:S02]  /*0540*/  IMAD.MOV.U32 R15, RZ, RZ, R13 ;  /* 0x000000ffff0f7224 */ /* 0x000fe400078e000d */
[----:B------:R-:W-:Y:S01]  /*0550*/  IMAD.MOV.U32 R14, RZ, RZ, R12 ;  /* 0x000000ffff0e7224 */ /* 0x000fe200078e000c */
[----:B------:R-:W-:Y:S02]  /*0560*/  @!P1 CS2R R12, SRZ ;  /* 0x00000000000c9805 */ /* 0x000fe4000001ff00 */
[----:B------:R-:W-:-:S05]  /*0570*/  @!P1 CS2R R14, SRZ ;  /* 0x00000000000e9805 */ /* 0x000fca000001ff00 */
[----:B------:R-:W-:Y:S05]  /*0580*/  @P0 BRA `(.L_x_201) ;  /* 0x0000000000180947 */ /* 0x000fea0003800000 */
[----:B------:R-:W-:-:S14]  /*0590*/  DSETP.NAN.AND P1, PT, R6, R6, PT ;  /* 0x000000060600722a */ /* 0x000fdc0003f28000 */
[----:B------:R-:W-:Y:S01]  /*05a0*/  @P1 DADD R14, R6, 2 ;  /* 0x40000000060e1429 */ /* 0x000fe20000000000 */
[----:B------:R-:W-:Y:S10]  /*05b0*/  @P1 BRA `(.L_x_201) ;  /* 0x00000000000c1947 */ /* 0x000ff40003800000 */
[----:B------:R-:W-:-:S14]  /*05c0*/  DSETP.NEU.AND P1, PT, |R6|, +INF , PT ;  /* 0x7ff000000600742a */ /* 0x000fdc0003f2d200 */
[----:B------:R-:W-:Y:S02]  /*05d0*/  @!P1 IMAD.MOV.U32 R14, RZ, RZ, 0x0 ;  /* 0x00000000ff0e9424 */ /* 0x000fe400078e00ff */
[----:B------:R-:W-:-:S07]  /*05e0*/  @!P1 IMAD.MOV.U32 R15, RZ, RZ, 0x7ff00000 ;  /* 0x7ff00000ff0f9424 */ /* 0x000fce00078e00ff */
.L_x_201:
[----:B------:R-:W-:Y:S05]  /*05f0*/  BSYNC.RECONVERGENT B0 ;  /* 0x0000000000007941 */ /* 0x000fea0003800200 */
.L_x_200:
[----:B------:R-:W-:Y:S04]  /*0600*/  BSSY.RECONVERGENT B0, `(.L_x_202) ;  /* 0x0000008000007945 */ /* 0x000fe80003800200 */
[----:B------:R-:W-:Y:S05]  /*0610*/  @P0 BRA `(.L_x_203) ;  /* 0x0000000000180947 */ /* 0x000fea0003800000 */
[----:B------:R-:W-:-:S14]  /*0620*/  DSETP.NAN.AND P0, PT, R6, R6, PT ;  /* 0x000000060600722a */ /* 0x000fdc0003f08000 */
[----:B------:R-:W-:Y:S01]  /*0630*/  @P0 DADD R12, R6, 2 ;  /* 0x40000000060c0429 */ /* 0x000fe20000000000 */
[----:B------:R-:W-:Y:S10]  /*0640*/  @P0 BRA `(.L_x_203) ;  /* 0x00000000000c0947 */ /* 0x000ff40003800000 */
[----:B------:R-:W-:-:S14]  /*0650*/  DSETP.NEU.AND P0, PT, |R6|, +INF , PT ;  /* 0x7ff000000600742a */ /* 0x000fdc0003f0d200 */
[----:B------:R-:W-:Y:S02]  /*0660*/  @!P0 IMAD.MOV.U32 R12, RZ, RZ, 0x0 ;  /* 0x00000000ff0c8424 */ /* 0x000fe400078e00ff */
[----:B------:R-:W-:-:S07]  /*0670*/  @!P0 IMAD.MOV.U32 R13, RZ, RZ, 0x7ff00000 ;  /* 0x7ff00000ff0d8424 */ /* 0x000fce00078e00ff */
.L_x_203:
[----:B------:R-:W-:Y:S05]  /*0680*/  BSYNC.RECONVERGENT B0 ;  /* 0x0000000000007941 */ /* 0x000fea0003800200 */
.L_x_202:
[----:B------:R-:W-:Y:S01]  /*0690*/  DADD R14, R14, R12 ;  /* 0x000000000e0e7229 */ /* 0x000fe2000000000c */
[----:B0-----:R-:W-:Y:S01]  /*06a0*/  IMAD.WIDE.U32 R10, R4, 0xc88, R10 ;  /* 0x00000c88040a7825 */ /* 0x001fe200078e000a */
[----:B------:R-:W-:Y:S02]  /*06b0*/  DSETP.NEU.AND P0, PT, R6, 1, PT ;  /* 0x3ff000000600742a */ /* 0x000fe40003f0d000 */
[----:B------:R-:W-:Y:S01]  /*06c0*/  DMUL R8, R8, 0.5 ;  /* 0x3fe0000008087828 */ /* 0x000fe20000000000 */
[----:B------:R-:W-:-:S05]  /*06d0*/  IMAD R27, R27, 0xc88, RZ ;  /* 0x00000c881b1b7824 */ /* 0x000fca00078e02ff */
[----:B------:R-:W-:Y:S02]  /*06e0*/  FSEL R6, R14, RZ, P0 ;  /* 0x000000ff0e067208 */ /* 0x000fe40000000000 */
[----:B------:R-:W-:Y:S02]  /*06f0*/  FSEL R7, R15, 2, P0 ;  /* 0x400000000f077808 */ /* 0x000fe40000000000 */
[----:B------:R-:W-:-:S04]  /*0700*/  IADD3 R4, P0, PT, R5, R10, RZ ;  /* 0x0000000a05047210 */ /* 0x000fc80007f1e0ff */
[----:B------:R-:W-:Y:S01]  /*0710*/  DFMA R8, R8, R6, R2 ;  /* 0x000000060808722b */ /* 0x000fe20000000002 */
[----:B------:R-:W-:-:S06]  /*0720*/  IADD3.X R5, PT, PT, R26, R11, R27, P0, !PT ;  /* 0x0000000b1a057210 */ /* 0x000fcc00007fe41b */
[----:B------:R-:W-:Y:S01]  /*0730*/  STG.E.64 desc[UR4][R4.64+-0xc88], R8 ;  /* 0xfff3780804007986 */ /* 0x000fe2000c101b04 */
[----:B------:R-:W-:Y:S05]  /*0740*/  EXIT ;  /* 0x000000000000794d */ /* 0x000fea0003800000 */
        .weak           $__internal_22_$__cuda_sm20_div_rn_f64_full
        .type           $__internal_22_$__cuda_sm20_div_rn_f64_full,@function
        .size           $__internal_22_$__cuda_sm20_div_rn_f64_full,($_Z25outlet_boundary_conditionv$__internal_accurate_pow - $__internal_22_$__cuda_sm20_div_rn_f64_full)
$__internal_22_$__cuda_sm20_div_rn_f64_full:
[C---:B------:R-:W-:Y:S01]  /*0750*/  FSETP.GEU.AND P0, PT, |R11|.reuse, 1.469367938527859385e-39, PT ;  /* 0x001000000b00780b */ /* 0x040fe20003f0e200 */
[----:B------:R-:W-:Y:S01]  /*0760*/  IMAD.MOV.U32 R18, RZ, RZ, 0x1 ;  /* 0x00000001ff127424 */ /* 0x000fe200078e00ff */
[C---:B------:R-:W-:Y:S01]  /*0770*/  LOP3.LUT R12, R11.reuse, 0x800fffff, RZ, 0xc0, !PT ;  /* 0x800fffff0b0c7812 */ /* 0x040fe200078ec0ff */
[----:B------:R-:W-:Y:S01]  /*0780*/  IMAD.MOV.U32 R0, RZ, RZ, 0x1ca00000 ;  /* 0x1ca00000ff007424 */ /* 0x000fe200078e00ff */
[----:B------:R-:W-:Y:S02]  /*0790*/  LOP3.LUT R23, R11, 0x7ff00000, RZ, 0xc0, !PT ;  /* 0x7ff000000b177812 */ /* 0x000fe400078ec0ff */
[----:B------:R-:W-:Y:S01]  /*07a0*/  LOP3.LUT R13, R12, 0x3ff00000, RZ, 0xfc, !PT ;  /* 0x3ff000000c0d7812 */ /* 0x000fe200078efcff */
[----:B------:R-:W-:-:S06]  /*07b0*/  IMAD.MOV.U32 R12, RZ, RZ, R10 ;  /* 0x000000ffff0c7224 */ /* 0x000fcc00078e000a */
[----:B------:R-:W-:-:S06]  /*07c0*/  @!P0 DMUL R12, R10, 8.98846567431157953865e+307 ;  /* 0x7fe000000a0c8828 */ /* 0x000fcc0000000000 */
[----:B------:R-:W0:Y:S02]  /*07d0*/  MUFU.RCP64H R19, R13 ;  /* 0x0000000d00137308 */ /* 0x000e240000001800 */
[----:B0-----:R-:W-:-:S08]  /*07e0*/  DFMA R2, R18, -R12, 1 ;  /* 0x3ff000001202742b */ /* 0x001fd0000000080c */
[----:B------:R-:W-:-:S08]  /*07f0*/  DFMA R2, R2, R2, R2 ;  /* 0x000000020202722b */ /* 0x000fd00000000002 */
[----:B------:R-:W-:Y:S01]  /*0800*/  DFMA R18, R18, R2, R18 ;  /* 0x000000021212722b */ /* 0x000fe20000000012 */
[----:B------:R-:W-:Y:S02]  /*0810*/  IMAD.MOV.U32 R3, RZ, RZ, R15 ;  /* 0x000000ffff037224 */ /* 0x000fe400078e000f */
[----:B------:R-:W-:-:S03]  /*0820*/  IMAD.MOV.U32 R2, RZ, RZ, R14 ;  /* 0x000000ffff027224 */ /* 0x000fc600078e000e */
[----:B------:R-:W-:Y:S02]  /*0830*/  LOP3.LUT R22, R3, 0x7ff00000, RZ, 0xc0, !PT ;  /* 0x7ff0000003167812 */ /* 0x000fe400078ec0ff */
[----:B------:R-:W-:Y:S01]  /*0840*/  DFMA R16, R18, -R12, 1 ;  /* 0x3ff000001210742b */ /* 0x000fe2000000080c */
[----:B------:R-:W-:Y:S01]  /*0850*/  IMAD.MOV.U32 R14, RZ, RZ, R2 ;  /* 0x000000ffff0e7224 */ /* 0x000fe200078e0002 */
[----:B------:R-:W-:Y:S01]  /*0860*/  ISETP.GE.U32.AND P1, PT, R22, R23, PT ;  /* 0x000000171600720c */ /* 0x000fe20003f26070 */
[----:B------:R-:W-:-:S03]  /*0870*/  IMAD.MOV.U32 R25, RZ, RZ, R22 ;  /* 0x000000ffff197224 */ /* 0x000fc600078e0016 */
[----:B------:R-:W-:Y:S02]  /*0880*/  SEL R15, R0, 0x63400000, !P1 ;  /* 0x63400000000f7807 */ /* 0x000fe40004800000 */
[----:B------:R-:W-:Y:S01]  /*0890*/  DFMA R16, R18, R16, R18 ;  /* 0x000000101210722b */ /* 0x000fe20000000012 */
[----:B------:R-:W-:Y:S02]  /*08a0*/  FSETP.GEU.AND P1, PT, |R3|, 1.469367938527859385e-39, PT ;  /* 0x001000000300780b */ /* 0x000fe40003f2e200 */
[----:B------:R-:W-:-:S11]  /*08b0*/  LOP3.LUT R15, R15, 0x800fffff, R3, 0xf8, !PT ;  /* 0x800fffff0f0f7812 */ /* 0x000fd600078ef803 */
[----:B------:R-:W-:Y:S05]  /*08c0*/  @P1 BRA `(.L_x_204) ;  /* 0x0000000000201947 */ /* 0x000fea0003800000 */
[----:B------:R-:W-:Y:S01]  /*08d0*/  LOP3.LUT R19, R11, 0x7ff00000, RZ, 0xc0, !PT ;  /* 0x7ff000000b137812 */ /* 0x000fe200078ec0ff */
[----:B------:R-:W-:-:S03]  /*08e0*/  IMAD.MOV.U32 R18, RZ, RZ, RZ ;  /* 0x000000ffff127224 */ /* 0x000fc600078e00ff */
[----:B------:R-:W-:-:S04]  /*08f0*/  ISETP.GE.U32.AND P1, PT, R22, R19, PT ;  /* 0x000000131600720c */ /* 0x000fc80003f26070 */
[----:B------:R-:W-:-:S04]  /*0900*/  SEL R19, R0, 0x63400000, !P1 ;  /* 0x6340000000137807 */ /* 0x000fc80004800000 */
[----:B------:R-:W-:-:S04]  /*0910*/  LOP3.LUT R19, R19, 0x80000000, R3, 0xf8, !PT ;  /* 0x8000000013137812 */ /* 0x000fc800078ef803 */
[----:B------:R-:W-:-:S06]  /*0920*/  LOP3.LUT R19, R19, 0x100000, RZ, 0xfc, !PT ;  /* 0x0010000013137812 */ /* 0x000fcc00078efcff */
[----:B------:R-:W-:-:S10]  /*0930*/  DFMA R14, R14, 2, -R18 ;  /* 0x400000000e0e782b */ /* 0x000fd40000000812 */
[----:B------:R-:W-:-:S07]  /*0940*/  LOP3.LUT R25, R15, 0x7ff00000, RZ, 0xc0, !PT ;  /* 0x7ff000000f197812 */ /* 0x000fce00078ec0ff */
.L_x_204:
[----:B------:R-:W-:Y:S01]  /*0950*/  DMUL R18, R16, R14 ;  /* 0x0000000e10127228 */ /* 0x000fe20000000000 */
[----:B------:R-:W-:-:S07]  /*0960*/  @!P0 LOP3.LUT R23, R13, 0x7ff00000, RZ, 0xc0, !PT ;  /* 0x7ff000000d178812 */ /* 0x000fce00078ec0ff */
[----:B------:R-:W-:-:S08]  /*0970*/  DFMA R20, R18, -R12, R14 ;  /* 0x8000000c1214722b */ /* 0x000fd0000000000e */
[----:B------:R-:W-:Y:S01]  /*0980*/  DFMA R20, R16, R20, R18 ;  /* 0x000000141014722b */ /* 0x000fe20000000012 */
        /* <DEDUP_REMOVED lines=32> */
.L_x_205:
        /* <DEDUP_REMOVED lines=16> */
.L_x_208:
[----:B------:R-:W-:Y:S01]  /*0c90*/  LOP3.LUT R17, R11, 0x80000, RZ, 0xfc, !PT ;  /* 0x000800000b117812 */ /* 0x000fe200078efcff */
[----:B------:R-:W-:Y:S01]  /*0ca0*/  IMAD.MOV.U32 R16, RZ, RZ, R10 ;  /* 0x000000ffff107224 */ /* 0x000fe200078e000a */
[----:B------:R-:W-:Y:S06]  /*0cb0*/  BRA `(.L_x_206) ;  /* 0x0000000000087947 */ /* 0x000fec0003800000 */
.L_x_207:
[----:B------:R-:W-:Y:S01]  /*0cc0*/  LOP3.LUT R17, R3, 0x80000, RZ, 0xfc, !PT ;  /* 0x0008000003117812 */ /* 0x000fe200078efcff */
[----:B------:R-:W-:-:S07]  /*0cd0*/  IMAD.MOV.U32 R16, RZ, RZ, R2 ;  /* 0x000000ffff107224 */ /* 0x000fce00078e0002 */
.L_x_206:
[----:B------:R-:W-:Y:S02]  /*0ce0*/  IMAD.MOV.U32 R25, RZ, RZ, 0x0 ;  /* 0x00000000ff197424 */ /* 0x000fe400078e00ff */
[----:B------:R-:W-:Y:S02]  /*0cf0*/  IMAD.MOV.U32 R2, RZ, RZ, R16 ;  /* 0x000000ffff027224 */ /* 0x000fe400078e0010 */
[----:B------:R-:W-:Y:S01]  /*0d00*/  IMAD.MOV.U32 R3, RZ, RZ, R17 ;  /* 0x000000ffff037224 */ /* 0x000fe200078e0011 */
[----:B------:R-:W-:Y:S06]  /*0d10*/  RET.REL.NODEC R24 `(_Z25outlet_boundary_conditionv) ;  /* 0xfffffff018b87950 */ /* 0x000fec0003c3ffff */
        .type           $_Z25outlet_boundary_conditionv$__internal_accurate_pow,@function
        .size           $_Z25outlet_boundary_conditionv$__internal_accurate_pow,(.L_x_294 - $_Z25outlet_boundary_conditionv$__internal_accurate_pow)
$_Z25outlet_boundary_conditionv$__internal_accurate_pow:
[----:B------:R-:W-:Y:S01]  /*0d20*/  ISETP.GT.U32.AND P0, PT, R29, 0xfffff, PT ;  /* 0x000fffff1d00780c */ /* 0x000fe20003f04070 */
[----:B------:R-:W-:Y:S01]  /*0d30*/  IMAD.MOV.U32 R10, RZ, RZ, R29 ;  /* 0x000000ffff0a7224 */ /* 0x000fe200078e001d */
[----:B------:R-:W-:Y:S01]  /*0d40*/  UMOV UR6, 0x7d2cafe2 ;  /* 0x7d2cafe200067882 */ /* 0x000fe20000000000 */
[----:B------:R-:W-:Y:S01]  /*0d50*/  IMAD.MOV.U32 R12, RZ, RZ, R28 ;  /* 0x000000ffff0c7224 */ /* 0x000fe200078e001c */
[----:B------:R-:W-:Y:S01]  /*0d60*/  UMOV UR7, 0x3eb0f5ff ;  /* 0x3eb0f5ff00077882 */ /* 0x000fe20000000000 */
[----:B------:R-:W-:Y:S01]  /*0d70*/  IMAD.MOV.U32 R16, RZ, RZ, RZ ;  /* 0x000000ffff107224 */ /* 0x000fe200078e00ff */
[----:B------:R-:W-:Y:S01]  /*0d80*/  UMOV UR8, 0x3b39803f ;  /* 0x3b39803f00087882 */ /* 0x000fe20000000000 */
[----:B------:R-:W-:Y:S01]  /*0d90*/  IMAD.MOV.U32 R14, RZ, RZ, 0x41ad3b5a ;  /* 0x41ad3b5aff0e7424 */ /* 0x000fe200078e00ff */
[----:B------:R-:W-:Y:S01]  /*0da0*/  UMOV UR9, 0x3c7abc9e ;  /* 0x3c7abc9e00097882 */ /* 0x000fe20000000000 */
[----:B------:R-:W-:-:S04]  /*0db0*/  IMAD.MOV.U32 R15, RZ, RZ, 0x3ed0f5d2 ;  /* 0x3ed0f5d2ff0f7424 */ /* 0x000fc800078e00ff */
[----:B------:R-:W-:Y:S01]  /*0dc0*/  @!P0 DMUL R24, R28, 1.80143985094819840000e+16 ;  /* 0x435000001c188828 */ /* 0x000fe20000000000 */
[----:B------:R-:W-:-:S09]  /*0dd0*/  SHF.R.U32.HI R28, RZ, 0x14, R29 ;  /* 0x00000014ff1c7819 */ /* 0x000fd2000001161d */
[----:B------:R-:W-:Y:S01]  /*0de0*/  @!P0 IMAD.MOV.U32 R10, RZ, RZ, R25 ;  /* 0x000000ffff0a8224 */ /* 0x000fe200078e0019 */
[----:B------:R-:W-:Y:S01]  /*0df0*/  @!P0 LEA.HI R28, R25, 0xffffffca, RZ, 0xc ;  /* 0xffffffca191c8811 */ /* 0x000fe200078f60ff */
        /* <DEDUP_REMOVED lines=77> */
[--C-:B------:R-:W-:Y:S02]  /*12d0*/  DFMA R10, R12, UR6, R14.reuse ;  /* 0x000000060c0a7c2b */ /* 0x100fe4000800000e */
[----:B------:R-:W-:-:S06]  /*12e0*/  DADD R20, R18, -R14 ;  /* 0x0000000012147229 */ /* 0x000fcc000000080e */
[----:B------:R-:W-:Y:S02]  /*12f0*/  DFMA R18, R12, -UR6, R10 ;  /* 0x800000060c127c2b */ /* 0x000fe4000800000a */
[----:B------:R-:W-:-:S06]  /*1300*/  DADD R20, R16, R20 ;  /* 0x0000000010147229 */ /* 0x000fcc0000000014 */
[----:B------:R-:W-:-:S08]  /*1310*/  DADD R18, -R14, R18 ;  /* 0x000000000e127229 */ /* 0x000fd00000000112 */
[----:B------:R-:W-:-:S08]  /*1320*/  DADD R18, R20, -R18 ;  /* 0x0000000014127229 */ /* 0x000fd00000000812 */
[----:B------:R-:W-:-:S08]  /*1330*/  DFMA R18, R12, UR8, R18 ;  /* 0x000000080c127c2b */ /* 0x000fd00008000012 */
[----:B------:R-:W-:-:S08]  /*1340*/  DADD R12, R10, R18 ;  /* 0x000000000a0c7229 */ /* 0x000fd00000000012 */
[----:B------:R-:W-:Y:S02]  /*1350*/  DADD R10, R10, -R12 ;  /* 0x000000000a0a7229 */ /* 0x000fe4000000080c */
[----:B------:R-:W-:-:S06]  /*1360*/  DMUL R16, R12, 2 ;  /* 0x400000000c107828 */ /* 0x000fcc0000000000 */
[----:B------:R-:W-:Y:S02]  /*1370*/  DADD R18, R18, R10 ;  /* 0x0000000012127229 */ /* 0x000fe4000000000a */
[----:B------:R-:W-:Y:S01]  /*1380*/  DFMA R12, R12, 2, -R16 ;  /* 0x400000000c0c782b */ /* 0x000fe20000000810 */
[----:B------:R-:W-:Y:S02]  /*1390*/  IMAD.MOV.U32 R10, RZ, RZ, 0x652b82fe ;  /* 0x652b82feff0a7424 */ /* 0x000fe400078e00ff */
[----:B------:R-:W-:-:S05]  /*13a0*/  IMAD.MOV.U32 R11, RZ, RZ, 0x3ff71547 ;  /* 0x3ff71547ff0b7424 */ /* 0x000fca00078e00ff */
[----:B------:R-:W-:-:S08]  /*13b0*/  DFMA R18, R18, 2, R12 ;  /* 0x400000001212782b */ /* 0x000fd0000000000c */
[----:B------:R-:W-:-:S08]  /*13c0*/  DADD R12, R16, R18 ;  /* 0x00000000100c7229 */ /* 0x000fd00000000012 */
[----:B------:R-:W-:Y:S02]  /*13d0*/  DFMA R10, R12, R10, 6.75539944105574400000e+15 ;  /* 0x433800000c0a742b */ /* 0x000fe4000000000a */
[----:B------:R-:W-:Y:S01]  /*13e0*/  FSETP.GEU.AND P0, PT, |R13|, 4.1917929649353027344, PT ;  /* 0x4086232b0d00780b */ /* 0x000fe20003f0e200 */
[----:B------:R-:W-:-:S05]  /*13f0*/  DADD R16, R16, -R12 ;  /* 0x0000000010107229 */ /* 0x000fca000000080c */
[----:B------:R-:W-:-:S03]  /*1400*/  DADD R14, R10, -6.75539944105574400000e+15 ;  /* 0xc33800000a0e7429 */ /* 0x000fc60000000000 */
[----:B------:R-:W-:-:S05]  /*1410*/  DADD R18, R18, R16 ;  /* 0x0000000012127229 */ /* 0x000fca0000000010 */
[----:B------:R-:W-:Y:S01]  /*1420*/  DFMA R20, R14, -UR6, R12 ;  /* 0x800000060e147c2b */ /* 0x000fe2000800000c */
[----:B------:R-:W-:Y:S01]  /*1430*/  UMOV UR6, 0x3b39803f ;  /* 0x3b39803f00067882 */ /* 0x000fe20000000000 */
[----:B------:R-:W-:-:S06]  /*1440*/  UMOV UR7, 0x3c7abc9e ;  /* 0x3c7abc9e00077882 */ /* 0x000fcc0000000000 */
        /* <DEDUP_REMOVED lines=41> */
[----:B------:R-:W-:-:S05]  /*16e0*/  @!P1 SHF.R.S32.HI R11, RZ, 0x1, R11 ;  /* 0x00000001ff0b9819 */ /* 0x000fca000001140b */
[----:B------:R-:W-:Y:S02]  /*16f0*/  @!P1 IMAD.IADD R10, R10, 0x1, -R11 ;  /* 0x000000010a0a9824 */ /* 0x000fe400078e0a0b */
[----:B------:R-:W-:-:S03]  /*1700*/  @!P1 IMAD R15, R11, 0x100000, R15 ;  /* 0x001000000b0f9824 */ /* 0x000fc600078e020f */
[----:B------:R-:W-:Y:S01]  /*1710*/  @!P1 LEA R11, R10, 0x3ff00000, 0x14 ;  /* 0x3ff000000a0b9811 */ /* 0x000fe200078ea0ff */
[----:B------:R-:W-:-:S06]  /*1720*/  @!P1 IMAD.MOV.U32 R10, RZ, RZ, RZ ;  /* 0x000000ffff0a9224 */ /* 0x000fcc00078e00ff */
[----:B------:R-:W-:-:S11]  /*1730*/  @!P1 DMUL R16, R14, R10 ;  /* 0x0000000a0e109228 */ /* 0x000fd60000000000 */
.L_x_209:
[----:B------:R-:W-:Y:S01]  /*1740*/  DFMA R18, R18, R16, R16 ;  /* 0x000000101212722b */ /* 0x000fe20000000010 */
[----:B------:R-:W-:Y:S01]  /*1750*/  IMAD.MOV.U32 R10, RZ, RZ, R0 ;  /* 0x000000ffff0a7224 */ /* 0x000fe200078e0000 */
[----:B------:R-:W-:Y:S01]  /*1760*/  DSETP.NEU.AND P0, PT, |R16|, +INF , PT ;  /* 0x7ff000001000742a */ /* 0x000fe20003f0d200 */
[----:B------:R-:W-:-:S07]  /*1770*/  IMAD.MOV.U32 R11, RZ, RZ, 0x0 ;  /* 0x00000000ff0b7424 */ /* 0x000fce00078e00ff */
[----:B------:R-:W-:Y:S02]  /*1780*/  FSEL R14, R16, R18, !P0 ;  /* 0x00000012100e7208 */ /* 0x000fe40004000000 */
[----:B------:R-:W-:Y:S01]  /*1790*/  FSEL R15, R17, R19, !P0 ;  /* 0x00000013110f7208 */ /* 0x000fe20004000000 */
[----:B------:R-:W-:Y:S06]  /*17a0*/  RET.REL.NODEC R10 `(_Z25outlet_boundary_conditionv) ;  /* 0xffffffe80a147950 */ /* 0x000fec0003c3ffff */
.L_x_210:
        /* <DEDUP_REMOVED lines=13> */
.L_x_294:


//--------------------- .text._Z10upper_wallv     --------------------------
	.section	.text._Z10upper_wallv,"ax",@progbits
	.align	128
        .global         _Z10upper_wallv
        .type           _Z10upper_wallv,@function
        .size           _Z10upper_wallv,(.L_x_318 - _Z10upper_wallv)
        .other          _Z10upper_wallv,@"STO_CUDA_ENTRY STV_DEFAULT"
_Z10upper_wallv:
.text._Z10upper_wallv:
[----:B------:R-:W-:Y:S08]  /*0000*/  LDC R1, c[0x0][0x37c] ;  /* 0x0000df00ff017b82 */ /* 0x000ff00000000800 */
[----:B------:R-:W0:Y:S01]  /*0010*/  LDC.64 R2, c[0x4][0x50] ;  /* 0x01001400ff027b82 */ /* 0x000e220000000a00 */
[----:B------:R-:W0:Y:S02]  /*0020*/  LDCU.64 UR6, c[0x0][0x358] ;  /* 0x00006b00ff0677ac */ /* 0x000e240008000a00 */
[----:B0-----:R-:W2:Y:S05]  /*0030*/  LDG.E R2, desc[UR6][R2.64] ;  /* 0x0000000602027981 */ /* 0x001eaa000c1e1900 */
[----:B------:R-:W0:Y:S01]  /*0040*/  S2UR UR4, SR_CTAID.X ;  /* 0x00000000000479c3 */ /* 0x000e220000002500 */
[----:B------:R-:W0:Y:S07]  /*0050*/  S2R R5, SR_TID.X ;  /* 0x0000000000057919 */ /* 0x000e2e0000002100 */
[----:B------:R-:W0:Y:S02]  /*0060*/  LDC R8, c[0x0][0x360] ;  /* 0x0000d800ff087b82 */ /* 0x000e240000000800 */
[----:B0-----:R-:W-:-:S02]  /*0070*/  IMAD R8, R8, UR4, R5 ;  /* 0x0000000408087c24 */ /* 0x001fc4000f8e0205 */
[----:B--2---:R-:W-:-:S05]  /*0080*/  VIADD R5, R2, 0xfffffffe ;  /* 0xfffffffe02057836 */ /* 0x004fca0000000000 */
[----:B------:R-:W-:Y:S02]  /*0090*/  ISETP.GE.U32.AND P0, PT, R8, R5, PT ;  /* 0x000000050800720c */ /* 0x000fe40003f06070 */
[----:B------:R-:W-:-:S04]  /*00a0*/  SHF.R.S32.HI R5, RZ, 0x1f, R5 ;  /* 0x0000001fff057819 */ /* 0x000fc80000011405 */
[----:B------:R-:W-:-:S13]  /*00b0*/  ISETP.GE.U32.AND.EX P0, PT, RZ, R5, PT, P0 ;  /* 0x00000005ff00720c */ /* 0x000fda0003f06100 */
[----:B------:R-:W-:Y:S05]  /*00c0*/  @P0 EXIT ;  /* 0x000000000000094d */ /* 0x000fea0003800000 */
[----:B------:R-:W0:Y:S08]  /*00d0*/  LDC.64 R4, c[0x4][0x1a8] ;  /* 0x01006a00ff047b82 */ /* 0x000e300000000a00 */
[----:B------:R-:W1:Y:S01]  /*00e0*/  LDC.64 R6, c[0x4][0x1e8] ;  /* 0x01007a00ff067b82 */ /* 0x000e620000000a00 */
[----:B------:R-:W-:Y:S02]  /*00f0*/  HFMA2 R3, -RZ, RZ, 0, 0 ;  /* 0x00000000ff037431 */ /* 0x000fe400000001ff */
[----:B------:R-:W-:Y:S01]  /*0100*/  IMAD.MOV.U32 R2, RZ, RZ, 0x8 ;  /* 0x00000008ff027424 */ /* 0x000fe200078e00ff */
[----:B------:R-:W-:-:S04]  /*0110*/  UMOV UR4, URZ ;  /* 0x000000ff00047c82 */ /* 0x000fc80008000000 */
[----:B------:R-:W2:Y:S01]  /*0120*/  LDC.64 R10, c[0x4][0x1f0] ;  /* 0x01007c00ff0a7b82 */ /* 0x000ea20000000a00 */
[----:B0-----:R0:W3:Y:S07]  /*0130*/  LDG.E R0, desc[UR6][R4.64] ;  /* 0x0000000604007981 */ /* 0x0010ee000c1e1900 */
[----:B------:R-:W4:Y:S01]  /*0140*/  LDC.64 R20, c[0x4][0x210] ;  /* 0x01008400ff147b82 */ /* 0x000f220000000a00 */
[----:B-1----:R-:W-:-:S07]  /*0150*/  IMAD.WIDE.U32 R6, R8, 0xc88, R6 ;  /* 0x00000c8808067825 */ /* 0x002fce00078e0006 */
[----:B------:R-:W1:Y:S01]  /*0160*/  LDC.64 R22, c[0x4][0x218] ;  /* 0x01008600ff167b82 */ /* 0x000e620000000a00 */
[----:B--2---:R-:W-:-:S07]  /*0170*/  IMAD.WIDE.U32 R10, R8, 0xc88, R10 ;  /* 0x00000c88080a7825 */ /* 0x004fce00078e000a */
[----:B0-----:R-:W0:Y:S08]  /*0180*/  LDC.64 R4, c[0x4][0x1f8] ;  /* 0x01007e00ff047b82 */ /* 0x001e300000000a00 */
[----:B------:R-:W2:Y:S01]  /*0190*/  LDC.64 R24, c[0x4][0x200] ;  /* 0x01008000ff187b82 */ /* 0x000ea20000000a00 */
[----:B---3--:R-:W-:-:S03]  /*01a0*/  IMAD.WIDE R2, R0, 0x8, -R2 ;  /* 0x0000000800027825 */ /* 0x008fc600078e0a02 */
[----:B------:R-:W-:-:S04]  /*01b0*/  IADD3 R12, P0, PT, R2, R6, RZ ;  /* 0x00000006020c7210 */ /* 0x000fc80007f1e0ff */
[----:B------:R-:W-:-:S05]  /*01c0*/  IADD3.X R13, PT, PT, R3, UR4, R7, P0, !PT ;  /* 0x00000004030d7c10 */ /* 0x000fca00087fe407 */
[----:B------:R-:W3:Y:S01]  /*01d0*/  LDG.E.64 R6, desc[UR6][R12.64+0xc80] ;  /* 0x000c80060c067981 */ /* 0x000ee2000c1e1b00 */
[----:B------:R-:W-:-:S04]  /*01e0*/  IADD3 R14, P0, PT, R2, R10, RZ ;  /* 0x0000000a020e7210 */ /* 0x000fc80007f1e0ff */
[----:B------:R-:W-:Y:S01]  /*01f0*/  IADD3.X R15, PT, PT, R3, UR4, R11, P0, !PT ;  /* 0x00000004030f7c10 */ /* 0x000fe200087fe40b */
[----:B0-----:R-:W-:Y:S01]  /*0200*/  IMAD.WIDE.U32 R4, R8, 0xc88, R4 ;  /* 0x00000c8808047825 */ /* 0x001fe200078e0004 */
[----:B---3--:R0:W-:Y:S04]  /*0210*/  STG.E.64 desc[UR6][R12.64+0xc88], R6 ;  /* 0x000c88060c007986 */ /* 0x0081e8000c101b06 */
[----:B------:R-:W3:Y:S01]  /*0220*/  LDG.E.64 R10, desc[UR6][R14.64+0xc80] ;  /* 0x000c80060e0a7981 */ /* 0x000ee2000c1e1b00 */
[----:B------:R-:W-:-:S04]  /*0230*/  IADD3 R16, P0, PT, R2, R4, RZ ;  /* 0x0000000402107210 */ /* 0x000fc80007f1e0ff */
[----:B------:R-:W-:Y:S02]  /*0240*/  IADD3.X R17, PT, PT, R3, UR4, R5, P0, !PT ;  /* 0x0000000403117c10 */ /* 0x000fe400087fe405 */
[----:B------:R-:W5:Y:S01]  /*0250*/  LDC.64 R4, c[0x4][0x208] ;  /* 0x01008200ff047b82 */ /* 0x000f620000000a00 */
[----:B---3--:R4:W-:Y:S04]  /*0260*/  STG.E.64 desc[UR6][R14.64+0xc88], R10 ;  /* 0x000c880a0e007986 */ /* 0x0089e8000c101b06 */
[----:B------:R-:W3:Y:S01]  /*0270*/  LDG.E.64 R18, desc[UR6][R16.64+0xc80] ;  /* 0x000c800610127981 */ /* 0x000ee2000c1e1b00 */
[----:B-----5:R-:W-:-:S03]  /*0280*/  IMAD.WIDE.U32 R4, R8, 0xc88, R4 ;  /* 0x00000c8808047825 */ /* 0x020fc600078e0004 */
[----:B------:R-:W-:-:S04]  /*0290*/  IADD3 R4, P0, PT, R2, R4, RZ ;  /* 0x0000000402047210 */ /* 0x000fc80007f1e0ff */
[----:B------:R-:W-:Y:S01]  /*02a0*/  IADD3.X R5, PT, PT, R3, UR4, R5, P0, !PT ;  /* 0x0000000403057c10 */ /* 0x000fe200087fe405 */
[----:B---3--:R3:W-:Y:S04]  /*02b0*/  STG.E.64 desc[UR6][R16.64+0xc88], R18 ;  /* 0x000c881210007986 */ /* 0x0087e8000c101b06 */
[----:B0-----:R-:W5:Y:S01]  /*02c0*/  LDG.E.64 R12, desc[UR6][R4.64+0xc80] ;  /* 0x000c8006040c7981 */ /* 0x001f62000c1e1b00 */
[----:B----4-:R-:W-:-:S04]  /*02d0*/  IMAD.WIDE.U32 R14, R8, 0xc88, R20 ;  /* 0x00000c88080e7825 */ /* 0x010fc800078e0014 */
[----:B-1----:R-:W-:-:S04]  /*02e0*/  IMAD.WIDE.U32 R20, R8, 0xc88, R22 ;  /* 0x00000c8808147825 */ /* 0x002fc800078e0016 */
[----:B--2---:R-:W-:Y:S01]  /*02f0*/  IMAD.WIDE.U32 R22, R8, 0xc88, R24 ;  /* 0x00000c8808167825 */ /* 0x004fe200078e0018 */
[----:B------:R-:W-:-:S03]  /*0300*/  IADD3 R9, PT, PT, R21, UR4, RZ ;  /* 0x0000000415097c10 */ /* 0x000fc6000fffe0ff */
[----:B------:R-:W-:Y:S01]  /*0310*/  VIADD R15, R15, UR4 ;  /* 0x000000040f0f7c36 */ /* 0x000fe20008000000 */
[----:B------:R-:W-:Y:S01]  /*0320*/  IADD3 R2, P0, PT, R2, R22, RZ ;  /* 0x0000001602027210 */ /* 0x000fe20007f1e0ff */
[----:B------:R-:W-:Y:S02]  /*0330*/  IMAD.MOV.U32 R8, RZ, RZ, R20 ;  /* 0x000000ffff087224 */ /* 0x000fe400078e0014 */
[----:B------:R-:W-:Y:S01]  /*0340*/  IMAD.WIDE R14, R0, 0x8, R14 ;  /* 0x00000008000e7825 */ /* 0x000fe200078e020e */
[----:B------:R-:W-:-:S03]  /*0350*/  IADD3.X R3, PT, PT, R3, UR4, R23, P0, !PT ;  /* 0x0000000403037c10 */ /* 0x000fc600087fe417 */
[----:B------:R-:W-:Y:S01]  /*0360*/  IMAD.WIDE R8, R0, 0x8, R8 ;  /* 0x0000000800087825 */ /* 0x000fe200078e0208 */
[-C--:B-----5:R-:W-:Y:S01]  /*0370*/  DMUL R6, R6, R12.reuse ;  /* 0x0000000c06067228 */ /* 0x0a0fe20000000000 */
[----:B------:R-:W-:Y:S01]  /*0380*/  STG.E.64 desc[UR6][R4.64+0xc88], R12 ;  /* 0x000c880c04007986 */ /* 0x000fe2000c101b06 */
[----:B------:R-:W-:-:S05]  /*0390*/  DMUL R10, R10, R12 ;  /* 0x0000000c0a0a7228 */ /* 0x000fca0000000000 */
[----:B------:R-:W-:Y:S04]  /*03a0*/  STG.E.64 desc[UR6][R14.64+0xc80], R6 ;  /* 0x000c80060e007986 */ /* 0x000fe8000c101b06 */
[----:B------:R-:W-:Y:S04]  /*03b0*/  STG.E.64 desc[UR6][R8.64+0xc80], R10 ;  /* 0x000c800a08007986 */ /* 0x000fe8000c101b06 */
[----:B---3--:R-:W2:Y:S04]  /*03c0*/  LDG.E.64 R16, desc[UR6][R2.64+0xc80] ;  /* 0x000c800602107981 */ /* 0x008ea8000c1e1b00 */
[----:B--2---:R-:W-:Y:S01]  /*03d0*/  STG.E.64 desc[UR6][R2.64+0xc88], R16 ;  /* 0x000c881002007986 */ /* 0x004fe2000c101b06 */
[----:B------:R-:W-:Y:S05]  /*03e0*/  EXIT ;  /* 0x000000000000794d */ /* 0x000fea0003800000 */
.L_x_211:
        /* <DEDUP_REMOVED lines=9> */
.L_x_318:


//--------------------- .text._Z10lower_wallv     --------------------------
	.section	.text._Z10lower_wallv,"ax",@progbits
	.align	128
        .global         _Z10lower_wallv
        .type           _Z10lower_wallv,@function
        .size           _Z10lower_wallv,(.L_x_319 - _Z10lower_wallv)
        .other          _Z10lower_wallv,@"STO_CUDA_ENTRY STV_DEFAULT"
_Z10lower_wallv:
.text._Z10lower_wallv:
        /* <DEDUP_REMOVED lines=8> */
[----:B--2---:R-:W-:-:S04]  /*0080*/  IADD3 R5, PT, PT, R2, -0x2, RZ ;  /* 0xfffffffe02057810 */ /* 0x004fc80007ffe0ff */
[----:B------:R-:W-:Y:S02]  /*0090*/  ISETP.GE.U32.AND P0, PT, R0, R5, PT ;  /* 0x000000050000720c */ /* 0x000fe40003f06070 */
[----:B------:R-:W-:-:S04]  /*00a0*/  SHF.R.S32.HI R5, RZ, 0x1f, R5 ;  /* 0x0000001fff057819 */ /* 0x000fc80000011405 */
[----:B------:R-:W-:-:S13]  /*00b0*/  ISETP.GE.U32.AND.EX P0, PT, RZ, R5, PT, P0 ;  /* 0x00000005ff00720c */ /* 0x000fda0003f06100 */
[----:B------:R-:W-:Y:S05]  /*00c0*/  @P0 EXIT ;  /* 0x000000000000094d */ /* 0x000fea0003800000 */
[----:B------:R-:W0:Y:S01]  /*00d0*/  LDC.64 R8, c[0x4][0x1e8] ;  /* 0x01007a00ff087b82 */ /* 0x000e220000000a00 */
[----:B------:R-:W-:-:S07]  /*00e0*/  UMOV UR4, URZ ;  /* 0x000000ff00047c82 */ /* 0x000fce0008000000 */
[----:B------:R-:W1:Y:S08]  /*00f0*/  LDC.64 R10, c[0x4][0x1f0] ;  /* 0x01007c00ff0a7b82 */ /* 0x000e700000000a00 */
[----:B------:R-:W2:Y:S01]  /*0100*/  LDC.64 R12, c[0x4][0x1f8] ;  /* 0x01007e00ff0c7b82 */ /* 0x000ea20000000a00 */
[----:B0-----:R-:W-:-:S07]  /*0110*/  IMAD.WIDE.U32 R8, R0, 0xc88, R8 ;  /* 0x00000c8800087825 */ /* 0x001fce00078e0008 */
[----:B------:R-:W0:Y:S01]  /*0120*/  LDC.64 R4, c[0x4][0x208] ;  /* 0x01008200ff047b82 */ /* 0x000e220000000a00 */
[----:B------:R-:W-:-:S07]  /*0130*/  IADD3 R9, PT, PT, R9, UR4, RZ ;  /* 0x0000000409097c10 */ /* 0x000fce000fffe0ff */
[----:B------:R-:W3:Y:S01]  /*0140*/  LDC.64 R16, c[0x4][0x210] ;  /* 0x01008400ff107b82 */ /* 0x000ee20000000a00 */
[----:B------:R-:W4:Y:S01]  /*0150*/  LDG.E.64 R6, desc[UR6][R8.64+0xc90] ;  /* 0x000c900608067981 */ /* 0x000f22000c1e1b00 */
[----:B-1----:R-:W-:-:S05]  /*0160*/  IMAD.WIDE.U32 R10, R0, 0xc88, R10 ;  /* 0x00000c88000a7825 */ /* 0x002fca00078e000a */
[----:B------:R-:W-:Y:S01]  /*0170*/  IADD3 R11, PT, PT, R11, UR4, RZ ;  /* 0x000000040b0b7c10 */ /* 0x000fe2000fffe0ff */
[C---:B--2---:R-:W-:Y:S01]  /*0180*/  IMAD.WIDE.U32 R12, R0.reuse, 0xc88, R12 ;  /* 0x00000c88000c7825 */ /* 0x044fe200078e000c */
[----:B------:R-:W1:Y:S08]  /*0190*/  LDC.64 R18, c[0x4][0x218] ;  /* 0x01008600ff127b82 */ /* 0x000e700000000a00 */
[----:B------:R-:W2:Y:S01]  /*01a0*/  LDC.64 R20, c[0x4][0x200] ;  /* 0x01008000ff147b82 */ /* 0x000ea20000000a00 */
[----:B----4-:R4:W-:Y:S04]  /*01b0*/  STG.E.64 desc[UR6][R8.64+0xc88], R6 ;  /* 0x000c880608007986 */ /* 0x0109e8000c101b06 */
[----:B------:R-:W5:Y:S01]  /*01c0*/  LDG.E.64 R2, desc[UR6][R10.64+0xc90] ;  /* 0x000c90060a027981 */ /* 0x000f62000c1e1b00 */
[----:B------:R-:W-:Y:S01]  /*01d0*/  IADD3 R13, PT, PT, R13, UR4, RZ ;  /* 0x000000040d0d7c10 */ /* 0x000fe2000fffe0ff */
[----:B0-----:R-:W-:-:S02]  /*01e0*/  IMAD.WIDE.U32 R4, R0, 0xc88, R4 ;  /* 0x00000c8800047825 */ /* 0x001fc400078e0004 */
[----:B-----5:R3:W-:Y:S04]  /*01f0*/  STG.E.64 desc[UR6][R10.64+0xc88], R2 ;  /* 0x000c88020a007986 */ /* 0x0207e8000c101b06 */
[----:B------:R-:W5:Y:S01]  /*0200*/  LDG.E.64 R14, desc[UR6][R12.64+0xc90] ;  /* 0x000c90060c0e7981 */ /* 0x000f62000c1e1b00 */
[----:B------:R-:W-:-:S03]  /*0210*/  VIADD R5, R5, UR4 ;  /* 0x0000000405057c36 */ /* 0x000fc60008000000 */
[----:B-----5:R0:W-:Y:S04]  /*0220*/  STG.E.64 desc[UR6][R12.64+0xc88], R14 ;  /* 0x000c880e0c007986 */ /* 0x0201e8000c101b06 */
[----:B----4-:R-:W4:Y:S01]  /*0230*/  LDG.E.64 R8, desc[UR6][R4.64+0xc90] ;  /* 0x000c900604087981 */ /* 0x010f22000c1e1b00 */
[----:B---3--:R-:W-:-:S04]  /*0240*/  IMAD.WIDE.U32 R10, R0, 0xc88, R16 ;  /* 0x00000c88000a7825 */ /* 0x008fc800078e0010 */
[C---:B-1----:R-:W-:Y:S01]  /*0250*/  IMAD.WIDE.U32 R18, R0.reuse, 0xc88, R18 ;  /* 0x00000c8800127825 */ /* 0x042fe200078e0012 */
[----:B------:R-:W-:Y:S02]  /*0260*/  IADD3 R17, PT, PT, R11, UR4, RZ ;  /* 0x000000040b117c10 */ /* 0x000fe4000fffe0ff */
[----:B------:R-:W-:Y:S01]  /*0270*/  MOV R16, R10 ;  /* 0x0000000a00107202 */ /* 0x000fe20000000f00 */
[----:B--2---:R-:W-:Y:S01]  /*0280*/  IMAD.WIDE.U32 R20, R0, 0xc88, R20 ;  /* 0x00000c8800147825 */ /* 0x004fe200078e0014 */
[----:B------:R-:W-:-:S03]  /*0290*/  IADD3 R19, PT, PT, R19, UR4, RZ ;  /* 0x0000000413137c10 */ /* 0x000fc6000fffe0ff */
[----:B------:R-:W-:Y:S01]  /*02a0*/  VIADD R11, R21, UR4 ;  /* 0x00000004150b7c36 */ /* 0x000fe20008000000 */
[----:B------:R-:W-:Y:S01]  /*02b0*/  MOV R10, R20 ;  /* 0x00000014000a7202 */ /* 0x000fe20000000f00 */
[-C--:B----4-:R-:W-:Y:S01]  /*02c0*/  DMUL R6, R6, R8.reuse ;  /* 0x0000000806067228 */ /* 0x090fe20000000000 */
[----:B------:R-:W-:Y:S01]  /*02d0*/  STG.E.64 desc[UR6][R4.64+0xc88], R8 ;  /* 0x000c880804007986 */ /* 0x000fe2000c101b06 */
[----:B------:R-:W-:-:S05]  /*02e0*/  DMUL R2, R2, R8 ;  /* 0x0000000802027228 */ /* 0x000fca0000000000 */
[----:B------:R-:W-:Y:S04]  /*02f0*/  STG.E.64 desc[UR6][R16.64+0xc88], R6 ;  /* 0x000c880610007986 */ /* 0x000fe8000c101b06 */
[----:B------:R-:W-:Y:S04]  /*0300*/  STG.E.64 desc[UR6][R18.64+0xc88], R2 ;  /* 0x000c880212007986 */ /* 0x000fe8000c101b06 */
[----:B0-----:R-:W2:Y:S04]  /*0310*/  LDG.E.64 R12, desc[UR6][R10.64+0xc90] ;  /* 0x000c90060a0c7981 */ /* 0x001ea8000c1e1b00 */
[----:B--2---:R-:W-:Y:S01]  /*0320*/  STG.E.64 desc[UR6][R10.64+0xc88], R12 ;  /* 0x000c880c0a007986 */ /* 0x004fe2000c101b06 */
[----:B------:R-:W-:Y:S05]  /*0330*/  EXIT ;  /* 0x000000000000794d */ /* 0x000fea0003800000 */
.L_x_212:
        /* <DEDUP_REMOVED lines=12> */
.L_x_319:


//--------------------- .text._Z24inlet_boundary_conditionv --------------------------
	.section	.text._Z24inlet_boundary_conditionv,"ax",@progbits
	.align	128
        .global         _Z24inlet_boundary_conditionv
        .type           _Z24inlet_boundary_conditionv,@function
        .size           _Z24inlet_boundary_conditionv,(.L_x_296 - _Z24inlet_boundary_conditionv)
        .other          _Z24inlet_boundary_conditionv,@"STO_CUDA_ENTRY STV_DEFAULT"
_Z24inlet_boundary_conditionv:
.text._Z24inlet_boundary_conditionv:
        /* <DEDUP_REMOVED lines=14> */
[----:B------:R-:W2:Y:S06]  /*00e0*/  LDCU.64 UR8, c[0x4][0x1f0] ;  /* 0x01003e00ff0877ac */ /* 0x000eac0008000a00 */
[----:B------:R-:W3:Y:S01]  /*00f0*/  LDC.64 R14, c[0x4][0x8] ;  /* 0x01000200ff0e7b82 */ /* 0x000ee20000000a00 */
[----:B------:R-:W-:Y:S01]  /*0100*/  IMAD.SHL.U32 R4, R5, 0x8, RZ ;  /* 0x0000000805047824 */ /* 0x000fe200078e00ff */
[----:B------:R-:W4:Y:S01]  /*0110*/  LDCU.64 UR10, c[0x4][0x218] ;  /* 0x01004300ff0a77ac */ /* 0x000f220008000a00 */
[----:B0-----:R-:W5:Y:S01]  /*0120*/  LDG.E.64 R6, desc[UR4][R6.64] ;  /* 0x0000000406067981 */ /* 0x001f62000c1e1b00 */
[----:B------:R-:W-:-:S02]  /*0130*/  SHF.R.U32.HI R5, RZ, 0x1d, R5 ;  /* 0x0000001dff057819 */ /* 0x000fc40000011605 */
[C---:B-1----:R-:W-:Y:S02]  /*0140*/  IADD3 R2, P0, PT, R4.reuse, UR6, RZ ;  /* 0x0000000604027c10 */ /* 0x042fe4000ff1e0ff */
[C---:B--2---:R-:W-:Y:S02]  /*0150*/  IADD3 R10, P1, PT, R4.reuse, UR8, RZ ;  /* 0x00000008040a7c10 */ /* 0x044fe4000ff3e0ff */
[C---:B------:R-:W-:Y:S01]  /*0160*/  IADD3.X R3, PT, PT, R5.reuse, UR7, RZ, P0, !PT ;  /* 0x0000000705037c10 */ /* 0x040fe200087fe4ff */
[----:B------:R-:W0:Y:S01]  /*0170*/  LDCU.64 UR6, c[0x4][0x1f8] ;  /* 0x01003f00ff0677ac */ /* 0x000e220008000a00 */
[----:B------:R-:W-:Y:S01]  /*0180*/  IADD3.X R11, PT, PT, R5, UR9, RZ, P1, !PT ;  /* 0x00000009050b7c10 */ /* 0x000fe20008ffe4ff */
[----:B------:R-:W1:Y:S01]  /*0190*/  LDC.64 R8, c[0x4][0xb0] ;  /* 0x01002c00ff087b82 */ /* 0x000e620000000a00 */
[----:B------:R-:W2:Y:S01]  /*01a0*/  LDCU.64 UR8, c[0x4][0x210] ;  /* 0x01004200ff0877ac */ /* 0x000ea20008000a00 */
[----:B-----5:R5:W-:Y:S04]  /*01b0*/  STG.E.64 desc[UR4][R2.64], R6 ;  /* 0x0000000602007986 */ /* 0x020be8000c101b04 */
[----:B------:R-:W-:Y:S04]  /*01c0*/  STG.E.64 desc[UR4][R10.64], RZ ;  /* 0x000000ff0a007986 */ /* 0x000fe8000c101b04 */
[----:B---3--:R-:W3:Y:S01]  /*01d0*/  LDG.E.64 R14, desc[UR4][R14.64] ;  /* 0x000000040e0e7981 */ /* 0x008ee2000c1e1b00 */
[----:B0-----:R-:W-:-:S04]  /*01e0*/  IADD3 R12, P0, PT, R4, UR6, RZ ;  /* 0x00000006040c7c10 */ /* 0x001fc8000ff1e0ff */
[----:B------:R-:W-:Y:S01]  /*01f0*/  IADD3.X R13, PT, PT, R5, UR7, RZ, P0, !PT ;  /* 0x00000007050d7c10 */ /* 0x000fe200087fe4ff */
[----:B------:R-:W0:Y:S01]  /*0200*/  LDCU.64 UR6, c[0x4][0x208] ;  /* 0x01004100ff0677ac */ /* 0x000e220008000a00 */
[----:B------:R-:W5:Y:S03]  /*0210*/  LDC.64 R16, c[0x4][0x40] ;  /* 0x01001000ff107b82 */ /* 0x000f660000000a00 */
[----:B---3--:R3:W-:Y:S04]  /*0220*/  STG.E.64 desc[UR4][R12.64], R14 ;  /* 0x0000000e0c007986 */ /* 0x0087e8000c101b04 */
[----:B-1----:R-:W5:Y:S01]  /*0230*/  LDG.E.64 R8, desc[UR4][R8.64] ;  /* 0x0000000408087981 */ /* 0x002f62000c1e1b00 */
[----:B0-----:R-:W-:-:S02]  /*0240*/  IADD3 R22, P0, PT, R4, UR6, RZ ;  /* 0x0000000604167c10 */ /* 0x001fc4000ff1e0ff */
[C---:B--2---:R-:W-:Y:S02]  /*0250*/  IADD3 R24, P1, PT, R4.reuse, UR8, RZ ;  /* 0x0000000804187c10 */ /* 0x044fe4000ff3e0ff */
[C---:B------:R-:W-:Y:S02]  /*0260*/  IADD3.X R23, PT, PT, R5.reuse, UR7, RZ, P0, !PT ;  /* 0x0000000705177c10 */ /* 0x040fe400087fe4ff */
[----:B----4-:R-:W-:Y:S02]  /*0270*/  IADD3 R26, P0, PT, R4, UR10, RZ ;  /* 0x0000000a041a7c10 */ /* 0x010fe4000ff1e0ff */
[C---:B------:R-:W-:Y:S02]  /*0280*/  IADD3.X R25, PT, PT, R5.reuse, UR9, RZ, P1, !PT ;  /* 0x0000000905197c10 */ /* 0x040fe40008ffe4ff */
[----:B------:R-:W-:Y:S01]  /*0290*/  IADD3.X R27, PT, PT, R5, UR11, RZ, P0, !PT ;  /* 0x0000000b051b7c10 */ /* 0x000fe200087fe4ff */
[-C--:B-----5:R-:W-:Y:S01]  /*02a0*/  DMUL R2, R6, R8.reuse ;  /* 0x0000000806027228 */ /* 0x0a0fe20000000000 */
[----:B------:R-:W-:Y:S01]  /*02b0*/  STG.E.64 desc[UR4][R22.64], R8 ;  /* 0x0000000816007986 */ /* 0x000fe2000c101b04 */
[----:B---3--:R-:W-:-:S05]  /*02c0*/  DMUL R12, RZ, R8 ;  /* 0x00000008ff0c7228 */ /* 0x008fca0000000000 */
[----:B------:R0:W-:Y:S04]  /*02d0*/  STG.E.64 desc[UR4][R24.64], R2 ;  /* 0x0000000218007986 */ /* 0x0001e8000c101b04 */
[----:B------:R1:W-:Y:S04]  /*02e0*/  STG.E.64 desc[UR4][R26.64], R12 ;  /* 0x0000000c1a007986 */ /* 0x0003e8000c101b04 */
[----:B------:R-:W2:Y:S01]  /*02f0*/  LDG.E.64 R10, desc[UR4][R16.64] ;  /* 0x00000004100a7981 */ /* 0x000ea2000c1e1b00 */
[----:B------:R-:W-:Y:S01]  /*0300*/  IMAD.MOV.U32 R18, RZ, RZ, 0x1 ;  /* 0x00000001ff127424 */ /* 0x000fe200078e00ff */
[----:B------:R-:W-:Y:S01]  /*0310*/  FSETP.GEU.AND P1, PT, |R15|, 6.5827683646048100446e-37, PT ;  /* 0x036000000f00780b */ /* 0x000fe20003f2e200 */
[----:B--2---:R-:W-:-:S06]  /*0320*/  DADD R10, R10, -1 ;  /* 0xbff000000a0a7429 */ /* 0x004fcc0000000000 */
[----:B------:R-:W2:Y:S02]  /*0330*/  MUFU.RCP64H R19, R11 ;  /* 0x0000000b00137308 */ /* 0x000ea40000001800 */
[----:B--2---:R-:W-:-:S08]  /*0340*/  DFMA R20, -R10, R18, 1 ;  /* 0x3ff000000a14742b */ /* 0x004fd00000000112 */
[----:B------:R-:W-:-:S08]  /*0350*/  DFMA R20, R20, R20, R20 ;  /* 0x000000141414722b */ /* 0x000fd00000000014 */
[----:B------:R-:W-:-:S08]  /*0360*/  DFMA R20, R18, R20, R18 ;  /* 0x000000141214722b */ /* 0x000fd00000000012 */
[----:B------:R-:W-:-:S08]  /*0370*/  DFMA R18, -R10, R20, 1 ;  /* 0x3ff000000a12742b */ /* 0x000fd00000000114 */
[----:B------:R-:W-:-:S08]  /*0380*/  DFMA R18, R20, R18, R20 ;  /* 0x000000121412722b */ /* 0x000fd00000000014 */
[----:B0-----:R-:W-:-:S08]  /*0390*/  DMUL R2, R14, R18 ;  /* 0x000000120e027228 */ /* 0x001fd00000000000 */
[----:B-1----:R-:W-:-:S08]  /*03a0*/  DFMA R12, -R10, R2, R14 ;  /* 0x000000020a0c722b */ /* 0x002fd0000000010e */
[----:B------:R-:W-:-:S10]  /*03b0*/  DFMA R2, R18, R12, R2 ;  /* 0x0000000c1202722b */ /* 0x000fd40000000002 */
[----:B------:R-:W-:-:S05]  /*03c0*/  FFMA R0, RZ, R11, R3 ;  /* 0x0000000bff007223 */ /* 0x000fca0000000003 */
[----:B------:R-:W-:-:S13]  /*03d0*/  FSETP.GT.AND P0, PT, |R0|, 1.469367938527859385e-39, PT ;  /* 0x001000000000780b */ /* 0x000fda0003f04200 */
[----:B------:R-:W-:Y:S05]  /*03e0*/  @P0 BRA P1, `(.L_x_213) ;  /* 0x0000000000100947 */ /* 0x000fea0000800000 */
[----:B------:R-:W-:-:S07]  /*03f0*/  MOV R0, 0x410 ;  /* 0x0000041000007802 */ /* 0x000fce0000000f00 */
[----:B------:R-:W-:Y:S05]  /*0400*/  CALL.REL.NOINC `($__internal_23_$__cuda_sm20_div_rn_f64_full) ;  /* 0x0000000000787944 */ /* 0x000fea0003c00000 */
[----:B------:R-:W-:Y:S02]  /*0410*/  IMAD.MOV.U32 R2, RZ, RZ, R16 ;  /* 0x000000ffff027224 */ /* 0x000fe400078e0010 */
[----:B------:R-:W-:-:S07]  /*0420*/  IMAD.MOV.U32 R3, RZ, RZ, R17 ;  /* 0x000000ffff037224 */ /* 0x000fce00078e0011 */
.L_x_213:
[----:B------:R-:W-:Y:S01]  /*0430*/  DADD R22, -RZ, |R6| ;  /* 0x00000000ff167229 */ /* 0x000fe20000000506 */
[----:B------:R-:W-:-:S10]  /*0440*/  MOV R0, 0x460 ;  /* 0x0000046000007802 */ /* 0x000fd40000000f00 */
[----:B------:R-:W-:Y:S05]  /*0450*/  CALL.REL.NOINC `($_Z24inlet_boundary_conditionv$__internal_accurate_pow) ;  /* 0x0000000400d87944 */ /* 0x000fea0003c00000 */
[C---:B------:R-:W-:Y:S02]  /*0460*/  DADD R10, R6.reuse, 2 ;  /* 0x40000000060a7429 */ /* 0x040fe40000000000 */
        /* <DEDUP_REMOVED lines=14> */
.L_x_214:
[----:B------:R-:W0:Y:S01]  /*0550*/  LDCU.64 UR6, c[0x4][0x200] ;  /* 0x01004000ff0677ac */ /* 0x000e220008000a00 */
[----:B------:R-:W-:Y:S01]  /*0560*/  FSEL R6, R10, RZ, P0 ;  /* 0x000000ff0a067208 */ /* 0x000fe20000000000 */
[----:B------:R-:W-:Y:S01]  /*0570*/  DMUL R8, R8, 0.5 ;  /* 0x3fe0000008087828 */ /* 0x000fe20000000000 */
[----:B------:R-:W-:-:S06]  /*0580*/  FSEL R7, R11, 1.875, P0 ;  /* 0x3ff000000b077808 */ /* 0x000fcc0000000000 */
[----:B------:R-:W-:-:S08]  /*0590*/  DADD R6, RZ, R6 ;  /* 0x00000000ff067229 */ /* 0x000fd00000000006 */
[----:B------:R-:W-:Y:S01]  /*05a0*/  DFMA R6, R6, R8, R2 ;  /* 0x000000080606722b */ /* 0x000fe20000000002 */
[----:B0-----:R-:W-:-:S04]  /*05b0*/  IADD3 R4, P0, PT, R4, UR6, RZ ;  /* 0x0000000604047c10 */ /* 0x001fc8000ff1e0ff */
[----:B------:R-:W-:-:S05]  /*05c0*/  IADD3.X R5, PT, PT, R5, UR7, RZ, P0, !PT ;  /* 0x0000000705057c10 */ /* 0x000fca00087fe4ff */
[----:B------:R-:W-:Y:S01]  /*05d0*/  STG.E.64 desc[UR4][R4.64], R6 ;  /* 0x0000000604007986 */ /* 0x000fe2000c101b04 */
[----:B------:R-:W-:Y:S05]  /*05e0*/  EXIT ;  /* 0x000000000000794d */ /* 0x000fea0003800000 */
        .weak           $__internal_23_$__cuda_sm20_div_rn_f64_full
        .type           $__internal_23_$__cuda_sm20_div_rn_f64_full,@function
        .size           $__internal_23_$__cuda_sm20_div_rn_f64_full,($_Z24inlet_boundary_conditionv$__internal_accurate_pow - $__internal_23_$__cuda_sm20_div_rn_f64_full)
$__internal_23_$__cuda_sm20_div_rn_f64_full:
        /* <DEDUP_REMOVED lines=32> */
.L_x_215:
[----:B------:R-:W-:Y:S01]  /*07f0*/  IMAD.MOV.U32 R25, RZ, RZ, R21 ;  /* 0x000000ffff197224 */ /* 0x000fe200078e0015 */
[----:B------:R-:W-:Y:S01]  /*0800*/  @!P0 LOP3.LUT R25, R13, 0x7ff00000, RZ, 0xc0, !PT ;  /* 0x7ff000000d198812 */ /* 0x000fe200078ec0ff */
[----:B------:R-:W-:Y:S01]  /*0810*/  VIADD R26, R24, 0xffffffff ;  /* 0xffffffff181a7836 */ /* 0x000fe20000000000 */
[----:B------:R-:W-:-:S04]  /*0820*/  DMUL R18, R16, R14 ;  /* 0x0000000e10127228 */ /* 0x000fc80000000000 */
[----:B------:R-:W-:Y:S01]  /*0830*/  ISETP.GT.U32.AND P0, PT, R26, 0x7feffffe, PT ;  /* 0x7feffffe1a00780c */ /* 0x000fe20003f04070 */
[----:B------:R-:W-:-:S03]  /*0840*/  VIADD R26, R25, 0xffffffff ;  /* 0xffffffff191a7836 */ /* 0x000fc60000000000 */
[----:B------:R-:W-:Y:S02]  /*0850*/  DFMA R20, R18, -R12, R14 ;  /* 0x8000000c1214722b */ /* 0x000fe4000000000e */
[----:B------:R-:W-:-:S06]  /*0860*/  ISETP.GT.U32.OR P0, PT, R26, 0x7feffffe, P0 ;  /* 0x7feffffe1a00780c */ /* 0x000fcc0000704470 */
[----:B------:R-:W-:-:S07]  /*0870*/  DFMA R20, R16, R20, R18 ;  /* 0x000000141014722b */ /* 0x000fce0000000012 */
[----:B------:R-:W-:Y:S05]  /*0880*/  @P0 BRA `(.L_x_216) ;  /* 0x00000000006c0947 */ /* 0x000fea0003800000 */
[----:B------:R-:W-:Y:S01]  /*0890*/  LOP3.LUT R3, R11, 0x7ff00000, RZ, 0xc0, !PT ;  /* 0x7ff000000b037812 */ /* 0x000fe200078ec0ff */
[----:B------:R-:W-:-:S03]  /*08a0*/  IMAD.MOV.U32 R18, RZ, RZ, RZ ;  /* 0x000000ffff127224 */ /* 0x000fc600078e00ff */
[CC--:B------:R-:W-:Y:S02]  /*08b0*/  VIADDMNMX R2, R22.reuse, -R3.reuse, 0xb9600000, !PT ;  /* 0xb960000016027446 */ /* 0x0c0fe40007800903 */
[----:B------:R-:W-:Y:S02]  /*08c0*/  ISETP.GE.U32.AND P0, PT, R22, R3, PT ;  /* 0x000000031600720c */ /* 0x000fe40003f06070 */
[----:B------:R-:W-:Y:S02]  /*08d0*/  VIMNMX R2, PT, PT, R2, 0x46a00000, PT ;  /* 0x46a0000002027848 */ /* 0x000fe40003fe0100 */
[----:B------:R-:W-:-:S05]  /*08e0*/  SEL R23, R23, 0x63400000, !P0 ;  /* 0x6340000017177807 */ /* 0x000fca0004000000 */
        /* <DEDUP_REMOVED lines=21> */
.L_x_216:
        /* <DEDUP_REMOVED lines=16> */
.L_x_219:
[----:B------:R-:W-:Y:S01]  /*0b40*/  LOP3.LUT R17, R11, 0x80000, RZ, 0xfc, !PT ;  /* 0x000800000b117812 */ /* 0x000fe200078efcff */
[----:B------:R-:W-:Y:S01]  /*0b50*/  IMAD.MOV.U32 R16, RZ, RZ, R10 ;  /* 0x000000ffff107224 */ /* 0x000fe200078e000a */
[----:B------:R-:W-:Y:S06]  /*0b60*/  BRA `(.L_x_217) ;  /* 0x0000000000087947 */ /* 0x000fec0003800000 */
.L_x_218:
[----:B------:R-:W-:Y:S01]  /*0b70*/  LOP3.LUT R17, R3, 0x80000, RZ, 0xfc, !PT ;  /* 0x0008000003117812 */ /* 0x000fe200078efcff */
[----:B------:R-:W-:-:S07]  /*0b80*/  IMAD.MOV.U32 R16, RZ, RZ, R2 ;  /* 0x000000ffff107224 */ /* 0x000fce00078e0002 */
.L_x_217:
[----:B------:R-:W-:Y:S02]  /*0b90*/  IMAD.MOV.U32 R2, RZ, RZ, R0 ;  /* 0x000000ffff027224 */ /* 0x000fe400078e0000 */
[----:B------:R-:W-:-:S04]  /*0ba0*/  IMAD.MOV.U32 R3, RZ, RZ, 0x0 ;  /* 0x00000000ff037424 */ /* 0x000fc800078e00ff */
[----:B------:R-:W-:Y:S05]  /*0bb0*/  RET.REL.NODEC R2 `(_Z24inlet_boundary_conditionv) ;  /* 0xfffffff402107950 */ /* 0x000fea0003c3ffff */
        .type           $_Z24inlet_boundary_conditionv$__internal_accurate_pow,@function
        .size           $_Z24inlet_boundary_conditionv$__internal_accurate_pow,(.L_x_296 - $_Z24inlet_boundary_conditionv$__internal_accurate_pow)
$_Z24inlet_boundary_conditionv$__internal_accurate_pow:
        /* <DEDUP_REMOVED lines=10> */
[----:B------:R-:W-:-:S10]  /*0c60*/  @!P0 DMUL R10, R22, 1.80143985094819840000e+16 ;  /* 0x43500000160a8828 */ /* 0x000fd40000000000 */
[----:B------:R-:W-:Y:S02]  /*0c70*/  @!P0 IMAD.MOV.U32 R12, RZ, RZ, R11 ;  /* 0x000000ffff0c8224 */ /* 0x000fe400078e000b */
[----:B------:R-:W-:Y:S01]  /*0c80*/  @!P0 IMAD.MOV.U32 R14, RZ, RZ, R10 ;  /* 0x000000ffff0e8224 */ /* 0x000fe200078e000a */
[----:B------:R-:W-:Y:S02]  /*0c90*/  SHF.R.U32.HI R10, RZ, 0x14, R23 ;  /* 0x00000014ff0a7819 */ /* 0x000fe40000011617 */
[----:B------:R-:W-:Y:S02]  /*0ca0*/  LOP3.LUT R12, R12, 0x800fffff, RZ, 0xc0, !PT ;  /* 0x800fffff0c0c7812 */ /* 0x000fe400078ec0ff */
[----:B------:R-:W-:Y:S02]  /*0cb0*/  @!P0 LEA.HI R10, R11, 0xffffffca, RZ, 0xc ;  /* 0xffffffca0b0a8811 */ /* 0x000fe400078f60ff */
[----:B------:R-:W-:-:S03]  /*0cc0*/  LOP3.LUT R15, R12, 0x3ff00000, RZ, 0xfc, !PT ;  /* 0x3ff000000c0f7812 */ /* 0x000fc600078efcff */
[----:B------:R-:W-:Y:S01]  /*0cd0*/  VIADD R11, R10, 0xfffffc01 ;  /* 0xfffffc010a0b7836 */ /* 0x000fe20000000000 */
[----:B------:R-:W-:-:S13]  /*0ce0*/  ISETP.GE.U32.AND P1, PT, R15, 0x3ff6a09f, PT ;  /* 0x3ff6a09f0f00780c */ /* 0x000fda0003f26070 */
[----:B------:R-:W-:Y:S02]  /*0cf0*/  @P1 VIADD R13, R15, 0xfff00000 ;  /* 0xfff000000f0d1836 */ /* 0x000fe40000000000 */
[----:B------:R-:W-:Y:S02]  /*0d00*/  @P1 VIADD R11, R10, 0xfffffc02 ;  /* 0xfffffc020a0b1836 */ /* 0x000fe40000000000 */
        /* <DEDUP_REMOVED lines=31> */
[----:B------:R-:W-:-:S03]  /*0f00*/  DFMA R14, R26, R20, UR6 ;  /* 0x000000061a0e7e2b */ /* 0x000fc60008000014 */
[----:B------:R-:W-:Y:S02]  /*0f10*/  DMUL R16, R16, R18 ;  /* 0x0000001210107228 */ /* 0x000fe40000000000 */
[----:B------:R-:W-:-:S03]  /*0f20*/  DMUL R18, R12, R12 ;  /* 0x0000000c0c127228 */ /* 0x000fc60000000000 */
[----:B------:R-:W-:Y:S01]  /*0f30*/  DADD R24, -R14, UR6 ;  /* 0x000000060e187e29 */ /* 0x000fe20008000100 */
[----:B------:R-:W-:Y:S01]  /*0f40*/  UMOV UR6, 0xb9e7b0 ;  /* 0x00b9e7b000067882 */ /* 0x000fe20000000000 */
[----:B------:R-:W-:-:S03]  /*0f50*/  UMOV UR7, 0x3c46a4cb ;  /* 0x3c46a4cb00077882 */ /* 0x000fc60000000000 */
[----:B------:R-:W-:-:S03]  /*0f60*/  DFMA R22, R12, R12, -R18 ;  /* 0x0000000c0c16722b */ /* 0x000fc60000000812 */
[----:B------:R-:W-:Y:S02]  /*0f70*/  DFMA R20, R26, R20, R24 ;  /* 0x000000141a14722b */ /* 0x000fe40000000018 */
[----:B------:R-:W-:Y:S01]  /*0f80*/  DMUL R26, R12, R18 ;  /* 0x000000120c1a7228 */ /* 0x000fe20000000000 */
[----:B------:R-:W-:Y:S02]  /*0f90*/  VIADD R25, R17, 0x100000 ;  /* 0x0010000011197836 */ /* 0x000fe40000000000 */
[----:B------:R-:W-:-:S03]  /*0fa0*/  IMAD.MOV.U32 R24, RZ, RZ, R16 ;  /* 0x000000ffff187224 */ /* 0x000fc600078e0010 */
[----:B------:R-:W-:Y:S01]  /*0fb0*/  DADD R20, R20, -UR6 ;  /* 0x8000000614147e29 */ /* 0x000fe20008000000 */
[----:B------:R-:W-:Y:S01]  /*0fc0*/  UMOV UR6, 0x80000000 ;  /* 0x8000000000067882 */ /* 0x000fe20000000000 */
[----:B------:R-:W-:Y:S01]  /*0fd0*/  UMOV UR7, 0x43300000 ;  /* 0x4330000000077882 */ /* 0x000fe20000000000 */
[C---:B------:R-:W-:Y:S02]  /*0fe0*/  DFMA R24, R12.reuse, R24, R22 ;  /* 0x000000180c18722b */ /* 0x040fe40000000016 */
[----:B------:R-:W-:-:S08]  /*0ff0*/  DFMA R22, R12, R18, -R26 ;  /* 0x000000120c16722b */ /* 0x000fd0000000081a */
        /* <DEDUP_REMOVED lines=24> */
[----:B------:R-:W-:-:S06]  /*1180*/  DFMA R10, R12, UR6, R14 ;  /* 0x000000060c0a7c2b */ /* 0x000fcc000800000e */
[----:B------:R-:W-:Y:S02]  /*1190*/  DADD R18, R16, R18 ;  /* 0x0000000010127229 */ /* 0x000fe40000000012 */
[----:B------:R-:W-:-:S08]  /*11a0*/  DFMA R20, R12, -UR6, R10 ;  /* 0x800000060c147c2b */ /* 0x000fd0000800000a */
[----:B------:R-:W-:-:S08]  /*11b0*/  DADD R20, -R14, R20 ;  /* 0x000000000e147229 */ /* 0x000fd00000000114 */
[----:B------:R-:W-:-:S08]  /*11c0*/  DADD R18, R18, -R20 ;  /* 0x0000000012127229 */ /* 0x000fd00000000814 */
[----:B------:R-:W-:-:S08]  /*11d0*/  DFMA R18, R12, UR8, R18 ;  /* 0x000000080c127c2b */ /* 0x000fd00008000012 */
[----:B------:R-:W-:-:S08]  /*11e0*/  DADD R12, R10, R18 ;  /* 0x000000000a0c7229 */ /* 0x000fd00000000012 */
[----:B------:R-:W-:Y:S02]  /*11f0*/  DADD R14, R10, -R12 ;  /* 0x000000000a0e7229 */ /* 0x000fe4000000080c */
[----:B------:R-:W-:-:S06]  /*1200*/  DMUL R10, R12, 2 ;  /* 0x400000000c0a7828 */ /* 0x000fcc0000000000 */
[----:B------:R-:W-:Y:S02]  /*1210*/  DADD R14, R18, R14 ;  /* 0x00000000120e7229 */ /* 0x000fe4000000000e */
[----:B------:R-:W-:-:S08]  /*1220*/  DFMA R16, R12, 2, -R10 ;  /* 0x400000000c10782b */ /* 0x000fd0000000080a */
[----:B------:R-:W-:Y:S01]  /*1230*/  DFMA R16, R14, 2, R16 ;  /* 0x400000000e10782b */ /* 0x000fe20000000010 */
[----:B------:R-:W-:Y:S02]  /*1240*/  IMAD.MOV.U32 R14, RZ, RZ, 0x652b82fe ;  /* 0x652b82feff0e7424 */ /* 0x000fe400078e00ff */
[----:B------:R-:W-:-:S05]  /*1250*/  IMAD.MOV.U32 R15, RZ, RZ, 0x3ff71547 ;  /* 0x3ff71547ff0f7424 */ /* 0x000fca00078e00ff */
        /* <DEDUP_REMOVED lines=48> */
[----:B------:R-:W-:Y:S01]  /*1560*/  FSEL R11, R11, RZ, P0 ;  /* 0x000000ff0b0b7208 */ /* 0x000fe20000000000 */
[----:B------:R-:W-:Y:S06]  /*1570*/  @P1 BRA `(.L_x_220) ;  /* 0x00000000001c1947 */ /* 0x000fec0003800000 */
[----:B------:R-:W-:-:S04]  /*1580*/  LEA.HI R10, R14, R14, RZ, 0x1 ;  /* 0x0000000e0e0a7211 */ /* 0x000fc800078f08ff */
[----:B------:R-:W-:-:S05]  /*1590*/  SHF.R.S32.HI R11, RZ, 0x1, R10 ;  /* 0x00000001ff0b7819 */ /* 0x000fca000001140a */
[----:B------:R-:W-:Y:S02]  /*15a0*/  IMAD.IADD R10, R14, 0x1, -R11 ;  /* 0x000000010e0a7824 */ /* 0x000fe400078e0a0b */
[----:B------:R-:W-:-:S03]  /*15b0*/  IMAD R19, R11, 0x100000, R19 ;  /* 0x001000000b137824 */ /* 0x000fc600078e0213 */
[----:B------:R-:W-:Y:S01]  /*15c0*/  LEA R11, R10, 0x3ff00000, 0x14 ;  /* 0x3ff000000a0b7811 */ /* 0x000fe200078ea0ff */
[----:B------:R-:W-:-:S06]  /*15d0*/  IMAD.MOV.U32 R10, RZ, RZ, RZ ;  /* 0x000000ffff0a7224 */ /* 0x000fcc00078e00ff */
[----:B------:R-:W-:-:S11]  /*15e0*/  DMUL R10, R18, R10 ;  /* 0x0000000a120a7228 */ /* 0x000fd60000000000 */
.L_x_220:
[----:B------:R-:W-:Y:S02]  /*15f0*/  DFMA R16, R16, R10, R10 ;  /* 0x0000000a1010722b */ /* 0x000fe4000000000a */
[----:B------:R-:W-:-:S08]  /*1600*/  DSETP.NEU.AND P0, PT, |R10|, +INF , PT ;  /* 0x7ff000000a00742a */ /* 0x000fd00003f0d200 */
[----:B------:R-:W-:Y:S01]  /*1610*/  FSEL R12, R10, R16, !P0 ;  /* 0x000000100a0c7208 */ /* 0x000fe20004000000 */
[----:B------:R-:W-:Y:S01]  /*1620*/  IMAD.MOV.U32 R10, RZ, RZ, R0 ;  /* 0x000000ffff0a7224 */ /* 0x000fe200078e0000 */
[----:B------:R-:W-:Y:S01]  /*1630*/  FSEL R13, R11, R17, !P0 ;  /* 0x000000110b0d7208 */ /* 0x000fe20004000000 */
[----:B------:R-:W-:-:S04]  /*1640*/  IMAD.MOV.U32 R11, RZ, RZ, 0x0 ;  /* 0x00000000ff0b7424 */ /* 0x000fc800078e00ff */
[----:B------:R-:W-:Y:S05]  /*1650*/  RET.REL.NODEC R10 `(_Z24inlet_boundary_conditionv) ;  /* 0xffffffe80a687950 */ /* 0x000fea0003c3ffff */
.L_x_221:
        /* <DEDUP_REMOVED lines=10> */
.L_x_296:


//--------------------- .text._Z17initial_conditionv --------------------------
	.section	.text._Z17initial_conditionv,"ax",@progbits
	.align	128
        .global         _Z17initial_conditionv
        .type           _Z17initial_conditionv,@function
        .size           _Z17initial_conditionv,(.L_x_298 - _Z17initial_conditionv)
        .other          _Z17initial_conditionv,@"STO_CUDA_ENTRY STV_DEFAULT"
_Z17initial_conditionv:
.text._Z17initial_conditionv:
        /* <DEDUP_REMOVED lines=29> */
[----:B------:R-:W-:Y:S02]  /*01d0*/  IMAD.MOV R4, RZ, RZ, -R6 ;  /* 0x000000ffff047224 */ /* 0x000fe400078e0a06 */
[----:B------:R-:W-:Y:S02]  /*01e0*/  IMAD.MOV.U32 R7, RZ, RZ, RZ ;  /* 0x000000ffff077224 */ /* 0x000fe400078e00ff */
        /* <DEDUP_REMOVED lines=8> */
[----:B------:R-:W-:Y:S01]  /*0270*/  IMAD R2, R5, R0, R2 ;  /* 0x0000000005027224 */ /* 0x000fe200078e0202 */
[----:B------:R-:W-:Y:S06]  /*0280*/  BRA `(.L_x_223) ;  /* 0x00000000002c7947 */ /* 0x000fec0003800000 */
.L_x_222:
[----:B------:R-:W-:-:S07]  /*0290*/  MOV R4, 0x2b0 ;  /* 0x000002b000047802 */ /* 0x000fce0000000f00 */
[----:B------:R-:W-:Y:S05]  /*02a0*/  CALL.REL.NOINC `($__internal_25_$__cuda_sm20_div_u64) ;  /* 0x0000000800a47944 */ /* 0x000fea0003c00000 */
[----:B------:R-:W-:Y:S01]  /*02b0*/  IADD3 R4, P0, PT, RZ, -R8, RZ ;  /* 0x80000008ff047210 */ /* 0x000fe20007f1e0ff */
[----:B------:R-:W-:-:S03]  /*02c0*/  IMAD.MOV.U32 R3, RZ, RZ, RZ ;  /* 0x000000ffff037224 */ /* 0x000fc600078e00ff */
[----:B------:R-:W-:Y:S01]  /*02d0*/  IADD3.X R6, PT, PT, RZ, ~R9, RZ, P0, !PT ;  /* 0x80000009ff067210 */ /* 0x000fe200007fe4ff */
[----:B------:R-:W-:-:S04]  /*02e0*/  IMAD.WIDE.U32 R2, R5, R4, R2 ;  /* 0x0000000405027225 */ /* 0x000fc800078e0002 */
[----:B------:R-:W-:Y:S02]  /*02f0*/  IMAD R7, R6, R5, RZ ;  /* 0x0000000506077224 */ /* 0x000fe400078e02ff */
[----:B------:R-:W-:Y:S02]  /*0300*/  IMAD.MOV.U32 R6, RZ, RZ, R8 ;  /* 0x000000ffff067224 */ /* 0x000fe400078e0008 */
[----:B------:R-:W-:-:S04]  /*0310*/  IMAD R7, R0, R4, R7 ;  /* 0x0000000400077224 */ /* 0x000fc800078e0207 */
[----:B------:R-:W-:Y:S02]  /*0320*/  IMAD.IADD R3, R3, 0x1, R7 ;  /* 0x0000000103037824 */ /* 0x000fe400078e0207 */
[----:B------:R-:W-:-:S07]  /*0330*/  IMAD.MOV.U32 R7, RZ, RZ, R9 ;  /* 0x000000ffff077224 */ /* 0x000fce00078e0009 */
.L_x_223:
[----:B------:R-:W0:Y:S01]  /*0340*/  LDC.64 R4, c[0x4][0x1e8] ;  /* 0x01007a00ff047b82 */ /* 0x000e220000000a00 */
[C---:B------:R-:W-:Y:S01]  /*0350*/  IMAD.SHL.U32 R16, R2.reuse, 0x8, RZ ;  /* 0x0000000802107824 */ /* 0x040fe200078e00ff */
[----:B------:R-:W-:Y:S01]  /*0360*/  SHF.L.U64.HI R0, R2, 0x3, R3 ;  /* 0x0000000302007819 */ /* 0x000fe20000010203 */
[----:B------:R-:W-:-:S05]  /*0370*/  IMAD R3, R7, 0xc88, RZ ;  /* 0x00000c8807037824 */ /* 0x000fca00078e02ff */
[----:B------:R-:W1:Y:S08]  /*0380*/  LDC.64 R10, c[0x4][0x1f0] ;  /* 0x01007c00ff0a7b82 */ /* 0x000e700000000a00 */
[----:B------:R-:W2:Y:S01]  /*0390*/  LDC.64 R12, c[0x4][0x8] ;  /* 0x01000200ff0c7b82 */ /* 0x000ea20000000a00 */
[----:B0-----:R-:W-:-:S07]  /*03a0*/  IMAD.WIDE.U32 R4, R6, 0xc88, R4 ;  /* 0x00000c8806047825 */ /* 0x001fce00078e0004 */
[----:B------:R-:W0:Y:S01]  /*03b0*/  LDC.64 R14, c[0x4][0x1f8] ;  /* 0x01007e00ff0e7b82 */ /* 0x000e220000000a00 */
[----:B------:R-:W-:Y:S01]  /*03c0*/  IADD3 R8, P0, PT, R16, R4, RZ ;  /* 0x0000000410087210 */ /* 0x000fe20007f1e0ff */
[----:B-1----:R-:W-:-:S03]  /*03d0*/  IMAD.WIDE.U32 R10, R6, 0xc88, R10 ;  /* 0x00000c88060a7825 */ /* 0x002fc600078e000a */
[----:B------:R-:W-:-:S03]  /*03e0*/  IADD3.X R9, PT, PT, R0, R5, R3, P0, !PT ;  /* 0x0000000500097210 */ /* 0x000fc600007fe403 */
[----:B------:R-:W1:Y:S01]  /*03f0*/  LDC.64 R18, c[0x4][0x208] ;  /* 0x01008200ff127b82 */ /* 0x000e620000000a00 */
[----:B------:R-:W-:Y:S01]  /*0400*/  IADD3 R10, P1, PT, R16, R10, RZ ;  /* 0x0000000a100a7210 */ /* 0x000fe20007f3e0ff */
[----:B------:R-:W-:Y:S03]  /*0410*/  STG.E.64 desc[UR4][R8.64], RZ ;  /* 0x000000ff08007986 */ /* 0x000fe6000c101b04 */
[----:B------:R-:W-:-:S03]  /*0420*/  IADD3.X R11, PT, PT, R0, R3, R11, P1, !PT ;  /* 0x00000003000b7210 */ /* 0x000fc60000ffe40b */
[----:B------:R-:W3:Y:S02]  /*0430*/  LDC.64 R20, c[0x4][0x210] ;  /* 0x01008400ff147b82 */ /* 0x000ee40000000a00 */
[----:B------:R4:W-:Y:S04]  /*0440*/  STG.E.64 desc[UR4][R10.64], RZ ;  /* 0x000000ff0a007986 */ /* 0x0009e8000c101b04 */
[----:B--2---:R-:W2:Y:S02]  /*0450*/  LDG.E.64 R12, desc[UR4][R12.64] ;  /* 0x000000040c0c7981 */ /* 0x004ea4000c1e1b00 */
[----:B------:R-:W5:Y:S01]  /*0460*/  LDC.64 R4, c[0x4][0xb0] ;  /* 0x01002c00ff047b82 */ /* 0x000f620000000a00 */
[----:B0-----:R-:W-:-:S03]  /*0470*/  IMAD.WIDE.U32 R14, R6, 0xc88, R14 ;  /* 0x00000c88060e7825 */ /* 0x001fc600078e000e */
[----:B------:R-:W-:-:S04]  /*0480*/  IADD3 R14, P0, PT, R16, R14, RZ ;  /* 0x0000000e100e7210 */ /* 0x000fc80007f1e0ff */
[----:B------:R-:W0:Y:S01]  /*0490*/  LDC.64 R24, c[0x4][0x218] ;  /* 0x01008600ff187b82 */ /* 0x000e220000000a00 */
[----:B------:R-:W-:-:S05]  /*04a0*/  IADD3.X R15, PT, PT, R0, R3, R15, P0, !PT ;  /* 0x00000003000f7210 */ /* 0x000fca00007fe40f */
[----:B--2---:R2:W-:Y:S04]  /*04b0*/  STG.E.64 desc[UR4][R14.64], R12 ;  /* 0x0000000c0e007986 */ /* 0x0045e8000c101b04 */
[----:B-----5:R-:W2:Y:S01]  /*04c0*/  LDG.E.64 R4, desc[UR4][R4.64] ;  /* 0x0000000404047981 */ /* 0x020ea2000c1e1b00 */
[----:B----4-:R-:W4:Y:S01]  /*04d0*/  LDC.64 R10, c[0x4][0x40] ;  /* 0x01001000ff0a7b82 */ /* 0x010f220000000a00 */
[----:B-1----:R-:W-:-:S04]  /*04e0*/  IMAD.WIDE.U32 R8, R6, 0xc88, R18 ;  /* 0x00000c8806087825 */ /* 0x002fc800078e0012 */
[----:B---3--:R-:W-:Y:S01]  /*04f0*/  IMAD.WIDE.U32 R18, R6, 0xc88, R20 ;  /* 0x00000c8806127825 */ /* 0x008fe200078e0014 */
[----:B------:R-:W-:-:S03]  /*0500*/  IADD3 R20, P0, PT, R16, R8, RZ ;  /* 0x0000000810147210 */ /* 0x000fc60007f1e0ff */
[----:B0-----:R-:W-:Y:S01]  /*0510*/  IMAD.WIDE.U32 R24, R6, 0xc88, R24 ;  /* 0x00000c8806187825 */ /* 0x001fe200078e0018 */
[----:B------:R-:W-:Y:S02]  /*0520*/  IADD3 R22, P1, PT, R16, R18, RZ ;  /* 0x0000001210167210 */ /* 0x000fe40007f3e0ff */
[-C--:B------:R-:W-:Y:S02]  /*0530*/  IADD3.X R21, PT, PT, R0, R3.reuse, R9, P0, !PT ;  /* 0x0000000300157210 */ /* 0x080fe400007fe409 */
[----:B------:R-:W-:Y:S02]  /*0540*/  IADD3 R24, P2, PT, R16, R24, RZ ;  /* 0x0000001810187210 */ /* 0x000fe40007f5e0ff */
[CC--:B------:R-:W-:Y:S02]  /*0550*/  IADD3.X R23, PT, PT, R0.reuse, R3.reuse, R19, P1, !PT ;  /* 0x0000000300177210 */ /* 0x0c0fe40000ffe413 */
[----:B------:R-:W-:Y:S01]  /*0560*/  IADD3.X R25, PT, PT, R0, R3, R25, P2, !PT ;  /* 0x0000000300197210 */ /* 0x000fe200017fe419 */
[----:B--2---:R-:W-:Y:S01]  /*0570*/  DMUL R14, RZ, R4 ;  /* 0x00000004ff0e7228 */ /* 0x004fe20000000000 */
[----:B------:R-:W-:Y:S06]  /*0580*/  STG.E.64 desc[UR4][R20.64], R4 ;  /* 0x0000000414007986 */ /* 0x000fec000c101b04 */
[----:B------:R-:W-:Y:S04]  /*0590*/  STG.E.64 desc[UR4][R22.64], R14 ;  /* 0x0000000e16007986 */ /* 0x000fe8000c101b04 */
[----:B------:R0:W-:Y:S04]  /*05a0*/  STG.E.64 desc[UR4][R24.64], R14 ;  /* 0x0000000e18007986 */ /* 0x0001e8000c101b04 */
[----:B----4-:R-:W2:Y:S01]  /*05b0*/  LDG.E.64 R8, desc[UR4][R10.64] ;  /* 0x000000040a087981 */ /* 0x010ea2000c1e1b00 */
[----:B------:R-:W-:Y:S01]  /*05c0*/  IMAD.MOV.U32 R2, RZ, RZ, 0x1 ;  /* 0x00000001ff027424 */ /* 0x000fe200078e00ff */
[----:B------:R-:W-:Y:S01]  /*05d0*/  FSETP.GEU.AND P1, PT, |R13|, 6.5827683646048100446e-37, PT ;  /* 0x036000000d00780b */ /* 0x000fe20003f2e200 */
[----:B--2---:R-:W-:-:S06]  /*05e0*/  DADD R8, R8, -1 ;  /* 0xbff0000008087429 */ /* 0x004fcc0000000000 */
[----:B------:R-:W1:Y:S02]  /*05f0*/  MUFU.RCP64H R3, R9 ;  /* 0x0000000900037308 */ /* 0x000e640000001800 */
[----:B-1----:R-:W-:-:S08]  /*0600*/  DFMA R18, -R8, R2, 1 ;  /* 0x3ff000000812742b */ /* 0x002fd00000000102 */
[----:B------:R-:W-:-:S08]  /*0610*/  DFMA R18, R18, R18, R18 ;  /* 0x000000121212722b */ /* 0x000fd00000000012 */
[----:B------:R-:W-:-:S08]  /*0620*/  DFMA R18, R2, R18, R2 ;  /* 0x000000120212722b */ /* 0x000fd00000000002 */
[----:B------:R-:W-:-:S08]  /*0630*/  DFMA R2, -R8, R18, 1 ;  /* 0x3ff000000802742b */ /* 0x000fd00000000112 */
[----:B------:R-:W-:-:S08]  /*0640*/  DFMA R2, R18, R2, R18 ;  /* 0x000000021202722b */ /* 0x000fd00000000012 */
[----:B------:R-:W-:-:S08]  /*0650*/  DMUL R18, R12, R2 ;  /* 0x000000020c127228 */ /* 0x000fd00000000000 */
[----:B0-----:R-:W-:-:S08]  /*0660*/  DFMA R14, -R8, R18, R12 ;  /* 0x00000012080e722b */ /* 0x001fd0000000010c */
[----:B------:R-:W-:-:S10]  /*0670*/  DFMA R2, R2, R14, R18 ;  /* 0x0000000e0202722b */ /* 0x000fd40000000012 */
[----:B------:R-:W-:-:S05]  /*0680*/  FFMA R10, RZ, R9, R3 ;  /* 0x00000009ff0a7223 */ /* 0x000fca0000000003 */
[----:B------:R-:W-:-:S13]  /*0690*/  FSETP.GT.AND P0, PT, |R10|, 1.469367938527859385e-39, PT ;  /* 0x001000000a00780b */ /* 0x000fda0003f04200 */
[----:B------:R-:W-:Y:S05]  /*06a0*/  @P0 BRA P1, `(.L_x_224) ;  /* 0x0000000000080947 */ /* 0x000fea0000800000 */
[----:B------:R-:W-:-:S07]  /*06b0*/  MOV R22, 0x6d0 ;  /* 0x000006d000167802 */ /* 0x000fce0000000f00 */
[----:B------:R-:W-:Y:S05]  /*06c0*/  CALL.REL.NOINC `($__internal_24_$__cuda_sm20_div_rn_f64_full) ;  /* 0x0000000000247944 */ /* 0x000fea0003c00000 */
.L_x_224:
[----:B------:R-:W0:Y:S01]  /*06d0*/  LDC.64 R8, c[0x4][0x200] ;  /* 0x01008000ff087b82 */ /* 0x000e220000000a00 */
[----:B------:R-:W-:Y:S01]  /*06e0*/  DMUL R4, R4, 0.5 ;  /* 0x3fe0000004047828 */ /* 0x000fe20000000000 */
[----:B------:R-:W-:-:S07]  /*06f0*/  IMAD R7, R7, 0xc88, RZ ;  /* 0x00000c8807077824 */ /* 0x000fce00078e02ff */
[----:B------:R-:W-:Y:S01]  /*0700*/  DFMA R4, RZ, R4, R2 ;  /* 0x00000004ff04722b */ /* 0x000fe20000000002 */
[----:B0-----:R-:W-:-:S03]  /*0710*/  IMAD.WIDE.U32 R8, R6, 0xc88, R8 ;  /* 0x00000c8806087825 */ /* 0x001fc600078e0008 */
[----:B------:R-:W-:-:S04]  /*0720*/  IADD3 R16, P0, PT, R16, R8, RZ ;  /* 0x0000000810107210 */ /* 0x000fc80007f1e0ff */
[----:B------:R-:W-:-:S05]  /*0730*/  IADD3.X R17, PT, PT, R0, R7, R9, P0, !PT ;  /* 0x0000000700117210 */ /* 0x000fca00007fe409 */
[----:B------:R-:W-:Y:S01]  /*0740*/  STG.E.64 desc[UR4][R16.64], R4 ;  /* 0x0000000410007986 */ /* 0x000fe2000c101b04 */
[----:B------:R-:W-:Y:S05]  /*0750*/  EXIT ;  /* 0x000000000000794d */ /* 0x000fea0003800000 */
        .weak           $__internal_24_$__cuda_sm20_div_rn_f64_full
        .type           $__internal_24_$__cuda_sm20_div_rn_f64_full,@function
        .size           $__internal_24_$__cuda_sm20_div_rn_f64_full,($__internal_25_$__cuda_sm20_div_u64 - $__internal_24_$__cuda_sm20_div_rn_f64_full)
$__internal_24_$__cuda_sm20_div_rn_f64_full:
        /* <DEDUP_REMOVED lines=12> */
[----:B------:R-:W-:Y:S01]  /*0820*/  IMAD.MOV.U32 R3, RZ, RZ, R13 ;  /* 0x000000ffff037224 */ /* 0x000fe200078e000d */
[----:B------:R-:W-:-:S04]  /*0830*/  MOV R2, R12 ;  /* 0x0000000c00027202 */ /* 0x000fc80000000f00 */
        /* <DEDUP_REMOVED lines=10> */
[----:B------:R-:W-:-:S04]  /*08e0*/  LOP3.LUT R18, R9, 0x7ff00000, RZ, 0xc0, !PT ;  /* 0x7ff0000009127812 */ /* 0x000fc800078ec0ff */
[----:B------:R-:W-:Y:S01]  /*08f0*/  ISETP.GE.U32.AND P1, PT, R17, R18, PT ;  /* 0x000000121100720c */ /* 0x000fe20003f26070 */
[----:B------:R-:W-:-:S03]  /*0900*/  IMAD.MOV.U32 R18, RZ, RZ, RZ ;  /* 0x000000ffff127224 */ /* 0x000fc600078e00ff */
[----:B------:R-:W-:-:S04]  /*0910*/  SEL R19, R23, 0x63400000, !P1 ;  /* 0x6340000017137807 */ /* 0x000fc80004800000 */
[----:B------:R-:W-:-:S04]  /*0920*/  LOP3.LUT R19, R19, 0x80000000, R3, 0xf8, !PT ;  /* 0x8000000013137812 */ /* 0x000fc800078ef803 */
[----:B------:R-:W-:-:S06]  /*0930*/  LOP3.LUT R19, R19, 0x100000, RZ, 0xfc, !PT ;  /* 0x0010000013137812 */ /* 0x000fcc00078efcff */
[----:B------:R-:W-:-:S10]  /*0940*/  DFMA R12, R12, 2, -R18 ;  /* 0x400000000c0c782b */ /* 0x000fd40000000812 */
[----:B------:R-:W-:-:S07]  /*0950*/  LOP3.LUT R24, R13, 0x7ff00000, RZ, 0xc0, !PT ;  /* 0x7ff000000d187812 */ /* 0x000fce00078ec0ff */
.L_x_225:
        /* <DEDUP_REMOVED lines=15> */
[----:B------:R-:W-:-:S04]  /*0a50*/  SEL R23, R23, 0x63400000, !P0 ;  /* 0x6340000017177807 */ /* 0x000fc80004000000 */
[----:B------:R-:W-:-:S05]  /*0a60*/  IADD3 R2, PT, PT, -R23, R2, RZ ;  /* 0x0000000217027210 */ /* 0x000fca0007ffe1ff */
        /* <DEDUP_REMOVED lines=20> */
.L_x_226:
        /* <DEDUP_REMOVED lines=16> */
.L_x_229:
[----:B------:R-:W-:Y:S01]  /*0cb0*/  LOP3.LUT R15, R9, 0x80000, RZ, 0xfc, !PT ;  /* 0x00080000090f7812 */ /* 0x000fe200078efcff */
[----:B------:R-:W-:Y:S01]  /*0cc0*/  IMAD.MOV.U32 R14, RZ, RZ, R8 ;  /* 0x000000ffff0e7224 */ /* 0x000fe200078e0008 */
[----:B------:R-:W-:Y:S06]  /*0cd0*/  BRA `(.L_x_227) ;  /* 0x0000000000087947 */ /* 0x000fec0003800000 */
.L_x_228:
[----:B------:R-:W-:Y:S01]  /*0ce0*/  LOP3.LUT R15, R3, 0x80000, RZ, 0xfc, !PT ;  /* 0x00080000030f7812 */ /* 0x000fe200078efcff */
[----:B------:R-:W-:-:S07]  /*0cf0*/  IMAD.MOV.U32 R14, RZ, RZ, R2 ;  /* 0x000000ffff0e7224 */ /* 0x000fce00078e0002 */
.L_x_227:
[----:B------:R-:W-:Y:S02]  /*0d00*/  IMAD.MOV.U32 R23, RZ, RZ, 0x0 ;  /* 0x00000000ff177424 */ /* 0x000fe400078e00ff */
[----:B------:R-:W-:Y:S02]  /*0d10*/  IMAD.MOV.U32 R2, RZ, RZ, R14 ;  /* 0x000000ffff027224 */ /* 0x000fe400078e000e */
[----:B------:R-:W-:Y:S01]  /*0d20*/  IMAD.MOV.U32 R3, RZ, RZ, R15 ;  /* 0x000000ffff037224 */ /* 0x000fe200078e000f */
[----:B------:R-:W-:Y:S06]  /*0d30*/  RET.REL.NODEC R22 `(_Z17initial_conditionv) ;  /* 0xfffffff016b07950 */ /* 0x000fec0003c3ffff */
        .weak           $__internal_25_$__cuda_sm20_div_u64
        .type           $__internal_25_$__cuda_sm20_div_u64,@function
        .size           $__internal_25_$__cuda_sm20_div_u64,(.L_x_298 - $__internal_25_$__cuda_sm20_div_u64)
$__internal_25_$__cuda_sm20_div_u64:
        /* <DEDUP_REMOVED lines=47> */
[----:B------:R-:W-:-:S03]  /*1030*/  IADD3 R6, P1, PT, R9, 0x1, RZ ;  /* 0x0000000109067810 */ /* 0x000fc60007f3e0ff */
[C---:B------:R-:W-:Y:S01]  /*1040*/  IMAD.X R12, R13.reuse, 0x1, ~R0, P2 ;  /* 0x000000010d0c7824 */ /* 0x040fe200010e0e00 */
[----:B------:R-:W-:Y:S01]  /*1050*/  ISETP.GE.U32.AND.EX P0, PT, R13, R0, PT, P0 ;  /* 0x000000000d00720c */ /* 0x000fe20003f06100 */
[----:B------:R-:W-:Y:S01]  /*1060*/  IMAD.X R11, RZ, RZ, R8, P1 ;  /* 0x000000ffff0b7224 */ /* 0x000fe200008e0608 */
        /* <DEDUP_REMOVED lines=16> */
[----:B------:R-:W-:Y:S06]  /*1170*/  RET.REL.NODEC R6 `(_Z17initial_conditionv) ;  /* 0xffffffec06a07950 */ /* 0x000fec0003c3ffff */
.L_x_230:
        /* <DEDUP_REMOVED lines=16> */
.L_x_298:


//--------------------- .text._Z12geometry_endv   --------------------------
	.section	.text._Z12geometry_endv,"ax",@progbits
	.align	128
        .global         _Z12geometry_endv
        .type           _Z12geometry_endv,@function
        .size           _Z12geometry_endv,(.L_x_299 - _Z12geometry_endv)
        .other          _Z12geometry_endv,@"STO_CUDA_ENTRY STV_DEFAULT"
_Z12geometry_endv:
.text._Z12geometry_endv:
[----:B------:R-:W-:Y:S08]  /*0000*/  LDC R1, c[0x0][0x37c] ;  /* 0x0000df00ff017b82 */ /* 0x000ff00000000800 */
[----:B------:R-:W0:Y:S01]  /*0010*/  LDC.64 R2, c[0x4][0xe8] ;  /* 0x01003a00ff027b82 */ /* 0x000e220000000a00 */
[----:B------:R-:W0:Y:S07]  /*0020*/  LDCU.64 UR4, c[0x0][0x358] ;  /* 0x00006b00ff0477ac */ /* 0x000e2e0008000a00 */
[----:B------:R-:W1:Y:S01]  /*0030*/  LDC.64 R6, c[0x4][0xf0] ;  /* 0x01003c00ff067b82 */ /* 0x000e620000000a00 */
[----:B0-----:R-:W2:Y:S04]  /*0040*/  LDG.E.64 R2, desc[UR4][R2.64] ;  /* 0x0000000402027981 */ /* 0x001ea8000c1e1b00 */
[----:B-1----:R-:W2:Y:S03]  /*0050*/  LDG.E.64 R6, desc[UR4][R6.64] ;  /* 0x0000000406067981 */ /* 0x002ea6000c1e1b00 */
[----:B------:R-:W0:Y:S08]  /*0060*/  LDC.64 R10, c[0x4][0xc8] ;  /* 0x01003200ff0a7b82 */ /* 0x000e300000000a00 */
[----:B------:R-:W1:Y:S08]  /*0070*/  LDC.64 R14, c[0x4][RZ] ;  /* 0x01000000ff0e7b82 */ /* 0x000e700000000a00 */
[----:B------:R-:W3:Y:S08]  /*0080*/  LDC.64 R16, c[0x4][0x100] ;  /* 0x01004000ff107b82 */ /* 0x000ef00000000a00 */
[----:B------:R-:W4:Y:S01]  /*0090*/  LDC.64 R12, c[0x4][0x48] ;  /* 0x01001200ff0c7b82 */ /* 0x000f220000000a00 */
[----:B--2---:R-:W-:-:S07]  /*00a0*/  DMUL R8, R2, R6 ;  /* 0x0000000602087228 */ /* 0x004fce0000000000 */
[----:B0-----:R0:W-:Y:S04]  /*00b0*/  STG.E.64 desc[UR4][R10.64], R8 ;  /* 0x000000080a007986 */ /* 0x0011e8000c101b04 */
[----:B-1----:R-:W2:Y:S04]  /*00c0*/  LDG.E.64 R4, desc[UR4][R14.64] ;  /* 0x000000040e047981 */ /* 0x002ea8000c1e1b00 */
[----:B---3--:R-:W2:Y:S04]  /*00d0*/  LDG.E.64 R16, desc[UR4][R16.64] ;  /* 0x0000000410107981 */ /* 0x008ea8000c1e1b00 */
[----:B----4-:R-:W3:Y:S01]  /*00e0*/  LDG.E.64 R12, desc[UR4][R12.64] ;  /* 0x000000040c0c7981 */ /* 0x010ee2000c1e1b00 */
[----:B------:R-:W-:Y:S01]  /*00f0*/  IMAD.MOV.U32 R6, RZ, RZ, 0x1 ;  /* 0x00000001ff067424 */ /* 0x000fe200078e00ff */
[----:B--2---:R-:W-:-:S06]  /*0100*/  DADD R4, R4, R16 ;  /* 0x0000000004047229 */ /* 0x004fcc0000000010 */
[----:B------:R-:W1:Y:S02]  /*0110*/  MUFU.RCP64H R7, R5 ;  /* 0x0000000500077308 */ /* 0x000e640000001800 */
[----:B-1----:R-:W-:-:S08]  /*0120*/  DFMA R18, -R4, R6, 1 ;  /* 0x3ff000000412742b */ /* 0x002fd00000000106 */
[----:B------:R-:W-:-:S08]  /*0130*/  DFMA R18, R18, R18, R18 ;  /* 0x000000121212722b */ /* 0x000fd00000000012 */
[----:B------:R-:W-:Y:S02]  /*0140*/  DFMA R18, R6, R18, R6 ;  /* 0x000000120612722b */ /* 0x000fe40000000006 */
[----:B---3--:R-:W-:-:S06]  /*0150*/  DMUL R6, R2, R12 ;  /* 0x0000000c02067228 */ /* 0x008fcc0000000000 */
[----:B0-----:R-:W-:-:S04]  /*0160*/  DFMA R8, -R4, R18, 1 ;  /* 0x3ff000000408742b */ /* 0x001fc80000000112 */
[----:B------:R-:W-:-:S04]  /*0170*/  FSETP.GEU.AND P1, PT, |R7|, 6.5827683646048100446e-37, PT ;  /* 0x036000000700780b */ /* 0x000fc80003f2e200 */
[----:B------:R-:W-:-:S08]  /*0180*/  DFMA R8, R18, R8, R18 ;  /* 0x000000081208722b */ /* 0x000fd00000000012 */
[----:B------:R-:W-:-:S08]  /*0190*/  DMUL R2, R6, R8 ;  /* 0x0000000806027228 */ /* 0x000fd00000000000 */
[----:B------:R-:W-:-:S08]  /*01a0*/  DFMA R10, -R4, R2, R6 ;  /* 0x00000002040a722b */ /* 0x000fd00000000106 */
[----:B------:R-:W-:-:S10]  /*01b0*/  DFMA R2, R8, R10, R2 ;  /* 0x0000000a0802722b */ /* 0x000fd40000000002 */
[----:B------:R-:W-:-:S05]  /*01c0*/  FFMA R0, RZ, R5, R3 ;  /* 0x00000005ff007223 */ /* 0x000fca0000000003 */
[----:B------:R-:W-:-:S13]  /*01d0*/  FSETP.GT.AND P0, PT, |R0|, 1.469367938527859385e-39, PT ;  /* 0x001000000000780b */ /* 0x000fda0003f04200 */
[----:B------:R-:W-:Y:S05]  /*01e0*/  @P0 BRA P1, `(.L_x_231) ;  /* 0x0000000000100947 */ /* 0x000fea0000800000 */
[----:B------:R-:W-:-:S07]  /*01f0*/  MOV R0, 0x210 ;  /* 0x0000021000007802 */ /* 0x000fce0000000f00 */
[----:B------:R-:W-:Y:S05]  /*0200*/  CALL.REL.NOINC `($__internal_26_$__cuda_sm20_div_rn_f64_full) ;  /* 0x0000000000147944 */ /* 0x000fea0003c00000 */
[----:B------:R-:W-:Y:S02]  /*0210*/  IMAD.MOV.U32 R2, RZ, RZ, R12 ;  /* 0x000000ffff027224 */ /* 0x000fe400078e000c */
[----:B------:R-:W-:-:S07]  /*0220*/  IMAD.MOV.U32 R3, RZ, RZ, R13 ;  /* 0x000000ffff037224 */ /* 0x000fce00078e000d */
.L_x_231:
[----:B------:R-:W0:Y:S02]  /*0230*/  LDC.64 R4, c[0x4][0xb8] ;  /* 0x01002e00ff047b82 */ /* 0x000e240000000a00 */
[----:B0-----:R-:W-:Y:S01]  /*0240*/  STG.E.64 desc[UR4][R4.64], R2 ;  /* 0x0000000204007986 */ /* 0x001fe2000c101b04 */
[----:B------:R-:W-:Y:S05]  /*0250*/  EXIT ;  /* 0x000000000000794d */ /* 0x000fea0003800000 */
        .weak           $__internal_26_$__cuda_sm20_div_rn_f64_full
        .type           $__internal_26_$__cuda_sm20_div_rn_f64_full,@function
        .size           $__internal_26_$__cuda_sm20_div_rn_f64_full,(.L_x_299 - $__internal_26_$__cuda_sm20_div_rn_f64_full)
$__internal_26_$__cuda_sm20_div_rn_f64_full:
[C---:B------:R-:W-:Y:S01]  /*0260*/  FSETP.GEU.AND P0, PT, |R5|.reuse, 1.469367938527859385e-39, PT ;  /* 0x001000000500780b */ /* 0x040fe20003f0e200 */
[----:B------:R-:W-:Y:S01]  /*0270*/  IMAD.MOV.U32 R8, RZ, RZ, 0x1 ;  /* 0x00000001ff087424 */ /* 0x000fe200078e00ff */
[C---:B------:R-:W-:Y:S01]  /*0280*/  LOP3.LUT R2, R5.reuse, 0x800fffff, RZ, 0xc0, !PT ;  /* 0x800fffff05027812 */ /* 0x040fe200078ec0ff */
[----:B------:R-:W-:Y:S01]  /*0290*/  IMAD.MOV.U32 R13, RZ, RZ, 0x1ca00000 ;  /* 0x1ca00000ff0d7424 */ /* 0x000fe200078e00ff */
[----:B------:R-:W-:Y:S02]  /*02a0*/  LOP3.LUT R17, R5, 0x7ff00000, RZ, 0xc0, !PT ;  /* 0x7ff0000005117812 */ /* 0x000fe400078ec0ff */
[----:B------:R-:W-:Y:S01]  /*02b0*/  LOP3.LUT R3, R2, 0x3ff00000, RZ, 0xfc, !PT ;  /* 0x3ff0000002037812 */ /* 0x000fe200078efcff */
[----:B------:R-:W-:Y:S01]  /*02c0*/  IMAD.MOV.U32 R2, RZ, RZ, R4 ;  /* 0x000000ffff027224 */ /* 0x000fe200078e0004 */
[----:B------:R-:W-:-:S04]  /*02d0*/  LOP3.LUT R12, R7, 0x7ff00000, RZ, 0xc0, !PT ;  /* 0x7ff00000070c7812 */ /* 0x000fc800078ec0ff */
[----:B------:R-:W-:Y:S01]  /*02e0*/  ISETP.GE.U32.AND P1, PT, R12, R17, PT ;  /* 0x000000110c00720c */ /* 0x000fe20003f26070 */
[----:B------:R-:W-:Y:S01]  /*02f0*/  @!P0 DMUL R2, R4, 8.98846567431157953865e+307 ;  /* 0x7fe0000004028828 */ /* 0x000fe20000000000 */
[----:B------:R-:W-:-:S05]  /*0300*/  IMAD.MOV.U32 R19, RZ, RZ, R12 ;  /* 0x000000ffff137224 */ /* 0x000fca00078e000c */
[----:B------:R-:W0:Y:S02]  /*0310*/  MUFU.RCP64H R9, R3 ;  /* 0x0000000300097308 */ /* 0x000e240000001800 */
[----:B0-----:R-:W-:-:S08]  /*0320*/  DFMA R10, R8, -R2, 1 ;  /* 0x3ff00000080a742b */ /* 0x001fd00000000802 */
[----:B------:R-:W-:-:S08]  /*0330*/  DFMA R10, R10, R10, R10 ;  /* 0x0000000a0a0a722b */ /* 0x000fd0000000000a */
[----:B------:R-:W-:Y:S01]  /*0340*/  DFMA R10, R8, R10, R8 ;  /* 0x0000000a080a722b */ /* 0x000fe20000000008 */
[----:B------:R-:W-:Y:S01]  /*0350*/  SEL R9, R13, 0x63400000, !P1 ;  /* 0x634000000d097807 */ /* 0x000fe20004800000 */
[----:B------:R-:W-:Y:S01]  /*0360*/  IMAD.MOV.U32 R8, RZ, RZ, R6 ;  /* 0x000000ffff087224 */ /* 0x000fe200078e0006 */
[----:B------:R-:W-:Y:S02]  /*0370*/  FSETP.GEU.AND P1, PT, |R7|, 1.469367938527859385e-39, PT ;  /* 0x001000000700780b */ /* 0x000fe40003f2e200 */
[----:B------:R-:W-:-:S03]  /*0380*/  LOP3.LUT R9, R9, 0x800fffff, R7, 0xf8, !PT ;  /* 0x800fffff09097812 */ /* 0x000fc600078ef807 */
[----:B------:R-:W-:-:S08]  /*0390*/  DFMA R14, R10, -R2, 1 ;  /* 0x3ff000000a0e742b */ /* 0x000fd00000000802 */
[----:B------:R-:W-:Y:S01]  /*03a0*/  DFMA R10, R10, R14, R10 ;  /* 0x0000000e0a0a722b */ /* 0x000fe2000000000a */
[----:B------:R-:W-:Y:S10]  /*03b0*/  @P1 BRA `(.L_x_232) ;  /* 0x0000000000201947 */ /* 0x000ff40003800000 */
        /* <DEDUP_REMOVED lines=8> */
.L_x_232:
[----:B------:R-:W-:Y:S01]  /*0440*/  IMAD.MOV.U32 R18, RZ, RZ, R17 ;  /* 0x000000ffff127224 */ /* 0x000fe200078e0011 */
[----:B------:R-:W-:Y:S01]  /*0450*/  @!P0 LOP3.LUT R18, R3, 0x7ff00000, RZ, 0xc0, !PT ;  /* 0x7ff0000003128812 */ /* 0x000fe200078ec0ff */
[----:B------:R-:W-:Y:S01]  /*0460*/  VIADD R20, R19, 0xffffffff ;  /* 0xffffffff13147836 */ /* 0x000fe20000000000 */
[----:B------:R-:W-:-:S03]  /*0470*/  DMUL R14, R10, R8 ;  /* 0x000000080a0e7228 */ /* 0x000fc60000000000 */
[----:B------:R-:W-:Y:S01]  /*0480*/  VIADD R21, R18, 0xffffffff ;  /* 0xffffffff12157836 */ /* 0x000fe20000000000 */
[----:B------:R-:W-:-:S04]  /*0490*/  ISETP.GT.U32.AND P0, PT, R20, 0x7feffffe, PT ;  /* 0x7feffffe1400780c */ /* 0x000fc80003f04070 */
[----:B------:R-:W-:Y:S01]  /*04a0*/  ISETP.GT.U32.OR P0, PT, R21, 0x7feffffe, P0 ;  /* 0x7feffffe1500780c */ /* 0x000fe20000704470 */
[----:B------:R-:W-:-:S08]  /*04b0*/  DFMA R16, R14, -R2, R8 ;  /* 0x800000020e10722b */ /* 0x000fd00000000008 */
[----:B------:R-:W-:-:S04]  /*04c0*/  DFMA R10, R10, R16, R14 ;  /* 0x000000100a0a722b */ /* 0x000fc8000000000e */
[----:B------:R-:W-:Y:S07]  /*04d0*/  @P0 BRA `(.L_x_233) ;  /* 0x00000000006c0947 */ /* 0x000fee0003800000 */
        /* <DEDUP_REMOVED lines=27> */
.L_x_233:
        /* <DEDUP_REMOVED lines=16> */
.L_x_236:
[----:B------:R-:W-:Y:S01]  /*0790*/  LOP3.LUT R13, R5, 0x80000, RZ, 0xfc, !PT ;  /* 0x00080000050d7812 */ /* 0x000fe200078efcff */
[----:B------:R-:W-:Y:S01]  /*07a0*/  IMAD.MOV.U32 R12, RZ, RZ, R4 ;  /* 0x000000ffff0c7224 */ /* 0x000fe200078e0004 */
[----:B------:R-:W-:Y:S06]  /*07b0*/  BRA `(.L_x_234) ;  /* 0x0000000000087947 */ /* 0x000fec0003800000 */
.L_x_235:
[----:B------:R-:W-:Y:S01]  /*07c0*/  LOP3.LUT R13, R7, 0x80000, RZ, 0xfc, !PT ;  /* 0x00080000070d7812 */ /* 0x000fe200078efcff */
[----:B------:R-:W-:-:S07]  /*07d0*/  IMAD.MOV.U32 R12, RZ, RZ, R6 ;  /* 0x000000ffff0c7224 */ /* 0x000fce00078e0006 */
.L_x_234:
[----:B------:R-:W-:Y:S02]  /*07e0*/  IMAD.MOV.U32 R2, RZ, RZ, R0 ;  /* 0x000000ffff027224 */ /* 0x000fe400078e0000 */
[----:B------:R-:W-:-:S04]  /*07f0*/  IMAD.MOV.U32 R3, RZ, RZ, 0x0 ;  /* 0x00000000ff037424 */ /* 0x000fc800078e00ff */
[----:B------:R-:W-:Y:S05]  /*0800*/  RET.REL.NODEC R2 `(_Z12geometry_endv) ;  /* 0xfffffff402fc7950 */ /* 0x000fea0003c3ffff */
.L_x_237:
        /* <DEDUP_REMOVED lines=15> */
.L_x_299:


//--------------------- .text._Z21geometry_prefix_sum_2v --------------------------
	.section	.text._Z21geometry_prefix_sum_2v,"ax",@progbits
	.align	128
        .global         _Z21geometry_prefix_sum_2v
        .type           _Z21geometry_prefix_sum_2v,@function
        .size           _Z21geometry_prefix_sum_2v,(.L_x_323 - _Z21geometry_prefix_sum_2v)
        .other          _Z21geometry_prefix_sum_2v,@"STO_CUDA_ENTRY STV_DEFAULT"
_Z21geometry_prefix_sum_2v:
.text._Z21geometry_prefix_sum_2v:
        /* <DEDUP_REMOVED lines=9> */
[----:B0-----:R-:W-:-:S05]  /*0090*/  IMAD R5, R5, UR4, R0 ;  /* 0x0000000405057c24 */ /* 0x001fca000f8e0200 */
[----:B--2---:R-:W-:Y:S02]  /*00a0*/  ISETP.GE.U32.AND P1, PT, R5, R2, PT ;  /* 0x000000020500720c */ /* 0x004fe40003f26070 */
[----:B------:R-:W-:Y:S02]  /*00b0*/  SHF.R.S32.HI R0, RZ, 0x1f, R2 ;  /* 0x0000001fff007819 */ /* 0x000fe40000011402 */
[----:B---3--:R-:W-:-:S04]  /*00c0*/  ISETP.GE.U32.AND P0, PT, R6, 0x2, PT ;  /* 0x000000020600780c */ /* 0x008fc80003f06070 */
[----:B------:R-:W-:-:S13]  /*00d0*/  ISETP.GE.U32.OR.EX P0, PT, RZ, R0, !P0, P1 ;  /* 0x00000000ff00720c */ /* 0x000fda0004706510 */
[----:B------:R-:W-:Y:S05]  /*00e0*/  @P0 EXIT ;  /* 0x000000000000094d */ /* 0x000fea0003800000 */
[----:B------:R-:W0:Y:S02]  /*00f0*/  LDC.64 R2, c[0x4][0xf0] ;  /* 0x01003c00ff027b82 */ /* 0x000e240000000a00 */
[----:B0-----:R-:W5:Y:S01]  /*0100*/  LDG.E.64 R2, desc[UR6][R2.64] ;  /* 0x0000000602027981 */ /* 0x001f62000c1e1b00 */
[C---:B------:R-:W-:Y:S01]  /*0110*/  IADD3 R18, P2, PT, R6.reuse, -0x1, RZ ;  /* 0xffffffff06127810 */ /* 0x040fe20007f5e0ff */
[----:B------:R-:W-:Y:S01]  /*0120*/  UMOV UR5, 0x1 ;  /* 0x0000000100057882 */ /* 0x000fe20000000000 */
[----:B------:R-:W-:Y:S01]  /*0130*/  IADD3 R4, P1, PT, R6, -0x2, RZ ;  /* 0xfffffffe06047810 */ /* 0x000fe20007f3e0ff */
[----:B------:R-:W-:Y:S01]  /*0140*/  UMOV UR4, URZ ;  /* 0x000000ff00047c82 */ /* 0x000fe20008000000 */
[----:B------:R-:W-:Y:S02]  /*0150*/  SHF.R.S32.HI R6, RZ, 0x1f, R6 ;  /* 0x0000001fff067819 */ /* 0x000fe40000011406 */
[----:B------:R-:W-:Y:S01]  /*0160*/  ISETP.GE.U32.AND P0, PT, R4, 0x3, PT ;  /* 0x000000030400780c */ /* 0x000fe20003f06070 */
[----:B------:R-:W-:Y:S01]  /*0170*/  IMAD.MOV.U32 R4, RZ, RZ, RZ ;  /* 0x000000ffff047224 */ /* 0x000fe200078e00ff */
[----:B------:R-:W-:-:S02]  /*0180*/  IADD3.X R7, PT, PT, R6, -0x1, RZ, P1, !PT ;  /* 0xffffffff06077810 */ /* 0x000fc40000ffe4ff */
[----:B------:R-:W-:Y:S02]  /*0190*/  LOP3.LUT R0, R18, 0x3, RZ, 0xc0, !PT ;  /* 0x0000000312007812 */ /* 0x000fe400078ec0ff */
[----:B------:R-:W-:Y:S02]  /*01a0*/  ISETP.GE.U32.AND.EX P0, PT, R7, RZ, PT, P0 ;  /* 0x000000ff0700720c */ /* 0x000fe40003f06100 */
[----:B------:R-:W-:Y:S02]  /*01b0*/  ISETP.NE.U32.AND P1, PT, R0, RZ, PT ;  /* 0x000000ff0000720c */ /* 0x000fe40003f25070 */
[----:B------:R-:W-:Y:S02]  /*01c0*/  IADD3.X R19, PT, PT, R6, -0x1, RZ, P2, !PT ;  /* 0xffffffff06137810 */ /* 0x000fe400017fe4ff */
[----:B------:R-:W-:-:S07]  /*01d0*/  ISETP.NE.AND.EX P1, PT, R4, RZ, PT, P1 ;  /* 0x000000ff0400720c */ /* 0x000fce0003f25310 */
[----:B------:R-:W-:Y:S06]  /*01e0*/  @!P0 BRA `(.L_x_238) ;  /* 0x0000000000748947 */ /* 0x000fec0003800000 */
[----:B------:R-:W0:Y:S01]  /*01f0*/  LDC.64 R8, c[0x4][0x268] ;  /* 0x01009a00ff087b82 */ /* 0x000e220000000a00 */
[----:B------:R-:W-:Y:S01]  /*0200*/  UMOV UR4, URZ ;  /* 0x000000ff00047c82 */ /* 0x000fe20008000000 */
[----:B0-----:R-:W-:-:S04]  /*0210*/  IMAD.WIDE.U32 R8, R5, 0xc88, R8 ;  /* 0x00000c8805087825 */ /* 0x001fc800078e0008 */
[----:B------:R-:W-:-:S05]  /*0220*/  VIADD R9, R9, UR4 ;  /* 0x0000000409097c36 */ /* 0x000fca0008000000 */
[----:B------:R0:W5:Y:S01]  /*0230*/  LDG.E.64 R6, desc[UR6][R8.64] ;  /* 0x0000000608067981 */ /* 0x000162000c1e1b00 */
[----:B------:R-:W-:Y:S01]  /*0240*/  IADD3 R16, P0, PT, R8, 0x20, RZ ;  /* 0x0000002008107810 */ /* 0x000fe20007f1e0ff */
[----:B------:R-:W-:Y:S01]  /*0250*/  UMOV UR5, 0x1 ;  /* 0x0000000100057882 */ /* 0x000fe20000000000 */
[----:B------:R-:W-:Y:S01]  /*0260*/  LOP3.LUT R18, R18, 0xfffffffc, RZ, 0xc0, !PT ;  /* 0xfffffffc12127812 */ /* 0x000fe200078ec0ff */
[----:B------:R-:W-:Y:S02]  /*0270*/  UMOV UR4, URZ ;  /* 0x000000ff00047c82 */ /* 0x000fe40008000000 */
[----:B------:R-:W-:-:S08]  /*0280*/  IMAD.X R17, RZ, RZ, R9, P0 ;  /* 0x000000ffff117224 */ /* 0x000fd000000e0609 */
.L_x_239:
[C---:B01---5:R-:W-:Y:S01]  /*0290*/  DADD R8, R2.reuse, R6 ;  /* 0x0000000002087229 */ /* 0x063fe20000000006 */
[----:B------:R-:W-:Y:S01]  /*02a0*/  UIADD3 UR5, UP0, UPT, UR5, 0x4, URZ ;  /* 0x0000000405057890 */ /* 0x000fe2000ff1e0ff */
[----:B------:R-:W-:Y:S02]  /*02b0*/  IMAD.MOV.U32 R14, RZ, RZ, R16 ;  /* 0x000000ffff0e7224 */ /* 0x000fe400078e0010 */
[----:B------:R-:W-:Y:S01]  /*02c0*/  IMAD.MOV.U32 R15, RZ, RZ, R17 ;  /* 0x000000ffff0f7224 */ /* 0x000fe200078e0011 */
[----:B------:R-:W-:Y:S02]  /*02d0*/  UIADD3.X UR4, UPT, UPT, URZ, UR4, URZ, UP0, !UPT ;  /* 0x00000004ff047290 */ /* 0x000fe400087fe4ff */
[----:B------:R-:W-:Y:S01]  /*02e0*/  IADD3 R16, P2, PT, -R18, UR5, RZ ;  /* 0x0000000512107c10 */ /* 0x000fe2000ff5e1ff */
[----:B------:R-:W-:Y:S01]  /*02f0*/  DADD R10, R2, R8 ;  /* 0x00000000020a7229 */ /* 0x000fe20000000008 */
[----:B------:R1:W-:Y:S02]  /*0300*/  STG.E.64 desc[UR6][R14.64+-0x18], R8 ;  /* 0xffffe8080e007986 */ /* 0x0003e4000c101b06 */
[----:B------:R-:W-:-:S02]  /*0310*/  ISETP.NE.U32.AND P0, PT, R16, 0x1, PT ;  /* 0x000000011000780c */ /* 0x000fc40003f05070 */
[----:B------:R-:W-:Y:S02]  /*0320*/  IADD3.X R16, PT, PT, ~R19, UR4, RZ, P2, !PT ;  /* 0x0000000413107c10 */ /* 0x000fe400097fe5ff */
[----:B------:R1:W-:Y:S01]  /*0330*/  STG.E.64 desc[UR6][R14.64+-0x10], R10 ;  /* 0xfffff00a0e007986 */ /* 0x0003e2000c101b06 */
[----:B------:R-:W-:Y:S01]  /*0340*/  DADD R12, R2, R10 ;  /* 0x00000000020c7229 */ /* 0x000fe2000000000a */
[----:B------:R-:W-:Y:S02]  /*0350*/  ISETP.NE.AND.EX P0, PT, R16, RZ, PT, P0 ;  /* 0x000000ff1000720c */ /* 0x000fe40003f05300 */
[----:B------:R-:W-:-:S04]  /*0360*/  IADD3 R16, P2, PT, R14, 0x20, RZ ;  /* 0x000000200e107810 */ /* 0x000fc80007f5e0ff */
[----:B------:R1:W-:Y:S01]  /*0370*/  STG.E.64 desc[UR6][R14.64+-0x8], R12 ;  /* 0xfffff80c0e007986 */ /* 0x0003e2000c101b06 */
[----:B------:R-:W-:Y:S01]  /*0380*/  DADD R6, R2, R12 ;  /* 0x0000000002067229 */ /* 0x000fe2000000000c */
[----:B------:R-:W-:-:S06]  /*0390*/  IMAD.X R17, RZ, RZ, R15, P2 ;  /* 0x000000ffff117224 */ /* 0x000fcc00010e060f */
[----:B------:R1:W-:Y:S01]  /*03a0*/  STG.E.64 desc[UR6][R14.64], R6 ;  /* 0x000000060e007986 */ /* 0x0003e2000c101b06 */
[----:B------:R-:W-:Y:S05]  /*03b0*/  @P0 BRA `(.L_x_239) ;  /* 0xfffffffc00b40947 */ /* 0x000fea000383ffff */
.L_x_238:
[----:B------:R-:W-:Y:S05]  /*03c0*/  @!P1 EXIT ;  /* 0x000000000000994d */ /* 0x000fea0003800000 */
[----:B-1----:R-:W0:Y:S01]  /*03d0*/  LDC.64 R8, c[0x4][0x268] ;  /* 0x01009a00ff087b82 */ /* 0x002e220000000a00 */
[----:B------:R-:W-:Y:S02]  /*03e0*/  USHF.L.U32 UR8, UR5, 0x3, URZ ;  /* 0x0000000305087899 */ /* 0x000fe400080006ff */
[----:B------:R-:W-:-:S04]  /*03f0*/  USHF.L.U64.HI UR4, UR5, 0x3, UR4 ;  /* 0x0000000305047899 */ /* 0x000fc80008010204 */
[----:B------:R-:W-:Y:S02]  /*0400*/  IMAD.U32 R6, RZ, RZ, UR8 ;  /* 0x00000008ff067e24 */ /* 0x000fe4000f8e00ff */
[----:B------:R-:W-:Y:S01]  /*0410*/  IMAD.U32 R7, RZ, RZ, UR4 ;  /* 0x00000004ff077e24 */ /* 0x000fe2000f8e00ff */
[----:B------:R-:W-:Y:S01]  /*0420*/  UMOV UR4, URZ ;  /* 0x000000ff00047c82 */ /* 0x000fe20008000000 */
[----:B------:R-:W-:-:S03]  /*0430*/  IMAD.WIDE.U32 R6, R5, 0xc88, R6 ;  /* 0x00000c8805067825 */ /* 0x000fc600078e0006 */
[----:B0-----:R-:W-:-:S04]  /*0440*/  IADD3 R5, P0, PT, R6, R8, RZ ;  /* 0x0000000806057210 */ /* 0x001fc80007f1e0ff */
[----:B------:R-:W-:-:S09]  /*0450*/  IADD3.X R10, PT, PT, R9, UR4, R7, P0, !PT ;  /* 0x00000004090a7c10 */ /* 0x000fd200087fe407 */
.L_x_240:
[----:B0-----:R-:W-:Y:S02]  /*0460*/  IMAD.MOV.U32 R8, RZ, RZ, R5 ;  /* 0x000000ffff087224 */ /* 0x001fe400078e0005 */
[----:B------:R-:W-:-:S05]  /*0470*/  IMAD.MOV.U32 R9, RZ, RZ, R10 ;  /* 0x000000ffff097224 */ /* 0x000fca00078e000a */
[----:B------:R-:W2:Y:S01]  /*0480*/  LDG.E.64 R6, desc[UR6][R8.64+-0x8] ;  /* 0xfffff80608067981 */ /* 0x000ea2000c1e1b00 */
[----:B------:R-:W-:Y:S02]  /*0490*/  IADD3 R0, P0, PT, R0, -0x1, RZ ;  /* 0xffffffff00007810 */ /* 0x000fe40007f1e0ff */
[----:B------:R-:W-:Y:S02]  /*04a0*/  IADD3 R5, P1, PT, R8, 0x8, RZ ;  /* 0x0000000808057810 */ /* 0x000fe40007f3e0ff */
[----:B------:R-:W-:Y:S02]  /*04b0*/  IADD3.X R4, PT, PT, R4, -0x1, RZ, P0, !PT ;  /* 0xffffffff04047810 */ /* 0x000fe400007fe4ff */
[----:B------:R-:W-:Y:S01]  /*04c0*/  ISETP.NE.U32.AND P0, PT, R0, RZ, PT ;  /* 0x000000ff0000720c */ /* 0x000fe20003f05070 */
[----:B------:R-:W-:-:S03]  /*04d0*/  IMAD.X R10, RZ, RZ, R9, P1 ;  /* 0x000000ffff0a7224 */ /* 0x000fc600008e0609 */
[----:B------:R-:W-:Y:S01]  /*04e0*/  ISETP.NE.AND.EX P0, PT, R4, RZ, PT, P0 ;  /* 0x000000ff0400720c */ /* 0x000fe20003f05300 */
[----:B--2--5:R-:W-:-:S07]  /*04f0*/  DADD R6, R2, R6 ;  /* 0x0000000002067229 */ /* 0x024fce0000000006 */
[----:B------:R0:W-:Y:S05]  /*0500*/  STG.E.64 desc[UR6][R8.64], R6 ;  /* 0x0000000608007986 */ /* 0x0001ea000c101b06 */
[----:B------:R-:W-:Y:S05]  /*0510*/  @P0 BRA `(.L_x_240) ;  /* 0xfffffffc00d00947 */ /* 0x000fea000383ffff */
[----:B------:R-:W-:Y:S05]  /*0520*/  EXIT ;  /* 0x000000000000794d */ /* 0x000fea0003800000 */
.L_x_241:
        /* <DEDUP_REMOVED lines=13> */
.L_x_323:


//--------------------- .text._Z21geometry_prefix_sum_1v --------------------------
	.section	.text._Z21geometry_prefix_sum_1v,"ax",@progbits
	.align	128
        .global         _Z21geometry_prefix_sum_1v
        .type           _Z21geometry_prefix_sum_1v,@function
        .size           _Z21geometry_prefix_sum_1v,(.L_x_324 - _Z21geometry_prefix_sum_1v)
        .other          _Z21geometry_prefix_sum_1v,@"STO_CUDA_ENTRY STV_DEFAULT"
_Z21geometry_prefix_sum_1v:
.text._Z21geometry_prefix_sum_1v:
        /* <DEDUP_REMOVED lines=18> */
[----:B------:R-:W-:Y:S01]  /*0120*/  IMAD.MOV.U32 R20, RZ, RZ, 0x1 ;  /* 0x00000001ff147424 */ /* 0x000fe200078e00ff */
[----:B------:R-:W-:Y:S01]  /*0130*/  IADD3 R0, P1, PT, R6, -0x2, RZ ;  /* 0xfffffffe06007810 */ /* 0x000fe20007f3e0ff */
[----:B------:R-:W-:Y:S01]  /*0140*/  IMAD.MOV.U32 R8, RZ, RZ, RZ ;  /* 0x000000ffff087224 */ /* 0x000fe200078e00ff */
        /* <DEDUP_REMOVED lines=10> */
[----:B------:R-:W0:Y:S02]  /*01f0*/  LDCU.64 UR6, c[0x4][0x260] ;  /* 0x01004c00ff0677ac */ /* 0x000e240008000a00 */
[----:B0-----:R-:W-:-:S04]  /*0200*/  LEA R10, P0, R5, UR6, 0x3 ;  /* 0x00000006050a7c11 */ /* 0x001fc8000f8018ff */
[----:B------:R-:W-:-:S05]  /*0210*/  LEA.HI.X R11, R5, UR7, RZ, 0x3, P0 ;  /* 0x00000007050b7c11 */ /* 0x000fca00080f1cff */
[----:B------:R0:W5:Y:S01]  /*0220*/  LDG.E.64 R6, desc[UR4][R10.64] ;  /* 0x000000040a067981 */ /* 0x000162000c1e1b00 */
[----:B------:R-:W-:Y:S01]  /*0230*/  IADD3 R9, P0, PT, R10, 0x1910, RZ ;  /* 0x000019100a097810 */ /* 0x000fe20007f1e0ff */
[----:B------:R-:W-:Y:S01]  /*0240*/  IMAD.MOV.U32 R20, RZ, RZ, 0x1 ;  /* 0x00000001ff147424 */ /* 0x000fe200078e00ff */
[----:B------:R-:W-:Y:S01]  /*0250*/  LOP3.LUT R19, R19, 0xfffffffc, RZ, 0xc0, !PT ;  /* 0xfffffffc13137812 */ /* 0x000fe200078ec0ff */
[----:B------:R-:W-:Y:S02]  /*0260*/  IMAD.MOV.U32 R8, RZ, RZ, RZ ;  /* 0x000000ffff087224 */ /* 0x000fe400078e00ff */
[----:B------:R-:W-:-:S08]  /*0270*/  IMAD.X R18, RZ, RZ, R11, P0 ;  /* 0x000000ffff127224 */ /* 0x000fd000000e060b */
.L_x_243:
[C---:B-1---5:R-:W-:Y:S01]  /*0280*/  DADD R12, R2.reuse, R6 ;  /* 0x00000000020c7229 */ /* 0x062fe20000000006 */
[----:B------:R-:W-:Y:S01]  /*0290*/  IADD3 R20, P0, PT, R20, 0x4, RZ ;  /* 0x0000000414147810 */ /* 0x000fe20007f1e0ff */
[----:B0-----:R-:W-:Y:S02]  /*02a0*/  IMAD.MOV.U32 R10, RZ, RZ, R9 ;  /* 0x000000ffff0a7224 */ /* 0x001fe400078e0009 */
[----:B------:R-:W-:Y:S01]  /*02b0*/  IMAD.MOV.U32 R11, RZ, RZ, R18 ;  /* 0x000000ffff0b7224 */ /* 0x000fe200078e0012 */
[----:B------:R-:W-:Y:S01]  /*02c0*/  IADD3 R9, P2, PT, R20, -R19, RZ ;  /* 0x8000001314097210 */ /* 0x000fe20007f5e0ff */
[----:B------:R-:W-:Y:S02]  /*02d0*/  IMAD.X R8, RZ, RZ, R8, P0 ;  /* 0x000000ffff087224 */ /* 0x000fe400000e0608 */
[----:B------:R-:W-:Y:S01]  /*02e0*/  DADD R14, R2, R12 ;  /* 0x00000000020e7229 */ /* 0x000fe2000000000c */
[----:B------:R-:W-:Y:S01]  /*02f0*/  ISETP.NE.U32.AND P0, PT, R9, 0x1, PT ;  /* 0x000000010900780c */ /* 0x000fe20003f05070 */
[----:B------:R1:W-:Y:S01]  /*0300*/  STG.E.64 desc[UR4][R10.64+-0xc88], R12 ;  /* 0xfff3780c0a007986 */ /* 0x0003e2000c101b04 */
[----:B------:R-:W-:-:S04]  /*0310*/  IMAD.X R9, R8, 0x1, ~R21, P2 ;  /* 0x0000000108097824 */ /* 0x000fc800010e0e15 */
        /* <DEDUP_REMOVED lines=9> */
.L_x_242:
[----:B------:R-:W-:Y:S05]  /*03b0*/  @!P1 EXIT ;  /* 0x000000000000994d */ /* 0x000fea0003800000 */
[----:B------:R-:W0:Y:S01]  /*03c0*/  LDCU.64 UR6, c[0x4][0x260] ;  /* 0x01004c00ff0677ac */ /* 0x000e220008000a00 */
[----:B-1----:R-:W-:Y:S01]  /*03d0*/  SHF.R.U32.HI R7, RZ, 0x1d, R5 ;  /* 0x0000001dff077819 */ /* 0x002fe20000011605 */
[----:B------:R-:W-:-:S04]  /*03e0*/  IMAD.SHL.U32 R6, R5, 0x8, RZ ;  /* 0x0000000805067824 */ /* 0x000fc800078e00ff */
[----:B------:R-:W-:-:S03]  /*03f0*/  IMAD.WIDE.U32 R6, R20, 0xc88, R6 ;  /* 0x00000c8814067825 */ /* 0x000fc600078e0006 */
[----:B0-----:R-:W-:Y:S01]  /*0400*/  IADD3 R5, P0, PT, R6, UR6, RZ ;  /* 0x0000000606057c10 */ /* 0x001fe2000ff1e0ff */
[----:B------:R-:W-:-:S05]  /*0410*/  IMAD R6, R8, 0xc88, RZ ;  /* 0x00000c8808067824 */ /* 0x000fca00078e02ff */
[----:B------:R-:W-:-:S07]  /*0420*/  IADD3.X R10, PT, PT, R7, UR7, R6, P0, !PT ;  /* 0x00000007070a7c10 */ /* 0x000fce00087fe406 */
.L_x_244:
        /* <DEDUP_REMOVED lines=13> */
.L_x_245:
        /* <DEDUP_REMOVED lines=16> */
.L_x_324:


//--------------------- .text._Z13geometry_initv  --------------------------
	.section	.text._Z13geometry_initv,"ax",@progbits
	.align	128
        .global         _Z13geometry_initv
        .type           _Z13geometry_initv,@function
        .size           _Z13geometry_initv,(.L_x_300 - _Z13geometry_initv)
        .other          _Z13geometry_initv,@"STO_CUDA_ENTRY STV_DEFAULT"
_Z13geometry_initv:
.text._Z13geometry_initv:
[----:B------:R-:W-:Y:S08]  /*0000*/  LDC R1, c[0x0][0x37c] ;  /* 0x0000df00ff017b82 */ /* 0x000ff00000000800 */
[----:B------:R-:W0:Y:S01]  /*0010*/  LDC.64 R2, c[0x4][0x50] ;  /* 0x01001400ff027b82 */ /* 0x000e220000000a00 */
[----:B------:R-:W0:Y:S02]  /*0020*/  LDCU.64 UR4, c[0x0][0x358] ;  /* 0x00006b00ff0477ac */ /* 0x000e240008000a00 */
[----:B0-----:R-:W2:Y:S05]  /*0030*/  LDG.E R2, desc[UR4][R2.64] ;  /* 0x0000000402027981 */ /* 0x001eaa000c1e1900 */
[----:B------:R-:W0:Y:S02]  /*0040*/  LDC.64 R4, c[0x4][0x20] ;  /* 0x01000800ff047b82 */ /* 0x000e240000000a00 */
[----:B0-----:R-:W3:Y:S01]  /*0050*/  LDG.E.64 R4, desc[UR4][R4.64] ;  /* 0x0000000404047981 */ /* 0x001ee2000c1e1b00 */
[----:B------:R-:W-:-:S02]  /*0060*/  IMAD.MOV.U32 R8, RZ, RZ, 0x1 ;  /* 0x00000001ff087424 */ /* 0x000fc400078e00ff */
[----:B--2---:R-:W-:-:S06]  /*0070*/  VIADD R6, R2, 0xffffffff ;  /* 0xffffffff02067836 */ /* 0x004fcc0000000000 */
[----:B------:R-:W0:Y:S08]  /*0080*/  I2F.F64 R6, R6 ;  /* 0x0000000600067312 */ /* 0x000e300000201c00 */
[----:B0-----:R-:W0:Y:S01]  /*0090*/  MUFU.RCP64H R9, R7 ;  /* 0x0000000700097308 */ /* 0x001e220000001800 */
[----:B---3--:R-:W-:Y:S01]  /*00a0*/  FSETP.GEU.AND P1, PT, |R5|, 6.5827683646048100446e-37, PT ;  /* 0x036000000500780b */ /* 0x008fe20003f2e200 */
[----:B0-----:R-:W-:-:S08]  /*00b0*/  DFMA R10, -R6, R8, 1 ;  /* 0x3ff00000060a742b */ /* 0x001fd00000000108 */
[----:B------:R-:W-:-:S08]  /*00c0*/  DFMA R10, R10, R10, R10 ;  /* 0x0000000a0a0a722b */ /* 0x000fd0000000000a */
[----:B------:R-:W-:-:S08]  /*00d0*/  DFMA R10, R8, R10, R8 ;  /* 0x0000000a080a722b */ /* 0x000fd00000000008 */
        /* <DEDUP_REMOVED lines=9> */
[----:B------:R-:W-:Y:S05]  /*0170*/  CALL.REL.NOINC `($__internal_27_$__cuda_sm20_div_rn_f64_full) ;  /* 0x0000000000407944 */ /* 0x000fea0003c00000 */
[----:B------:R-:W-:Y:S02]  /*0180*/  IMAD.MOV.U32 R2, RZ, RZ, R12 ;  /* 0x000000ffff027224 */ /* 0x000fe400078e000c */
[----:B------:R-:W-:-:S07]  /*0190*/  IMAD.MOV.U32 R3, RZ, RZ, R13 ;  /* 0x000000ffff037224 */ /* 0x000fce00078e000d */
.L_x_246:
[----:B------:R-:W0:Y:S08]  /*01a0*/  LDC.64 R4, c[0x4][0xe8] ;  /* 0x01003a00ff047b82 */ /* 0x000e300000000a00 */
[----:B------:R-:W1:Y:S08]  /*01b0*/  LDC.64 R6, c[0x4][0xf0] ;  /* 0x01003c00ff067b82 */ /* 0x000e700000000a00 */
[----:B------:R-:W2:Y:S01]  /*01c0*/  LDC.64 R8, c[0x4][0x58] ;  /* 0x01001600ff087b82 */ /* 0x000ea20000000a00 */
[----:B0-----:R-:W-:Y:S04]  /*01d0*/  STG.E.64 desc[UR4][R4.64], R2 ;  /* 0x0000000204007986 */ /* 0x001fe8000c101b04 */
[----:B-1----:R-:W-:Y:S04]  /*01e0*/  STG.E.64 desc[UR4][R6.64], R2 ;  /* 0x0000000206007986 */ /* 0x002fe8000c101b04 */
[----:B--2---:R-:W2:Y:S01]  /*01f0*/  LDG.E R9, desc[UR4][R8.64] ;  /* 0x0000000408097981 */ /* 0x004ea2000c1e1900 */
[----:B------:R-:W0:Y:S08]  /*0200*/  LDC.64 R12, c[0x4][0xd0] ;  /* 0x01003400ff0c7b82 */ /* 0x000e300000000a00 */
[----:B------:R-:W1:Y:S01]  /*0210*/  LDC.64 R14, c[0x4][0x1a8] ;  /* 0x01006a00ff0e7b82 */ /* 0x000e620000000a00 */
[----:B--2---:R-:W-:-:S04]  /*0220*/  VIADD R0, R9, 0xffffffff ;  /* 0xffffffff09007836 */ /* 0x004fc80000000000 */
[----:B------:R-:W2:Y:S02]  /*0230*/  I2F.F64 R10, R0 ;  /* 0x00000000000a7312 */ /* 0x000ea40000201c00 */
[----:B--2---:R-:W-:-:S07]  /*0240*/  DMUL R10, R10, R2 ;  /* 0x000000020a0a7228 */ /* 0x004fce0000000000 */
[----:B0-----:R-:W-:Y:S04]  /*0250*/  STG.E.64 desc[UR4][R12.64], R10 ;  /* 0x0000000a0c007986 */ /* 0x001fe8000c101b04 */
[----:B-1----:R-:W-:Y:S01]  /*0260*/  STG.E desc[UR4][R14.64], R9 ;  /* 0x000000090e007986 */ /* 0x002fe2000c101904 */
[----:B------:R-:W-:Y:S05]  /*0270*/  EXIT ;  /* 0x000000000000794d */ /* 0x000fea0003800000 */
        .weak           $__internal_27_$__cuda_sm20_div_rn_f64_full
        .type           $__internal_27_$__cuda_sm20_div_rn_f64_full,@function
        .size           $__internal_27_$__cuda_sm20_div_rn_f64_full,(.L_x_300 - $__internal_27_$__cuda_sm20_div_rn_f64_full)
$__internal_27_$__cuda_sm20_div_rn_f64_full:
        /* <DEDUP_REMOVED lines=30> */
.L_x_247:
        /* <DEDUP_REMOVED lines=37> */
.L_x_248:
        /* <DEDUP_REMOVED lines=16> */
.L_x_251:
[----:B------:R-:W-:Y:S01]  /*07b0*/  LOP3.LUT R13, R7, 0x80000, RZ, 0xfc, !PT ;  /* 0x00080000070d7812 */ /* 0x000fe200078efcff */
[----:B------:R-:W-:Y:S01]  /*07c0*/  IMAD.MOV.U32 R12, RZ, RZ, R6 ;  /* 0x000000ffff0c7224 */ /* 0x000fe200078e0006 */
[----:B------:R-:W-:Y:S06]  /*07d0*/  BRA `(.L_x_249) ;  /* 0x0000000000087947 */ /* 0x000fec0003800000 */
.L_x_250:
[----:B------:R-:W-:Y:S01]  /*07e0*/  LOP3.LUT R13, R5, 0x80000, RZ, 0xfc, !PT ;  /* 0x00080000050d7812 */ /* 0x000fe200078efcff */
[----:B------:R-:W-:-:S07]  /*07f0*/  IMAD.MOV.U32 R12, RZ, RZ, R4 ;  /* 0x000000ffff0c7224 */ /* 0x000fce00078e0004 */
.L_x_249:
[----:B------:R-:W-:Y:S02]  /*0800*/  IMAD.MOV.U32 R2, RZ, RZ, R0 ;  /* 0x000000ffff027224 */ /* 0x000fe400078e0000 */
[----:B------:R-:W-:-:S04]  /*0810*/  IMAD.MOV.U32 R3, RZ, RZ, 0x0 ;  /* 0x00000000ff037424 */ /* 0x000fc800078e00ff */
[----:B------:R-:W-:Y:S05]  /*0820*/  RET.REL.NODEC R2 `(_Z13geometry_initv) ;  /* 0xfffffff402f47950 */ /* 0x000fea0003c3ffff */
.L_x_252:
        /* <DEDUP_REMOVED lines=13> */
.L_x_300:


//--------------------- .text._Z20global_variable_initv --------------------------
	.section	.text._Z20global_variable_initv,"ax",@progbits
	.align	128
        .global         _Z20global_variable_initv
        .type           _Z20global_variable_initv,@function
        .size           _Z20global_variable_initv,(.L_x_302 - _Z20global_variable_initv)
        .other          _Z20global_variable_initv,@"STO_CUDA_ENTRY STV_DEFAULT"
_Z20global_variable_initv:
.text._Z20global_variable_initv:
[----:B------:R-:W-:Y:S08]  /*0000*/  LDC R1, c[0x0][0x37c] ;  /* 0x0000df00ff017b82 */ /* 0x000ff00000000800 */
[----:B------:R-:W0:Y:S01]  /*0010*/  LDC.64 R18, c[0x4][RZ] ;  /* 0x01000000ff127b82 */ /* 0x000e220000000a00 */
[----:B------:R-:W0:Y:S01]  /*0020*/  LDCU.64 UR8, c[0x0][0x358] ;  /* 0x00006b00ff0877ac */ /* 0x000e220008000a00 */
[----:B------:R-:W-:-:S02]  /*0030*/  IMAD.MOV.U32 R24, RZ, RZ, 0x0 ;  /* 0x00000000ff187424 */ /* 0x000fc400078e00ff */
[----:B------:R-:W-:Y:S02]  /*0040*/  HFMA2 R0, -RZ, RZ, 0, 5.9664249420166015625e-05 ;  /* 0x000003e9ff007431 */ /* 0x000fe400000001ff */
[----:B------:R-:W-:Y:S01]  /*0050*/  IMAD.MOV.U32 R25, RZ, RZ, 0x4072c000 ;  /* 0x4072c000ff197424 */ /* 0x000fe200078e00ff */
[----:B------:R-:W-:Y:S01]  /*0060*/  UMOV UR4, URZ ;  /* 0x000000ff00047c82 */ /* 0x000fe20008000000 */
[----:B------:R-:W-:Y:S01]  /*0070*/  IMAD.MOV.U32 R26, RZ, RZ, 0x0 ;  /* 0x00000000ff1a7424 */ /* 0x000fe200078e00ff */
[----:B------:R-:W-:Y:S01]  /*0080*/  UMOV UR5, 0x40000000 ;  /* 0x4000000000057882 */ /* 0x000fe20000000000 */
[----:B------:R-:W1:Y:S01]  /*0090*/  LDC.64 R20, c[0x4][0x8] ;  /* 0x01000200ff147b82 */ /* 0x000e620000000a00 */
[----:B------:R-:W-:Y:S02]  /*00a0*/  IMAD.MOV.U32 R27, RZ, RZ, 0x40f8bcd0 ;  /* 0x40f8bcd0ff1b7424 */ /* 0x000fe400078e00ff */
[----:B------:R-:W-:Y:S02]  /*00b0*/  IMAD.MOV.U32 R28, RZ, RZ, 0x0 ;  /* 0x00000000ff1c7424 */ /* 0x000fe400078e00ff */
[----:B------:R-:W-:-:S03]  /*00c0*/  IMAD.MOV.U32 R29, RZ, RZ, 0x40720000 ;  /* 0x40720000ff1d7424 */ /* 0x000fc600078e00ff */
[----:B------:R-:W2:Y:S08]  /*00d0*/  LDC.64 R22, c[0x4][0x10] ;  /* 0x01000400ff167b82 */ /* 0x000eb00000000a00 */
[----:B------:R-:W3:Y:S01]  /*00e0*/  LDC.64 R8, c[0x4][0x18] ;  /* 0x01000600ff087b82 */ /* 0x000ee20000000a00 */
[----:B0-----:R0:W-:Y:S07]  /*00f0*/  STG.E.64 desc[UR8][R18.64], R24 ;  /* 0x0000001812007986 */ /* 0x0011ee000c101b08 */
[----:B------:R-:W4:Y:S01]  /*0100*/  LDC.64 R10, c[0x4][0x20] ;  /* 0x01000800ff0a7b82 */ /* 0x000f220000000a00 */
[----:B-1----:R1:W-:Y:S01]  /*0110*/  STG.E.64 desc[UR8][R20.64], R26 ;  /* 0x0000001a14007986 */ /* 0x0023e2000c101b08 */
[----:B0-----:R-:W-:-:S06]  /*0120*/  IMAD.MOV.U32 R24, RZ, RZ, -0x3fe5c91d ;  /* 0xc01a36e3ff187424 */ /* 0x001fcc00078e00ff */
[----:B------:R-:W0:Y:S01]  /*0130*/  LDC.64 R6, c[0x4][0x28] ;  /* 0x01000a00ff067b82 */ /* 0x000e220000000a00 */
[----:B--2---:R2:W-:Y:S01]  /*0140*/  STG.E.64 desc[UR8][R22.64], R28 ;  /* 0x0000001c16007986 */ /* 0x0045e2000c101b08 */
[----:B------:R-:W-:Y:S02]  /*0150*/  IMAD.MOV.U32 R25, RZ, RZ, 0x402c205b ;  /* 0x402c205bff197424 */ /* 0x000fe400078e00ff */
[----:B-1----:R-:W-:-:S04]  /*0160*/  HFMA2 R20, -RZ, RZ, 68.25, 0.07958984375 ;  /* 0x54442d18ff147431 */ /* 0x002fc800000001ff */
[----:B------:R-:W1:Y:S01]  /*0170*/  LDC.64 R2, c[0x4][0x30] ;  /* 0x01000c00ff027b82 */ /* 0x000e620000000a00 */
[----:B------:R-:W-:-:S05]  /*0180*/  IMAD.MOV.U32 R21, RZ, RZ, 0x400921fb ;  /* 0x400921fbff157424 */ /* 0x000fca00078e00ff */
[----:B---3--:R3:W-:Y:S01]  /*0190*/  STG.E.64 desc[UR8][R8.64], R20 ;  /* 0x0000001408007986 */ /* 0x0087e2000c101b08 */
[----:B--2---:R-:W-:Y:S01]  /*01a0*/  IMAD.MOV.U32 R22, RZ, RZ, 0x0 ;  /* 0x00000000ff167424 */ /* 0x004fe200078e00ff */
[----:B------:R-:W2:Y:S01]  /*01b0*/  LDC.64 R4, c[0x4][0x38] ;  /* 0x01000e00ff047b82 */ /* 0x000ea20000000a00 */
[----:B------:R-:W-:-:S05]  /*01c0*/  IMAD.MOV.U32 R23, RZ, RZ, 0x3fe00000 ;  /* 0x3fe00000ff177424 */ /* 0x000fca00078e00ff */
[----:B----4-:R4:W-:Y:S02]  /*01d0*/  STG.E.64 desc[UR8][R10.64], R22 ;  /* 0x000000160a007986 */ /* 0x0109e4000c101b08 */
[----:B------:R-:W5:Y:S02]  /*01e0*/  LDC.64 R12, c[0x4][0x40] ;  /* 0x01001000ff0c7b82 */ /* 0x000f640000000a00 */
[----:B0-----:R0:W-:Y:S01]  /*01f0*/  STG.E.64 desc[UR8][R6.64], R24 ;  /* 0x0000001806007986 */ /* 0x0011e2000c101b08 */
[----:B---3--:R-:W-:Y:S02]  /*0200*/  IMAD.MOV.U32 R8, RZ, RZ, -0x2d0e5604 ;  /* 0xd2f1a9fcff087424 */ /* 0x008fe400078e00ff */
[----:B------:R-:W-:-:S03]  /*0210*/  IMAD.MOV.U32 R9, RZ, RZ, 0x3f50624d ;  /* 0x3f50624dff097424 */ /* 0x000fc600078e00ff */
[----:B------:R-:W3:Y:S01]  /*0220*/  LDC.64 R14, c[0x4][0x48] ;  /* 0x01001200ff0e7b82 */ /* 0x000ee20000000a00 */
[----:B----4-:R-:W-:Y:S02]  /*0230*/  IMAD.MOV.U32 R10, RZ, RZ, 0x66666666 ;  /* 0x66666666ff0a7424 */ /* 0x010fe400078e00ff */
[----:B------:R-:W-:-:S05]  /*0240*/  IMAD.MOV.U32 R11, RZ, RZ, 0x3ff66666 ;  /* 0x3ff66666ff0b7424 */ /* 0x000fca00078e00ff */
[----:B------:R-:W4:Y:S01]  /*0250*/  LDC.64 R16, c[0x4][0x50] ;  /* 0x01001400ff107b82 */ /* 0x000f220000000a00 */
[----:B0-----:R-:W-:Y:S02]  /*0260*/  HFMA2 R7, -RZ, RZ, 2.220703125, -8192 ;  /* 0x4071f000ff077431 */ /* 0x001fe400000001ff */
[----:B------:R-:W-:-:S05]  /*0270*/  IMAD.MOV.U32 R6, RZ, RZ, 0x0 ;  /* 0x00000000ff067424 */ /* 0x000fca00078e00ff */
[----:B------:R-:W0:Y:S01]  /*0280*/  LDC.64 R18, c[0x4][0x58] ;  /* 0x01001600ff127b82 */ /* 0x000e220000000a00 */
[----:B-1----:R1:W-:Y:S04]  /*0290*/  STG.E.64 desc[UR8][R2.64], R6 ;  /* 0x0000000602007986 */ /* 0x0023e8000c101b08 */
[----:B--2---:R2:W-:Y:S03]  /*02a0*/  STG.E.64 desc[UR8][R4.64], R8 ;  /* 0x0000000804007986 */ /* 0x0045e6000c101b08 */
[----:B------:R-:W0:Y:S01]  /*02b0*/  LDC.64 R20, c[0x4][0x60] ;  /* 0x01001800ff147b82 */ /* 0x000e220000000a00 */
[----:B-----5:R5:W-:Y:S01]  /*02c0*/  STG.E.64 desc[UR8][R12.64], R10 ;  /* 0x0000000a0c007986 */ /* 0x020be2000c101b08 */
[----:B-1----:R-:W-:-:S06]  /*02d0*/  IMAD.MOV.U32 R2, RZ, RZ, -0x66666666 ;  /* 0x9999999aff027424 */ /* 0x002fcc00078e00ff */
[----:B------:R-:W1:Y:S01]  /*02e0*/  LDC.64 R28, c[0x4][0x68] ;  /* 0x01001a00ff1c7b82 */ /* 0x000e620000000a00 */
[----:B------:R-:W-:Y:S02]  /*02f0*/  IMAD.MOV.U32 R3, RZ, RZ, 0x3fb99999 ;  /* 0x3fb99999ff037424 */ /* 0x000fe400078e00ff */
[----:B--2---:R-:W-:Y:S01]  /*0300*/  IMAD.MOV.U32 R5, RZ, RZ, 0x191 ;  /* 0x00000191ff057424 */ /* 0x004fe200078e00ff */
[----:B------:R-:W-:Y:S01]  /*0310*/  MOV R9, 0x3fec3889 ;  /* 0x3fec388900097802 */ /* 0x000fe20000000f00 */
[----:B------:R-:W-:Y:S01]  /*0320*/  IMAD.MOV.U32 R6, RZ, RZ, 0xdc3fe5 ;  /* 0x00dc3fe5ff067424 */ /* 0x000fe200078e00ff */
[----:B---3--:R2:W-:Y:S01]  /*0330*/  STG.E.64 desc[UR8][R14.64], R2 ;  /* 0x000000020e007986 */ /* 0x0085e2000c101b08 */
[----:B-----5:R-:W-:Y:S01]  /*0340*/  IMAD.MOV.U32 R11, RZ, RZ, 0x1388 ;  /* 0x00001388ff0b7424 */ /* 0x020fe200078e00ff */
[----:B------:R-:W3:Y:S01]  /*0350*/  LDC.64 R24, c[0x4][0x100] ;  /* 0x01004000ff187b82 */ /* 0x000ee20000000a00 */
[----:B------:R-:W-:Y:S01]  /*0360*/  IMAD.MOV.U32 R13, RZ, RZ, 0x3727c5ac ;  /* 0x3727c5acff0d7424 */ /* 0x000fe200078e00ff */
[----:B----4-:R4:W-:Y:S01]  /*0370*/  STG.E desc[UR8][R16.64], R0 ;  /* 0x0000000010007986 */ /* 0x0109e2000c101908 */
[----:B------:R-:W-:-:S02]  /*0380*/  IMAD.MOV.U32 R7, RZ, RZ, 0x407542c9 ;  /* 0x407542c9ff077424 */ /* 0x000fc400078e00ff */
[----:B------:R-:W-:Y:S01]  /*0390*/  IMAD.MOV.U32 R8, RZ, RZ, 0x56a52dc7 ;  /* 0x56a52dc7ff087424 */ /* 0x000fe200078e00ff */
[----:B0-----:R0:W-:Y:S02]  /*03a0*/  STG.E desc[UR8][R18.64], R5 ;  /* 0x0000000512007986 */ /* 0x0011e4000c101908 */
[----:B------:R-:W5:Y:S02]  /*03b0*/  LDC.64 R26, c[0x4][0xf8] ;  /* 0x01003e00ff1a7b82 */ /* 0x000f640000000a00 */
[----:B------:R0:W-:Y:S01]  /*03c0*/  STG.E desc[UR8][R20.64], R11 ;  /* 0x0000000b14007986 */ /* 0x0001e2000c101908 */
[----:B--2---:R-:W-:Y:S02]  /*03d0*/  IMAD.MOV.U32 R2, RZ, RZ, 0x61d2361d ;  /* 0x61d2361dff027424 */ /* 0x004fe400078e00ff */
[----:B------:R-:W-:Y:S01]  /*03e0*/  IMAD.MOV.U32 R3, RZ, RZ, 0x3ff39d23 ;  /* 0x3ff39d23ff037424 */ /* 0x000fe200078e00ff */
[----:B----4-:R-:W-:Y:S02]  /*03f0*/  MOV R0, 0x480 ;  /* 0x0000048000007802 */ /* 0x010fe40000000f00 */
[----:B------:R-:W2:Y:S01]  /*0400*/  LDC.64 R22, c[0x4][0xb0] ;  /* 0x01002c00ff167b82 */ /* 0x000ea20000000a00 */
[----:B-1----:R1:W-:Y:S01]  /*0410*/  STG.E desc[UR8][R28.64], R13 ;  /* 0x0000000d1c007986 */ /* 0x0023e2000c101908 */
[----:B------:R-:W-:-:S02]  /*0420*/  IMAD.MOV.U32 R14, RZ, RZ, 0x56a52dc7 ;  /* 0x56a52dc7ff0e7424 */ /* 0x000fc400078e00ff */
[----:B0-----:R-:W-:Y:S01]  /*0430*/  IMAD.MOV.U32 R5, RZ, RZ, 0x3fec3889 ;  /* 0x3fec3889ff057424 */ /* 0x001fe200078e00ff */
[----:B---3--:R1:W-:Y:S04]  /*0440*/  STG.E.64 desc[UR8][R24.64], R6 ;  /* 0x0000000618007986 */ /* 0x0083e8000c101b08 */
[----:B-----5:R1:W-:Y:S04]  /*0450*/  STG.E.64 desc[UR8][R26.64], R8 ;  /* 0x000000081a007986 */ /* 0x0203e8000c101b08 */
[----:B--2---:R1:W-:Y:S02]  /*0460*/  STG.E.64 desc[UR8][R22.64], R2 ;  /* 0x0000000216007986 */ /* 0x0043e4000c101b08 */
[----:B-1----:R-:W-:Y:S05]  /*0470*/  CALL.REL.NOINC `($_Z20global_variable_initv$__internal_accurate_pow) ;  /* 0x0000000c00247944 */ /* 0x002fea0003c00000 */
[----:B------:R-:W-:Y:S01]  /*0480*/  IMAD.MOV.U32 R2, RZ, RZ, -0x66666668 ;  /* 0x99999998ff027424 */ /* 0x000fe200078e00ff */
[----:B------:R-:W-:Y:S01]  /*0490*/  MOV R6, R5 ;  /* 0x0000000500067202 */ /* 0x000fe20000000f00 */
[----:B------:R-:W-:Y:S01]  /*04a0*/  IMAD.MOV.U32 R3, RZ, RZ, 0x3fc99999 ;  /* 0x3fc99999ff037424 */ /* 0x000fe200078e00ff */
[----:B------:R-:W0:Y:S01]  /*04b0*/  LDC.64 R10, c[0x4][0x70] ;  /* 0x01001c00ff0a7b82 */ /* 0x000e220000000a00 */
[----:B------:R-:W-:-:S06]  /*04c0*/  IMAD.MOV.U32 R7, RZ, RZ, R14 ;  /* 0x000000ffff077224 */ /* 0x000fcc00078e000e */
[----:B------:R-:W-:Y:S01]  /*04d0*/  DFMA R6, R6, R2, 1 ;  /* 0x3ff000000606742b */ /* 0x000fe20000000002 */
[----:B------:R-:W-:-:S07]  /*04e0*/  IMAD.MOV.U32 R2, RZ, RZ, 0x1 ;  /* 0x00000001ff027424 */ /* 0x000fce00078e00ff */
[----:B------:R-:W-:-:S06]  /*04f0*/  DMUL R8, R6, 288 ;  /* 0x4072000006087828 */ /* 0x000fcc0000000000 */
[----:B------:R-:W1:Y:S01]  /*0500*/  MUFU.RCP64H R3, R9 ;  /* 0x0000000900037308 */ /* 0x000e620000001800 */
[----:B0-----:R0:W-:Y:S01]  /*0510*/  STG.E.64 desc[UR8][R10.64], R8 ;  /* 0x000000080a007986 */ /* 0x0011e2000c101b08 */
[----:B-1----:R-:W-:-:S08]  /*0520*/  DFMA R4, -R8, R2, 1 ;  /* 0x3ff000000804742b */ /* 0x002fd00000000102 */
[----:B------:R-:W-:-:S08]  /*0530*/  DFMA R4, R4, R4, R4 ;  /* 0x000000040404722b */ /* 0x000fd00000000004 */
[----:B------:R-:W-:-:S08]  /*0540*/  DFMA R4, R2, R4, R2 ;  /* 0x000000040204722b */ /* 0x000fd00000000002 */
[----:B------:R-:W-:-:S08]  /*0550*/  DFMA R2, -R8, R4, 1 ;  /* 0x3ff000000802742b */ /* 0x000fd00000000104 */
[----:B------:R-:W-:-:S08]  /*0560*/  DFMA R2, R4, R2, R4 ;  /* 0x000000020402722b */ /* 0x000fd00000000004 */
[----:B------:R-:W-:-:S08]  /*0570*/  DMUL R4, R2, 288 ;  /* 0x4072000002047828 */ /* 0x000fd00000000000 */
[----:B------:R-:W-:-:S08]  /*0580*/  DFMA R12, -R8, R4, 288 ;  /* 0x40720000080c742b */ /* 0x000fd00000000104 */
[----:B------:R-:W-:Y:S01]  /*0590*/  DFMA R2, R2, R12, R4 ;  /* 0x0000000c0202722b */ /* 0x000fe20000000004 */
[----:B------:R-:W-:-:S09]  /*05a0*/  IMAD.MOV.U32 R4, RZ, RZ, RZ ;  /* 0x000000ffff047224 */ /* 0x000fd200078e00ff */
[----:B------:R-:W-:-:S05]  /*05b0*/  FFMA R0, RZ, R9, R3 ;  /* 0x00000009ff007223 */ /* 0x000fca0000000003 */
[----:B------:R-:W-:-:S13]  /*05c0*/  FSETP.GT.AND P0, PT, |R0|, 1.469367938527859385e-39, PT ;  /* 0x001000000000780b */ /* 0x000fda0003f04200 */
[----:B0-----:R-:W-:Y:S05]  /*05d0*/  @P0 BRA `(.L_x_253) ;  /* 0x00000000001c0947 */ /* 0x001fea0003800000 */
[----:B------:R-:W-:Y:S01]  /*05e0*/  IMAD.MOV.U32 R10, RZ, RZ, R8 ;  /* 0x000000ffff0a7224 */ /* 0x000fe200078e0008 */
[----:B------:R-:W-:Y:S01]  /*05f0*/  MOV R0, 0x630 ;  /* 0x0000063000007802 */ /* 0x000fe20000000f00 */
[----:B------:R-:W-:Y:S02]  /*0600*/  IMAD.MOV.U32 R11, RZ, RZ, R9 ;  /* 0x000000ffff0b7224 */ /* 0x000fe400078e0009 */
[----:B------:R-:W-:-:S07]  /*0610*/  IMAD.MOV.U32 R5, RZ, RZ, 0x40720000 ;  /* 0x40720000ff057424 */ /* 0x000fce00078e00ff */
[----:B------:R-:W-:Y:S05]  /*0620*/  CALL.REL.NOINC `($__internal_28_$__cuda_sm20_div_rn_f64_full) ;  /* 0x0000000400447944 */ /* 0x000fea0003c00000 */
[----:B------:R-:W-:Y:S01]  /*0630*/  MOV R2, R8 ;  /* 0x0000000800027202 */ /* 0x000fe20000000f00 */
[----:B------:R-:W-:-:S07]  /*0640*/  IMAD.MOV.U32 R3, RZ, RZ, R9 ;  /* 0x000000ffff037224 */ /* 0x000fce00078e0009 */
.L_x_253:
[----:B------:R-:W-:-:S14]  /*0650*/  DSETP.NEU.AND P0, PT, R2, RZ, PT ;  /* 0x000000ff0200722a */ /* 0x000fdc0003f0d000 */
[----:B------:R-:W-:Y:S01]  /*0660*/  @!P0 CS2R R10, SRZ ;  /* 0x00000000000a8805 */ /* 0x000fe2000001ff00 */
[----:B------:R-:W-:Y:S06]  /*0670*/  @!P0 BRA `(.L_x_254) ;  /* 0x0000000000288947 */ /* 0x000fec0003800000 */
[----:B------:R-:W-:Y:S01]  /*0680*/  DADD R8, -RZ, |R2| ;  /* 0x00000000ff087229 */ /* 0x000fe20000000502 */
[----:B------:R-:W-:Y:S01]  /*0690*/  ISETP.GE.AND P0, PT, R3, RZ, PT ;  /* 0x000000ff0300720c */ /* 0x000fe20003f06270 */
[----:B------:R-:W-:Y:S01]  /*06a0*/  UMOV UR4, 0x1 ;  /* 0x0000000100047882 */ /* 0x000fe20000000000 */
[----:B------:R-:W-:Y:S01]  /*06b0*/  MOV R0, 0x700 ;  /* 0x0000070000007802 */ /* 0x000fe20000000f00 */
[----:B------:R-:W-:-:S06]  /*06c0*/  UMOV UR5, 0x400c0000 ;  /* 0x400c000000057882 */ /* 0x000fcc0000000000 */
[----:B------:R-:W-:Y:S02]  /*06d0*/  IMAD.MOV.U32 R14, RZ, RZ, R8 ;  /* 0x000000ffff0e7224 */ /* 0x000fe400078e0008 */
[----:B------:R-:W-:-:S07]  /*06e0*/  IMAD.MOV.U32 R5, RZ, RZ, R9 ;  /* 0x000000ffff057224 */ /* 0x000fce00078e0009 */
[----:B------:R-:W-:Y:S05]  /*06f0*/  CALL.REL.NOINC `($_Z20global_variable_initv$__internal_accurate_pow) ;  /* 0x0000000800847944 */ /* 0x000fea0003c00000 */
[----:B------:R-:W-:Y:S02]  /*0700*/  FSEL R10, R5, RZ, P0 ;  /* 0x000000ff050a7208 */ /* 0x000fe40000000000 */
[----:B------:R-:W-:-:S07]  /*0710*/  FSEL R11, R14, -QNAN , P0 ;  /* 0xfff800000e0b7808 */ /* 0x000fce0000000000 */
.L_x_254:
[----:B------:R-:W-:Y:S01]  /*0720*/  UMOV UR4, 0x1 ;  /* 0x0000000100047882 */ /* 0x000fe20000000000 */
[----:B------:R-:W-:Y:S02]  /*0730*/  UMOV UR5, 0x400c0000 ;  /* 0x400c000000057882 */ /* 0x000fe40000000000 */
[----:B------:R-:W-:-:S10]  /*0740*/  DADD R8, R2, UR4 ;  /* 0x0000000402087e29 */ /* 0x000fd40008000000 */
[----:B------:R-:W-:-:S04]  /*0750*/  LOP3.LUT R8, R9, 0x7ff00000, RZ, 0xc0, !PT ;  /* 0x7ff0000009087812 */ /* 0x000fc800078ec0ff */
[----:B------:R-:W-:-:S13]  /*0760*/  ISETP.NE.AND P0, PT, R8, 0x7ff00000, PT ;  /* 0x7ff000000800780c */ /* 0x000fda0003f05270 */
[----:B------:R-:W-:Y:S05]  /*0770*/  @P0 BRA `(.L_x_255) ;  /* 0x0000000000180947 */ /* 0x000fea0003800000 */
[----:B------:R-:W-:-:S14]  /*0780*/  DSETP.NAN.AND P0, PT, R2, R2, PT ;  /* 0x000000020200722a */ /* 0x000fdc0003f08000 */
[----:B------:R-:W-:Y:S01]  /*0790*/  @P0 DADD R10, R2, UR4 ;  /* 0x00000004020a0e29 */ /* 0x000fe20008000000 */
[----:B------:R-:W-:Y:S10]  /*07a0*/  @P0 BRA `(.L_x_255) ;  /* 0x00000000000c0947 */ /* 0x000ff40003800000 */
[----:B------:R-:W-:-:S14]  /*07b0*/  DSETP.NEU.AND P0, PT, |R2|, +INF , PT ;  /* 0x7ff000000200742a */ /* 0x000fdc0003f0d200 */
[----:B------:R-:W-:Y:S02]  /*07c0*/  @!P0 IMAD.MOV.U32 R10, RZ, RZ, 0x0 ;  /* 0x00000000ff0a8424 */ /* 0x000fe400078e00ff */
[----:B------:R-:W-:-:S07]  /*07d0*/  @!P0 IMAD.MOV.U32 R11, RZ, RZ, 0x7ff00000 ;  /* 0x7ff00000ff0b8424 */ /* 0x000fce00078e00ff */
.L_x_255:
[----:B------:R-:W0:Y:S01]  /*07e0*/  MUFU.RCP64H R9, R11 ;  /* 0x0000000b00097308 */ /* 0x000e220000001800 */
[----:B------:R-:W-:Y:S01]  /*07f0*/  IMAD.MOV.U32 R8, RZ, RZ, 0x1 ;  /* 0x00000001ff087424 */ /* 0x000fe200078e00ff */
[----:B------:R-:W-:-:S05]  /*0800*/  DSETP.NEU.AND P1, PT, R2, 1, PT ;  /* 0x3ff000000200742a */ /* 0x000fca0003f2d000 */
[----:B0-----:R-:W-:-:S08]  /*0810*/  DFMA R12, R8, -R10, 1 ;  /* 0x3ff00000080c742b */ /* 0x001fd0000000080a */
[----:B------:R-:W-:-:S08]  /*0820*/  DFMA R12, R12, R12, R12 ;  /* 0x0000000c0c0c722b */ /* 0x000fd0000000000c */
[----:B------:R-:W-:-:S08]  /*0830*/  DFMA R12, R8, R12, R8 ;  /* 0x0000000c080c722b */ /* 0x000fd00000000008 */
[----:B------:R-:W-:-:S08]  /*0840*/  DFMA R8, R12, -R10, 1 ;  /* 0x3ff000000c08742b */ /* 0x000fd0000000080a */
[----:B------:R-:W-:-:S08]  /*0850*/  DFMA R8, R12, R8, R12 ;  /* 0x000000080c08722b */ /* 0x000fd0000000000c */
[----:B------:R-:W-:-:S08]  /*0860*/  DMUL R12, R8, 101325 ;  /* 0x40f8bcd0080c7828 */ /* 0x000fd00000000000 */
[----:B------:R-:W-:-:S08]  /*0870*/  DFMA R14, R12, -R10, 101325 ;  /* 0x40f8bcd00c0e742b */ /* 0x000fd0000000080a */
[----:B------:R-:W-:-:S10]  /*0880*/  DFMA R8, R8, R14, R12 ;  /* 0x0000000e0808722b */ /* 0x000fd4000000000c */
[----:B------:R-:W-:-:S05]  /*0890*/  FFMA R0, RZ, R11, R9 ;  /* 0x0000000bff007223 */ /* 0x000fca0000000009 */
[----:B------:R-:W-:-:S13]  /*08a0*/  FSETP.GT.AND P0, PT, |R0|, 1.469367938527859385e-39, PT ;  /* 0x001000000000780b */ /* 0x000fda0003f04200 */
[----:B------:R-:W-:Y:S05]  /*08b0*/  @P0 BRA `(.L_x_256) ;  /* 0x00000000000c0947 */ /* 0x000fea0003800000 */
[----:B------:R-:W-:Y:S02]  /*08c0*/  MOV R5, 0x40f8bcd0 ;  /* 0x40f8bcd000057802 */ /* 0x000fe40000000f00 */
[----:B------:R-:W-:-:S07]  /*08d0*/  MOV R0, 0x8f0 ;  /* 0x000008f000007802 */ /* 0x000fce0000000f00 */
[----:B------:R-:W-:Y:S05]  /*08e0*/  CALL.REL.NOINC `($__internal_28_$__cuda_sm20_div_rn_f64_full) ;  /* 0x0000000000947944 */ /* 0x000fea0003c00000 */
.L_x_256:
[----:B------:R-:W0:Y:S01]  /*08f0*/  LDC.64 R2, c[0x4][0x78] ;  /* 0x01001e00ff027b82 */ /* 0x000e220000000a00 */
[----:B------:R-:W-:Y:S01]  /*0900*/  FSEL R8, R8, RZ, P1 ;  /* 0x000000ff08087208 */ /* 0x000fe20000800000 */
[----:B------:R-:W-:Y:S01]  /*0910*/  DSETP.NEU.AND P0, PT, R6, RZ, PT ;  /* 0x000000ff0600722a */ /* 0x000fe20003f0d000 */
[----:B------:R-:W-:-:S13]  /*0920*/  FSEL R9, R9, 7.77304840087890625, P1 ;  /* 0x40f8bcd009097808 */ /* 0x000fda0000800000 */
[----:B------:R-:W-:Y:S01]  /*0930*/  @!P0 CS2R R4, SRZ ;  /* 0x0000000000048805 */ /* 0x000fe2000001ff00 */
[----:B0-----:R0:W-:Y:S01]  /*0940*/  STG.E.64 desc[UR8][R2.64], R8 ;  /* 0x0000000802007986 */ /* 0x0011e2000c101b08 */
[----:B------:R-:W-:Y:S05]  /*0950*/  @!P0 BRA `(.L_x_257) ;  /* 0x0000000000248947 */ /* 0x000fea0003800000 */
[----:B------:R-:W-:Y:S01]  /*0960*/  DADD R4, -RZ, |R6| ;  /* 0x00000000ff047229 */ /* 0x000fe20000000506 */
[----:B------:R-:W-:Y:S01]  /*0970*/  ISETP.GE.AND P0, PT, R7, RZ, PT ;  /* 0x000000ff0700720c */ /* 0x000fe20003f06270 */
[----:B------:R-:W-:Y:S01]  /*0980*/  UMOV UR4, 0x1 ;  /* 0x0000000100047882 */ /* 0x000fe20000000000 */
[----:B------:R-:W-:Y:S01]  /*0990*/  MOV R0, 0x9d0 ;  /* 0x000009d000007802 */ /* 0x000fe20000000f00 */
[----:B------:R-:W-:-:S06]  /*09a0*/  UMOV UR5, 0x40040000 ;  /* 0x4004000000057882 */ /* 0x000fcc0000000000 */
[----:B------:R-:W-:-:S07]  /*09b0*/  IMAD.MOV.U32 R14, RZ, RZ, R4 ;  /* 0x000000ffff0e7224 */ /* 0x000fce00078e0004 */
[----:B0-----:R-:W-:Y:S05]  /*09c0*/  CALL.REL.NOINC `($_Z20global_variable_initv$__internal_accurate_pow) ;  /* 0x0000000400d07944 */ /* 0x001fea0003c00000 */
[----:B------:R-:W-:Y:S02]  /*09d0*/  FSEL R4, R5, RZ, P0 ;  /* 0x000000ff05047208 */ /* 0x000fe40000000000 */
[----:B------:R-:W-:-:S07]  /*09e0*/  FSEL R5, R14, -QNAN , P0 ;  /* 0xfff800000e057808 */ /* 0x000fce0000000000 */
.L_x_257:
[----:B------:R-:W-:Y:S01]  /*09f0*/  UMOV UR4, 0x1 ;  /* 0x0000000100047882 */ /* 0x000fe20000000000 */
[----:B------:R-:W-:Y:S01]  /*0a00*/  UMOV UR5, 0x40040000 ;  /* 0x4004000000057882 */ /* 0x000fe20000000000 */
[----:B0-----:R-:W0:Y:S01]  /*0a10*/  LDC.64 R8, c[0x4][0x80] ;  /* 0x01002000ff087b82 */ /* 0x001e220000000a00 */
        /* <DEDUP_REMOVED lines=10> */
.L_x_258:
[----:B------:R-:W-:Y:S01]  /*0ac0*/  UMOV UR4, 0x61d2361d ;  /* 0x61d2361d00047882 */ /* 0x000fe20000000000 */
[----:B------:R-:W-:Y:S01]  /*0ad0*/  UMOV UR5, 0x3ff39d23 ;  /* 0x3ff39d2300057882 */ /* 0x000fe20000000000 */
[----:B------:R-:W-:Y:S02]  /*0ae0*/  DSETP.NEU.AND P0, PT, R6, 1, PT ;  /* 0x3ff000000600742a */ /* 0x000fe40003f0d000 */
[----:B------:R-:W-:-:S10]  /*0af0*/  DMUL R4, R4, UR4 ;  /* 0x0000000404047c28 */ /* 0x000fd40008000000 */
[----:B------:R-:W-:Y:S02]  /*0b00*/  FSEL R2, R4, 4.84714441041422319616e+20, P0 ;  /* 0x61d2361d04027808 */ /* 0x000fe40000000000 */
[----:B------:R-:W-:-:S05]  /*0b10*/  FSEL R3, R5, 1.9032329320907592773, P0 ;  /* 0x3ff39d2305037808 */ /* 0x000fca0000000000 */
[----:B0-----:R-:W-:Y:S01]  /*0b20*/  STG.E.64 desc[UR8][R8.64], R2 ;  /* 0x0000000208007986 */ /* 0x001fe2000c101b08 */
[----:B------:R-:W-:Y:S05]  /*0b30*/  EXIT ;  /* 0x000000000000794d */ /* 0x000fea0003800000 */
        .weak           $__internal_28_$__cuda_sm20_div_rn_f64_full
        .type           $__internal_28_$__cuda_sm20_div_rn_f64_full,@function
        .size           $__internal_28_$__cuda_sm20_div_rn_f64_full,($_Z20global_variable_initv$__internal_accurate_pow - $__internal_28_$__cuda_sm20_div_rn_f64_full)
$__internal_28_$__cuda_sm20_div_rn_f64_full:
        /* <DEDUP_REMOVED lines=10> */
[----:B------:R-:W-:-:S05]  /*0be0*/  MOV R21, R15 ;  /* 0x0000000f00157202 */ /* 0x000fca0000000f00 */
        /* <DEDUP_REMOVED lines=19> */
.L_x_259:
        /* <DEDUP_REMOVED lines=12> */
[----:B------:R-:W-:Y:S01]  /*0de0*/  ISETP.GE.U32.AND P0, PT, R15, R16, PT ;  /* 0x000000100f00720c */ /* 0x000fe20003f06070 */
[----:B------:R-:W-:Y:S01]  /*0df0*/  IMAD.MOV.U32 R16, RZ, RZ, RZ ;  /* 0x000000ffff107224 */ /* 0x000fe200078e00ff */
[----:B------:R-:W-:Y:S02]  /*0e00*/  VIMNMX R5, PT, PT, R5, 0x46a00000, PT ;  /* 0x46a0000005057848 */ /* 0x000fe40003fe0100 */
[----:B------:R-:W-:-:S05]  /*0e10*/  SEL R14, R14, 0x63400000, !P0 ;  /* 0x634000000e0e7807 */ /* 0x000fca0004000000 */
[----:B------:R-:W-:-:S05]  /*0e20*/  IMAD.IADD R5, R5, 0x1, -R14 ;  /* 0x0000000105057824 */ /* 0x000fca00078e0a0e */
        /* <DEDUP_REMOVED lines=10> */
[----:B------:R-:W-:Y:S02]  /*0ed0*/  IMAD.MOV R3, RZ, RZ, -R5 ;  /* 0x000000ffff037224 */ /* 0x000fe400078e0a05 */
[----:B------:R-:W-:-:S06]  /*0ee0*/  IMAD.MOV.U32 R2, RZ, RZ, RZ ;  /* 0x000000ffff027224 */ /* 0x000fcc00078e00ff */
[----:B------:R-:W-:Y:S02]  /*0ef0*/  DFMA R2, R14, -R2, R12 ;  /* 0x800000020e02722b */ /* 0x000fe4000000000c */
[----:B------:R-:W-:-:S04]  /*0f00*/  DMUL.RP R12, R12, R16 ;  /* 0x000000100c0c7228 */ /* 0x000fc80000008000 */
[----:B------:R-:W-:-:S04]  /*0f10*/  IADD3 R2, PT, PT, -R5, -0x43300000, RZ ;  /* 0xbcd0000005027810 */ /* 0x000fc80007ffe1ff */
[----:B------:R-:W-:Y:S02]  /*0f20*/  FSETP.NEU.AND P0, PT, |R3|, R2, PT ;  /* 0x000000020300720b */ /* 0x000fe40003f0d200 */
[----:B------:R-:W-:Y:S02]  /*0f30*/  LOP3.LUT R11, R13, R11, RZ, 0x3c, !PT ;  /* 0x0000000b0d0b7212 */ /* 0x000fe400078e3cff */
[----:B------:R-:W-:Y:S02]  /*0f40*/  FSEL R14, R12, R14, !P0 ;  /* 0x0000000e0c0e7208 */ /* 0x000fe40004000000 */
[----:B------:R-:W-:Y:S01]  /*0f50*/  FSEL R15, R11, R15, !P0 ;  /* 0x0000000f0b0f7208 */ /* 0x000fe20004000000 */
[----:B------:R-:W-:Y:S06]  /*0f60*/  BRA `(.L_x_261) ;  /* 0x0000000000547947 */ /* 0x000fec0003800000 */
.L_x_260:
        /* <DEDUP_REMOVED lines=16> */
.L_x_263:
[----:B------:R-:W-:Y:S01]  /*1070*/  LOP3.LUT R15, R11, 0x80000, RZ, 0xfc, !PT ;  /* 0x000800000b0f7812 */ /* 0x000fe200078efcff */
[----:B------:R-:W-:Y:S01]  /*1080*/  IMAD.MOV.U32 R14, RZ, RZ, R10 ;  /* 0x000000ffff0e7224 */ /* 0x000fe200078e000a */
[----:B------:R-:W-:Y:S06]  /*1090*/  BRA `(.L_x_261) ;  /* 0x0000000000087947 */ /* 0x000fec0003800000 */
.L_x_262:
[----:B------:R-:W-:Y:S01]  /*10a0*/  LOP3.LUT R15, R5, 0x80000, RZ, 0xfc, !PT ;  /* 0x00080000050f7812 */ /* 0x000fe200078efcff */
[----:B------:R-:W-:-:S07]  /*10b0*/  IMAD.MOV.U32 R14, RZ, RZ, R4 ;  /* 0x000000ffff0e7224 */ /* 0x000fce00078e0004 */
.L_x_261:
[----:B------:R-:W-:Y:S01]  /*10c0*/  IMAD.MOV.U32 R2, RZ, RZ, R0 ;  /* 0x000000ffff027224 */ /* 0x000fe200078e0000 */
[----:B------:R-:W-:Y:S01]  /*10d0*/  MOV R9, R15 ;  /* 0x0000000f00097202 */ /* 0x000fe20000000f00 */
[----:B------:R-:W-:Y:S02]  /*10e0*/  IMAD.MOV.U32 R3, RZ, RZ, 0x0 ;  /* 0x00000000ff037424 */ /* 0x000fe400078e00ff */
[----:B------:R-:W-:Y:S02]  /*10f0*/  IMAD.MOV.U32 R8, RZ, RZ, R14 ;  /* 0x000000ffff087224 */ /* 0x000fe400078e000e */
[----:B------:R-:W-:Y:S05]  /*1100*/  RET.REL.NODEC R2 `(_Z20global_variable_initv) ;  /* 0xffffffec02bc7950 */ /* 0x000fea0003c3ffff */
        .type           $_Z20global_variable_initv$__internal_accurate_pow,@function
        .size           $_Z20global_variable_initv$__internal_accurate_pow,(.L_x_302 - $_Z20global_variable_initv$__internal_accurate_pow)
$_Z20global_variable_initv$__internal_accurate_pow:
[----:B------:R-:W-:Y:S01]  /*1110*/  ISETP.GT.U32.AND P1, PT, R5, 0xfffff, PT ;  /* 0x000fffff0500780c */ /* 0x000fe20003f24070 */
[----:B------:R-:W-:Y:S01]  /*1120*/  IMAD.MOV.U32 R8, RZ, RZ, R14 ;  /* 0x000000ffff087224 */ /* 0x000fe200078e000e */
[----:B------:R-:W-:Y:S01]  /*1130*/  MOV R19, 0x3ed0f5d2 ;  /* 0x3ed0f5d200137802 */ /* 0x000fe20000000f00 */
[--C-:B------:R-:W-:Y:S01]  /*1140*/  IMAD.MOV.U32 R9, RZ, RZ, R5.reuse ;  /* 0x000000ffff097224 */ /* 0x100fe200078e0005 */
[----:B------:R-:W-:Y:S01]  /*1150*/  UMOV UR6, 0x7d2cafe2 ;  /* 0x7d2cafe200067882 */ /* 0x000fe20000000000 */
[--C-:B------:R-:W-:Y:S01]  /*1160*/  IMAD.MOV.U32 R10, RZ, RZ, R5.reuse ;  /* 0x000000ffff0a7224 */ /* 0x100fe200078e0005 */
[----:B------:R-:W-:Y:S01]  /*1170*/  UMOV UR7, 0x3eb0f5ff ;  /* 0x3eb0f5ff00077882 */ /* 0x000fe20000000000 */
[----:B------:R-:W-:Y:S01]  /*1180*/  IMAD.MOV.U32 R20, RZ, RZ, RZ ;  /* 0x000000ffff147224 */ /* 0x000fe200078e00ff */
[----:B------:R-:W-:Y:S01]  /*1190*/  SHF.R.U32.HI R5, RZ, 0x14, R5 ;  /* 0x00000014ff057819 */ /* 0x000fe20000011605 */
[----:B------:R-:W-:Y:S01]  /*11a0*/  IMAD.MOV.U32 R18, RZ, RZ, 0x41ad3b5a ;  /* 0x41ad3b5aff127424 */ /* 0x000fe200078e00ff */
[----:B------:R-:W-:Y:S01]  /*11b0*/  UMOV UR10, 0xfefa39ef ;  /* 0xfefa39ef000a7882 */ /* 0x000fe20000000000 */
[----:B------:R-:W-:-:S02]  /*11c0*/  UMOV UR11, 0x3fe62e42 ;  /* 0x3fe62e42000b7882 */ /* 0x000fc40000000000 */
[----:B------:R-:W-:-:S10]  /*11d0*/  @!P1 DMUL R8, R8, 1.80143985094819840000e+16 ;  /* 0x4350000008089828 */ /* 0x000fd40000000000 */
[----:B------:R-:W-:Y:S01]  /*11e0*/  @!P1 MOV R10, R9 ;  /* 0x00000009000a9202 */ /* 0x000fe20000000f00 */
[----:B------:R-:W-:Y:S01]  /*11f0*/  @!P1 IMAD.MOV.U32 R14, RZ, RZ, R8 ;  /* 0x000000ffff0e9224 */ /* 0x000fe200078e0008 */
[----:B------:R-:W-:Y:S01]  /*1200*/  @!P1 LEA.HI R5, R9, 0xffffffca, RZ, 0xc ;  /* 0xffffffca09059811 */ /* 0x000fe200078f60ff */
[----:B------:R-:W-:Y:S01]  /*1210*/  IMAD.MOV.U32 R9, RZ, RZ, 0x43300000 ;  /* 0x43300000ff097424 */ /* 0x000fe200078e00ff */
[----:B------:R-:W-:-:S03]  /*1220*/  LOP3.LUT R10, R10, 0x800fffff, RZ, 0xc0, !PT ;  /* 0x800fffff0a0a7812 */ /* 0x000fc600078ec0ff */
[----:B------:R-:W-:Y:S01]  /*1230*/  VIADD R8, R5, 0xfffffc01 ;  /* 0xfffffc0105087836 */ /* 0x000fe20000000000 */
[----:B------:R-:W-:-:S04]  /*1240*/  LOP3.LUT R15, R10, 0x3ff00000, RZ, 0xfc, !PT ;  /* 0x3ff000000a0f7812 */ /* 0x000fc800078efcff */
[----:B------:R-:W-:-:S13]  /*1250*/  ISETP.GE.U32.AND P2, PT, R15, 0x3ff6a09f, PT ;  /* 0x3ff6a09f0f00780c */ /* 0x000fda0003f46070 */
[----:B------:R-:W-:Y:S02]  /*1260*/  @P2 VIADD R11, R15, 0xfff00000 ;  /* 0xfff000000f0b2836 */ /* 0x000fe40000000000 */
[----:B------:R-:W-:Y:S02]  /*1270*/  @P2 VIADD R8, R5, 0xfffffc02 ;  /* 0xfffffc0205082836 */ /* 0x000fe40000000000 */
[----:B------:R-:W-:-:S03]  /*1280*/  @P2 IMAD.MOV.U32 R15, RZ, RZ, R11 ;  /* 0x000000ffff0f2224 */ /* 0x000fc600078e000b */
[----:B------:R-:W-:-:S03]  /*1290*/  LOP3.LUT R8, R8, 0x80000000, RZ, 0x3c, !PT ;  /* 0x8000000008087812 */ /* 0x000fc600078e3cff */
        /* <DEDUP_REMOVED lines=8> */
[-C--:B------:R-:W-:Y:S02]  /*1320*/  DMUL R16, R10, R10.reuse ;  /* 0x0000000a0a107228 */ /* 0x080fe40000000000 */
[----:B------:R-:W-:Y:S02]  /*1330*/  DADD R22, R14, -R10 ;  /* 0x000000000e167229 */ /* 0x000fe4000000080a */
[----:B------:R-:W-:-:S04]  /*1340*/  DMUL R26, R10, R10 ;  /* 0x0000000a0a1a7228 */ /* 0x000fc80000000000 */
[----:B------:R-:W-:Y:S01]  /*1350*/  DFMA R12, R16, UR6, R18 ;  /* 0x00000006100c7c2b */ /* 0x000fe20008000012 */
        /* <DEDUP_REMOVED lines=11> */
[----:B------:R-:W-:-:S03]  /*1410*/  DFMA R20, R10, R10, -R26 ;  /* 0x0000000a0a14722b */ /* 0x000fc6000000081a */
        /* <DEDUP_REMOVED lines=19> */
[C---:B------:R-:W-:Y:S01]  /*1550*/  DFMA R24, R10.reuse, R26, -R16 ;  /* 0x0000001a0a18722b */ /* 0x040fe20000000810 */
[----:B------:R-:W-:Y:S01]  /*1560*/  UMOV UR7, 0x43300000 ;  /* 0x4330000000077882 */ /* 0x000fe20000000000 */
[----:B------:R-:W-:-:S04]  /*1570*/  DFMA R20, R10, R22, R20 ;  /* 0x000000160a14722b */ /* 0x000fc80000000014 */
[----:B------:R-:W-:Y:S02]  /*1580*/  DADD R22, R12, R18 ;  /* 0x000000000c167229 */ /* 0x000fe40000000012 */
[----:B------:R-:W-:-:S06]  /*1590*/  DFMA R24, R14, R26, R24 ;  /* 0x0000001a0e18722b */ /* 0x000fcc0000000018 */
[----:B------:R-:W-:Y:S02]  /*15a0*/  DMUL R26, R22, R16 ;  /* 0x00000010161a7228 */ /* 0x000fe40000000000 */
[----:B------:R-:W-:Y:S02]  /*15b0*/  DFMA R20, R10, R20, R24 ;  /* 0x000000140a14722b */ /* 0x000fe40000000018 */
[----:B------:R-:W-:-:S04]  /*15c0*/  DADD R24, R12, -R22 ;  /* 0x000000000c187229 */ /* 0x000fc80000000816 */
[----:B------:R-:W-:-:S04]  /*15d0*/  DFMA R12, R22, R16, -R26 ;  /* 0x00000010160c722b */ /* 0x000fc8000000081a */
[----:B------:R-:W-:-:S04]  /*15e0*/  DADD R24, R18, R24 ;  /* 0x0000000012187229 */ /* 0x000fc80000000018 */
[----:B------:R-:W-:-:S08]  /*15f0*/  DFMA R12, R22, R20, R12 ;  /* 0x00000014160c722b */ /* 0x000fd0000000000c */
[----:B------:R-:W-:-:S08]  /*1600*/  DFMA R24, R24, R16, R12 ;  /* 0x000000101818722b */ /* 0x000fd0000000000c */
[----:B------:R-:W-:-:S08]  /*1610*/  DADD R16, R26, R24 ;  /* 0x000000001a107229 */ /* 0x000fd00000000018 */
[--C-:B------:R-:W-:Y:S02]  /*1620*/  DADD R12, R10, R16.reuse ;  /* 0x000000000a0c7229 */ /* 0x100fe40000000010 */
[----:B------:R-:W-:-:S06]  /*1630*/  DADD R26, R26, -R16 ;  /* 0x000000001a1a7229 */ /* 0x000fcc0000000810 */
[----:B------:R-:W-:Y:S02]  /*1640*/  DADD R10, R10, -R12 ;  /* 0x000000000a0a7229 */ /* 0x000fe4000000080c */
[----:B------:R-:W-:-:S06]  /*1650*/  DADD R26, R24, R26 ;  /* 0x00000000181a7229 */ /* 0x000fcc000000001a */
[----:B------:R-:W-:Y:S02]  /*1660*/  DADD R10, R16, R10 ;  /* 0x00000000100a7229 */ /* 0x000fe4000000000a */
[----:B------:R-:W-:Y:S01]  /*1670*/  DADD R16, R8, -UR6 ;  /* 0x8000000608107e29 */ /* 0x000fe20008000000 */
[----:B------:R-:W-:Y:S01]  /*1680*/  UMOV UR6, 0xfefa39ef ;  /* 0xfefa39ef00067882 */ /* 0x000fe20000000000 */
[----:B------:R-:W-:-:S04]  /*1690*/  UMOV UR7, 0x3fe62e42 ;  /* 0x3fe62e4200077882 */ /* 0x000fc80000000000 */
[----:B------:R-:W-:-:S08]  /*16a0*/  DADD R10, R26, R10 ;  /* 0x000000001a0a7229 */ /* 0x000fd0000000000a */
[----:B------:R-:W-:-:S08]  /*16b0*/  DADD R10, R14, R10 ;  /* 0x000000000e0a7229 */ /* 0x000fd0000000000a */
        /* <DEDUP_REMOVED lines=14> */
[----:B------:R-:W-:-:S07]  /*17a0*/  USEL UR5, UR6, UR5, UP0 ;  /* 0x0000000506057287 */ /* 0x000fce0008000000 */
[----:B------:R-:W-:Y:S02]  /*17b0*/  DADD R14, R8, -R10 ;  /* 0x00000000080e7229 */ /* 0x000fe4000000080a */
[----:B------:R-:W-:-:S06]  /*17c0*/  DMUL R8, R10, UR4 ;  /* 0x000000040a087c28 */ /* 0x000fcc0008000000 */
[----:B------:R-:W-:Y:S02]  /*17d0*/  DADD R14, R12, R14 ;  /* 0x000000000c0e7229 */ /* 0x000fe4000000000e */
[----:B------:R-:W-:Y:S01]  /*17e0*/  DFMA R10, R10, UR4, -R8 ;  /* 0x000000040a0a7c2b */ /* 0x000fe20008000808 */
[----:B------:R-:W-:Y:S01]  /*17f0*/  MOV R12, 0x652b82fe ;  /* 0x652b82fe000c7802 */ /* 0x000fe20000000f00 */
[----:B------:R-:W-:-:S06]  /*1800*/  IMAD.MOV.U32 R13, RZ, RZ, 0x3ff71547 ;  /* 0x3ff71547ff0d7424 */ /* 0x000fcc00078e00ff */
        /* <DEDUP_REMOVED lines=52> */
[----:B------:R-:W-:-:S04]  /*1b50*/  SHF.R.S32.HI R5, RZ, 0x1, R5 ;  /* 0x00000001ff057819 */ /* 0x000fc80000011405 */
[----:B------:R-:W-:Y:S01]  /*1b60*/  IADD3 R8, PT, PT, R12, -R5, RZ ;  /* 0x800000050c087210 */ /* 0x000fe20007ffe0ff */
[----:B------:R-:W-:-:S03]  /*1b70*/  IMAD R17, R5, 0x100000, R17 ;  /* 0x0010000005117824 */ /* 0x000fc600078e0211 */
[----:B------:R-:W-:Y:S01]  /*1b80*/  LEA R9, R8, 0x3ff00000, 0x14 ;  /* 0x3ff0000008097811 */ /* 0x000fe200078ea0ff */
[----:B------:R-:W-:-:S06]  /*1b90*/  IMAD.MOV.U32 R8, RZ, RZ, RZ ;  /* 0x000000ffff087224 */ /* 0x000fcc00078e00ff */
[----:B------:R-:W-:-:S11]  /*1ba0*/  DMUL R8, R16, R8 ;  /* 0x0000000810087228 */ /* 0x000fd60000000000 */
.L_x_264:
[----:B------:R-:W-:Y:S02]  /*1bb0*/  DFMA R14, R14, R8, R8 ;  /* 0x000000080e0e722b */ /* 0x000fe40000000008 */
[----:B------:R-:W-:-:S08]  /*1bc0*/  DSETP.NEU.AND P1, PT, |R8|, +INF , PT ;  /* 0x7ff000000800742a */ /* 0x000fd00003f2d200 */
[----:B------:R-:W-:Y:S01]  /*1bd0*/  FSEL R5, R8, R14, !P1 ;  /* 0x0000000e08057208 */ /* 0x000fe20004800000 */
[----:B------:R-:W-:Y:S01]  /*1be0*/  IMAD.MOV.U32 R8, RZ, RZ, R0 ;  /* 0x000000ffff087224 */ /* 0x000fe200078e0000 */
[----:B------:R-:W-:Y:S01]  /*1bf0*/  FSEL R14, R9, R15, !P1 ;  /* 0x0000000f090e7208 */ /* 0x000fe20004800000 */
[----:B------:R-:W-:-:S04]  /*1c00*/  IMAD.MOV.U32 R9, RZ, RZ, 0x0 ;  /* 0x00000000ff097424 */ /* 0x000fc800078e00ff */
[----:B------:R-:W-:Y:S05]  /*1c10*/  RET.REL.NODEC R8 `(_Z20global_variable_initv) ;  /* 0xffffffe008f87950 */ /* 0x000fea0003c3ffff */
.L_x_265:
        /* <DEDUP_REMOVED lines=14> */
.L_x_302:


//--------------------- .text._Z3addiiPi          --------------------------
	.section	.text._Z3addiiPi,"ax",@progbits
	.align	128
        .global         _Z3addiiPi
        .type           _Z3addiiPi,@function
        .size           _Z3addiiPi,(.L_x_327 - _Z3addiiPi)
        .other          _Z3addiiPi,@"STO_CUDA_ENTRY STV_DEFAULT"
_Z3addiiPi:
.text._Z3addiiPi:
[----:B------:R-:W-:Y:S08]  /*0000*/  LDC R1, c[0x0][0x37c] ;  /* 0x0000df00ff017b82 */ /* 0x000ff00000000800 */
[----:B------:R-:W0:Y:S01]  /*0010*/  LDC.64 R4, c[0x0][0x380] ;  /* 0x0000e000ff047b82 */ /* 0x000e220000000a00 */
[----:B------:R-:W1:Y:S07]  /*0020*/  LDCU.64 UR4, c[0x0][0x358] ;  /* 0x00006b00ff0477ac */ /* 0x000e6e0008000a00 */
[----:B------:R-:W1:Y:S01]  /*0030*/  LDC.64 R2, c[0x0][0x388] ;  /* 0x0000e200ff027b82 */ /* 0x000e620000000a00 */
[----:B0-----:R-:W-:-:S05]  /*0040*/  IADD3 R5, PT, PT, R5, R4, RZ ;  /* 0x0000000405057210 */ /* 0x001fca0007ffe0ff */
[----:B-1----:R-:W-:Y:S01]  /*0050*/  STG.E desc[UR4][R2.64], R5 ;  /* 0x0000000502007986 */ /* 0x002fe2000c101904 */
[----:B------:R-:W-:Y:S05]  /*0060*/  EXIT ;  /* 0x000000000000794d */ /* 0x000fea0003800000 */
.L_x_266:
        /* <DEDUP_REMOVED lines=9> */
.L_x_327:


//--------------------- .nv.global.init           --------------------------
	.section	.nv.global.init,"aw",@progbits
.nv.global.init:
	.type		$str,@object
	.size		$str,(.L_123 - $str)
$str:
        /*0000*/ 	.byte	0x44, 0x65, 0x76, 0x69, 0x63, 0x65, 0x2c, 0x20, 0x25, 0x64, 0x20, 0x25, 0x64, 0x20, 0x25, 0x66
        /*0010*/ 	.byte	0x20, 0x25, 0x66, 0x20, 0x25, 0x2e, 0x31, 0x30, 0x66, 0x20, 0x25, 0x2e, 0x31, 0x36, 0x66, 0x20
        /*0020*/ 	.byte	0x25, 0x66, 0x0a, 0x00
.L_123:


//--------------------- .nv.shared.reserved.0     --------------------------
	.section	.nv.shared.reserved.0,"aw",@nobits
	.weak		__nv_reservedSMEM_offset_0_alias
	.size		__nv_reservedSMEM_offset_0_alias, 0, 64
	.other		__nv_reservedSMEM_offset_0_alias,@"STO_CUDA_RESERVED_SHARED STV_DEFAULT"
__nv_reservedSMEM_offset_0_alias:
	.zero		0
	.zero		64


//--------------------- .nv.global                --------------------------
	.section	.nv.global,"aw",@nobits
	.align	8
.nv.global:
	.type		UUJP,@object
	.size		UUJP,(YL1 - UUJP)
UUJP:
	.zero		8
	.type		YL1,@object
	.size		YL1,(M2 - YL1)
YL1:
	.zero		8
	.type		M2,@object
	.size		M2,(TINF - M2)
M2:
	.zero		8
	.type		TINF,@object
	.size		TINF,(POUT - TINF)
TINF:
	.zero		8
	.type		POUT,@object
	.size		POUT,(UUJ - POUT)
POUT:
	.zero		8
	.type		UUJ,@object
	.size		UUJ,(RS - UUJ)
UUJ:
	.zero		8
	.type		RS,@object
	.size		RS,(RHOINF - RS)
RS:
	.zero		8
	.type		RHOINF,@object
	.size		RHOINF,(DT1 - RHOINF)
RHOINF:
	.zero		8
	.type		DT1,@object
	.size		DT1,(TTOT - DT1)
DT1:
	.zero		8
	.type		TTOT,@object
	.size		TTOT,(DY - TTOT)
TTOT:
	.zero		8
	.type		DY,@object
	.size		DY,(XX - DY)
DY:
	.zero		8
	.type		XX,@object
	.size		XX,(GAMMAN - XX)
XX:
	.zero		8
	.type		GAMMAN,@object
	.size		GAMMAN,(DTB - GAMMAN)
GAMMAN:
	.zero		8
	.type		DTB,@object
	.size		DTB,(CINF - DTB)
DTB:
	.zero		8
	.type		CINF,@object
	.size		CINF,(UINF - CINF)
CINF:
	.zero		8
	.type		UINF,@object
	.size		UINF,(RHOTOT - UINF)
UINF:
	.zero		8
	.type		RHOTOT,@object
	.size		RHOTOT,(FX - RHOTOT)
RHOTOT:
	.zero		8
	.type		FX,@object
	.size		FX,(XL - FX)
FX:
	.zero		8
	.type		XL,@object
	.size		XL,(COUT - XL)
XL:
	.zero		8
	.type		COUT,@object
	.size		COUT,(DDT - COUT)
COUT:
	.zero		8
	.type		DDT,@object
	.size		DDT,(RTHETA - DDT)
DDT:
	.zero		8
	.type		RTHETA,@object
	.size		RTHETA,(PPF - RTHETA)
RTHETA:
	.zero		8
	.type		PPF,@object
	.size		PPF,(CFL - PPF)
PPF:
	.zero		8
	.type		CFL,@object
	.size		CFL,(VOL - CFL)
CFL:
	.zero		8
	.type		VOL,@object
	.size		VOL,(LH - VOL)
VOL:
	.zero		8
	.type		LH,@object
	.size		LH,(PINF - LH)
LH:
	.zero		8
	.type		PINF,@object
	.size		PINF,(TOUT - PINF)
PINF:
	.zero		8
	.type		TOUT,@object
	.size		TOUT,(FXX - TOUT)
TOUT:
	.zero		8
	.type		FXX,@object
	.size		FXX,(THETA - FXX)
FXX:
	.zero		8
	.type		THETA,@object
	.size		THETA,(UOUT - THETA)
THETA:
	.zero		8
	.type		UOUT,@object
	.size		UOUT,(RATIO - UOUT)
UOUT:
	.zero		8
	.type		RATIO,@object
	.size		RATIO,(DX - RATIO)
RATIO:
	.zero		8
	.type		DX,@object
	.size		DX,(M2N - DX)
DX:
	.zero		8
	.type		M2N,@object
	.size		M2N,(PI - M2N)
M2N:
	.zero		8
	.type		PI,@object
	.size		PI,(RHOOUT - PI)
PI:
	.zero		8
	.type		RHOOUT,@object
	.size		RHOOUT,(UUJN - RHOOUT)
RHOOUT:
	.zero		8
	.type		UUJN,@object
	.size		UUJN,(YL2 - UUJN)
UUJN:
	.zero		8
	.type		YL2,@object
	.size		YL2,(CC - YL2)
YL2:
	.zero		8
	.type		CC,@object
	.size		CC,(ROEEP - CC)
CC:
	.zero		8
	.type		ROEEP,@object
	.size		ROEEP,(DT - ROEEP)
ROEEP:
	.zero		8
	.type		DT,@object
	.size		DT,(PTOT - DT)
DT:
	.zero		8
	.type		PTOT,@object
	.size		PTOT,(MINF - PTOT)
PTOT:
	.zero		8
	.type		MINF,@object
	.size		MINF,(MACH - MINF)
MINF:
	.zero		8
	.type		MACH,@object
	.size		MACH,(RHOU - MACH)
MACH:
	.zero		3211208
	.type		RHOU,@object
	.size		RHOU,(V - RHOU)
RHOU:
	.zero		3211208
	.type		V,@object
	.size		V,(E - V)
V:
	.zero		3211208
	.type		E,@object
	.size		E,(XN - E)
E:
	.zero		3211208
	.type		XN,@object
	.size		XN,(SOS - XN)
XN:
	.zero		3211208
	.type		SOS,@object
	.size		SOS,(RHO - SOS)
SOS:
	.zero		3211208
	.type		RHO,@object
	.size		RHO,(YN - RHO)
RHO:
	.zero		3211208
	.type		YN,@object
	.size		YN,(U - YN)
YN:
	.zero		3211208
	.type		U,@object
	.size		U,(RHOV - U)
U:
	.zero		3211208
	.type		RHOV,@object
	.size		RHOV,(T - RHOV)
RHOV:
	.zero		3211208
	.type		T,@object
	.size		T,(P - T)
T:
	.zero		3211208
	.type		P,@object
	.size		P,(DFF - P)
P:
	.zero		3211208
	.type		DFF,@object
	.size		DFF,(DU - DFF)
DFF:
	.zero		12844832
	.type		DU,@object
	.size		DU,(DFI - DU)
DU:
	.zero		12844832
	.type		DFI,@object
	.size		DFI,(DFJ - DFI)
DFI:
	.zero		12844832
	.type		DFJ,@object
	.size		DFJ,(DFE - DFJ)
DFJ:
	.zero		12844832
	.type		DFE,@object
	.size		DFE,(NX - DFE)
DFE:
	.zero		12844832
	.type		NX,@object
	.size		NX,(JJ - NX)
NX:
	.zero		4
	.type		JJ,@object
	.size		JJ,(L - JJ)
JJ:
	.zero		4
	.type		L,@object
	.size		L,(EXNY - L)
L:
	.zero		4
	.type		EXNY,@object
	.size		EXNY,(REMAIN - EXNY)
EXNY:
	.zero		4
	.type		REMAIN,@object
	.size		REMAIN,(J - REMAIN)
REMAIN:
	.zero		4
	.type		J,@object
	.size		J,(KM - J)
J:
	.zero		4
	.type		KM,@object
	.size		KM,(NTIMES - KM)
KM:
	.zero		4
	.type		NTIMES,@object
	.size		NTIMES,(ICOUNT - NTIMES)
NTIMES:
	.zero		4
	.type		ICOUNT,@object
	.size		ICOUNT,(II - ICOUNT)
ICOUNT:
	.zero		4
	.type		II,@object
	.size		II,(K - II)
II:
	.zero		4
	.type		K,@object
	.size		K,(NY2 - K)
K:
	.zero		4
	.type		NY2,@object
	.size		NY2,(ERROR - NY2)
NY2:
	.zero		4
	.type		ERROR,@object
	.size		ERROR,(N - ERROR)
ERROR:
	.zero		4
	.type		N,@object
	.size		N,(NY1 - N)
N:
	.zero		4
	.type		NY1,@object
	.size		NY1,(ITER2 - NY1)
NY1:
	.zero		4
	.type		ITER2,@object
	.size		ITER2,(ITER - ITER2)
ITER2:
	.zero		4
	.type		ITER,@object
	.size		ITER,(I - ITER)
ITER:
	.zero		4
	.type		I,@object
	.size		I,(_ZN34_INTERNAL_817ba41d_4_k_cu_1a403ddb4cuda3std6ranges3__45__cpo8distanceE - I)
I:
	.zero		4
	.type		_ZN34_INTERNAL_817ba41d_4_k_cu_1a403ddb4cuda3std6ranges3__45__cpo8distanceE,@object
	.size		_ZN34_INTERNAL_817ba41d_4_k_cu_1a403ddb4cuda3std6ranges3__45__cpo8distanceE,(_ZN34_INTERNAL_817ba41d_4_k_cu_1a403ddb6thrust24THRUST_300001_SM_1000_NS6deviceE - _ZN34_INTERNAL_817ba41d_4_k_cu_1a403ddb4cuda3std6ranges3__45__cpo8distanceE)
_ZN34_INTERNAL_817ba41d_4_k_cu_1a403ddb4cuda3std6ranges3__45__cpo8distanceE:
	.zero		1
	.type		_ZN34_INTERNAL_817ba41d_4_k_cu_1a403ddb6thrust24THRUST_300001_SM_1000_NS6deviceE,@object
	.size		_ZN34_INTERNAL_817ba41d_4_k_cu_1a403ddb6thrust24THRUST_300001_SM_1000_NS6deviceE,(_ZN34_INTERNAL_817ba41d_4_k_cu_1a403ddb4cuda3std3__47nulloptE - _ZN34_INTERNAL_817ba41d_4_k_cu_1a403ddb6thrust24THRUST_300001_SM_1000_NS6deviceE)
_ZN34_INTERNAL_817ba41d_4_k_cu_1a403ddb6thrust24THRUST_300001_SM_1000_NS6deviceE:
	.zero		1
	.type		_ZN34_INTERNAL_817ba41d_4_k_cu_1a403ddb4cuda3std3__47nulloptE,@object
	.size		_ZN34_INTERNAL_817ba41d_4_k_cu_1a403ddb4cuda3std3__47nulloptE,(_ZN34_INTERNAL_817ba41d_4_k_cu_1a403ddb4cuda3std6ranges3__45__cpo7advanceE - _ZN34_INTERNAL_817ba41d_4_k_cu_1a403ddb4cuda3std3__47nulloptE)
_ZN34_INTERNAL_817ba41d_4_k_cu_1a403ddb4cuda3std3__47nulloptE:
	.zero		1
	.type		_ZN34_INTERNAL_817ba41d_4_k_cu_1a403ddb4cuda3std6ranges3__45__cpo7advanceE,@object
	.size		_ZN34_INTERNAL_817ba41d_4_k_cu_1a403ddb4cuda3std6ranges3__45__cpo7advanceE,(_ZN34_INTERNAL_817ba41d_4_k_cu_1a403ddb6thrust24THRUST_300001_SM_1000_NS12placeholders2_4E - _ZN34_INTERNAL_817ba41d_4_k_cu_1a403ddb4cuda3std6ranges3__45__cpo7advanceE)
_ZN34_INTERNAL_817ba41d_4_k_cu_1a403ddb4cuda3std6ranges3__45__cpo7advanceE:
	.zero		1
	.type		_ZN34_INTERNAL_817ba41d_4_k_cu_1a403ddb6thrust24THRUST_300001_SM_1000_NS12placeholders2_4E,@object
	.size		_ZN34_INTERNAL_817ba41d_4_k_cu_1a403ddb6thrust24THRUST_300001_SM_1000_NS12placeholders2_4E,(_ZN34_INTERNAL_817ba41d_4_k_cu_1a403ddb4cuda3std3__45__cpo6rbeginE - _ZN34_INTERNAL_817ba41d_4_k_cu_1a403ddb6thrust24THRUST_300001_SM_1000_NS12placeholders2_4E)
_ZN34_INTERNAL_817ba41d_4_k_cu_1a403ddb6thrust24THRUST_300001_SM_1000_NS12placeholders2_4E:
	.zero		1
	.type		_ZN34_INTERNAL_817ba41d_4_k_cu_1a403ddb4cuda3std3__45__cpo6rbeginE,@object
	.size		_ZN34_INTERNAL_817ba41d_4_k_cu_1a403ddb4cuda3std3__45__cpo6rbeginE,(_ZN34_INTERNAL_817ba41d_4_k_cu_1a403ddb4cuda3std6ranges3__45__cpo4dataE - _ZN34_INTERNAL_817ba41d_4_k_cu_1a403ddb4cuda3std3__45__cpo6rbeginE)
_ZN34_INTERNAL_817ba41d_4_k_cu_1a403ddb4cuda3std3__45__cpo6rbeginE:
	.zero		1
	.type		_ZN34_INTERNAL_817ba41d_4_k_cu_1a403ddb4cuda3std6ranges3__45__cpo4dataE,@object
	.size		_ZN34_INTERNAL_817ba41d_4_k_cu_1a403ddb4cuda3std6ranges3__45__cpo4dataE,(_ZN34_INTERNAL_817ba41d_4_k_cu_1a403ddb6thrust24THRUST_300001_SM_1000_NS12placeholders2_8E - _ZN34_INTERNAL_817ba41d_4_k_cu_1a403ddb4cuda3std6ranges3__45__cpo4dataE)
_ZN34_INTERNAL_817ba41d_4_k_cu_1a403ddb4cuda3std6ranges3__45__cpo4dataE:
	.zero		1
	.type		_ZN34_INTERNAL_817ba41d_4_k_cu_1a403ddb6thrust24THRUST_300001_SM_1000_NS12placeholders2_8E,@object
	.size		_ZN34_INTERNAL_817ba41d_4_k_cu_1a403ddb6thrust24THRUST_300001_SM_1000_NS12placeholders2_8E,(_ZN34_INTERNAL_817ba41d_4_k_cu_1a403ddb4cuda3std3__436_GLOBAL__N__817ba41d_4_k_cu_1a403ddb6ignoreE - _ZN34_INTERNAL_817ba41d_4_k_cu_1a403ddb6thrust24THRUST_300001_SM_1000_NS12placeholders2_8E)
_ZN34_INTERNAL_817ba41d_4_k_cu_1a403ddb6thrust24THRUST_300001_SM_1000_NS12placeholders2_8E:
	.zero		1
	.type		_ZN34_INTERNAL_817ba41d_4_k_cu_1a403ddb4cuda3std3__436_GLOBAL__N__817ba41d_4_k_cu_1a403ddb6ignoreE,@object
	.size		_ZN34_INTERNAL_817ba41d_4_k_cu_1a403ddb4cuda3std3__436_GLOBAL__N__817ba41d_4_k_cu_1a403ddb6ignoreE,(_ZN34_INTERNAL_817ba41d_4_k_cu_1a403ddb6thrust24THRUST_300001_SM_1000_NS6system3cpp3parE - _ZN34_INTERNAL_817ba41d_4_k_cu_1a403ddb4cuda3std3__436_GLOBAL__N__817ba41d_4_k_cu_1a403ddb6ignoreE)
_ZN34_INTERNAL_817ba41d_4_k_cu_1a403ddb4cuda3std3__436_GLOBAL__N__817ba41d_4_k_cu_1a403ddb6ignoreE:
	.zero		1
	.type		_ZN34_INTERNAL_817ba41d_4_k_cu_1a403ddb6thrust24THRUST_300001_SM_1000_NS6system3cpp3parE,@object
	.size		_ZN34_INTERNAL_817ba41d_4_k_cu_1a403ddb6thrust24THRUST_300001_SM_1000_NS6system3cpp3parE,(_ZN34_INTERNAL_817ba41d_4_k_cu_1a403ddb4cuda3std3__45__cpo5beginE - _ZN34_INTERNAL_817ba41d_4_k_cu_1a403ddb6thrust24THRUST_300001_SM_1000_NS6system3cpp3parE)
_ZN34_INTERNAL_817ba41d_4_k_cu_1a403ddb6thrust24THRUST_300001_SM_1000_NS6system3cpp3parE:
	.zero		1
	.type		_ZN34_INTERNAL_817ba41d_4_k_cu_1a403ddb4cuda3std3__45__cpo5beginE,@object
	.size		_ZN34_INTERNAL_817ba41d_4_k_cu_1a403ddb4cuda3std3__45__cpo5beginE,(_ZN34_INTERNAL_817ba41d_4_k_cu_1a403ddb4cuda3std6ranges3__45__cpo5beginE - _ZN34_INTERNAL_817ba41d_4_k_cu_1a403ddb4cuda3std3__45__cpo5beginE)
_ZN34_INTERNAL_817ba41d_4_k_cu_1a403ddb4cuda3std3__45__cpo5beginE:
	.zero		1
	.type		_ZN34_INTERNAL_817ba41d_4_k_cu_1a403ddb4cuda3std6ranges3__45__cpo5beginE,@object
	.size		_ZN34_INTERNAL_817ba41d_4_k_cu_1a403ddb4cuda3std6ranges3__45__cpo5beginE,(_ZN34_INTERNAL_817ba41d_4_k_cu_1a403ddb4cuda3std6ranges3__45__cpo4sizeE - _ZN34_INTERNAL_817ba41d_4_k_cu_1a403ddb4cuda3std6ranges3__45__cpo5beginE)
_ZN34_INTERNAL_817ba41d_4_k_cu_1a403ddb4cuda3std6ranges3__45__cpo5beginE:
	.zero		1
	.type		_ZN34_INTERNAL_817ba41d_4_k_cu_1a403ddb4cuda3std6ranges3__45__cpo4sizeE,@object
	.size		_ZN34_INTERNAL_817ba41d_4_k_cu_1a403ddb4cuda3std6ranges3__45__cpo4sizeE,(_ZN34_INTERNAL_817ba41d_4_k_cu_1a403ddb6thrust24THRUST_300001_SM_1000_NS12placeholders3_10E - _ZN34_INTERNAL_817ba41d_4_k_cu_1a403ddb4cuda3std6ranges3__45__cpo4sizeE)
_ZN34_INTERNAL_817ba41d_4_k_cu_1a403ddb4cuda3std6ranges3__45__cpo4sizeE:
	.zero		1
	.type		_ZN34_INTERNAL_817ba41d_4_k_cu_1a403ddb6thrust24THRUST_300001_SM_1000_NS12placeholders3_10E,@object
	.size		_ZN34_INTERNAL_817ba41d_4_k_cu_1a403ddb6thrust24THRUST_300001_SM_1000_NS12placeholders3_10E,(_ZN34_INTERNAL_817ba41d_4_k_cu_1a403ddb4cuda3std3__48in_placeE - _ZN34_INTERNAL_817ba41d_4_k_cu_1a403ddb6thrust24THRUST_300001_SM_1000_NS12placeholders3_10E)
_ZN34_INTERNAL_817ba41d_4_k_cu_1a403ddb6thrust24THRUST_300001_SM_1000_NS12placeholders3_10E:
	.zero		1
	.type		_ZN34_INTERNAL_817ba41d_4_k_cu_1a403ddb4cuda3std3__48in_placeE,@object
	.size		_ZN34_INTERNAL_817ba41d_4_k_cu_1a403ddb4cuda3std3__48in_placeE,(_ZN34_INTERNAL_817ba41d_4_k_cu_1a403ddb4cuda3std6ranges3__45__cpo6cbeginE - _ZN34_INTERNAL_817ba41d_4_k_cu_1a403ddb4cuda3std3__48in_placeE)
_ZN34_INTERNAL_817ba41d_4_k_cu_1a403ddb4cuda3std3__48in_placeE:
	.zero		1
	.type		_ZN34_INTERNAL_817ba41d_4_k_cu_1a403ddb4cuda3std6ranges3__45__cpo6cbeginE,@object
	.size		_ZN34_INTERNAL_817ba41d_4_k_cu_1a403ddb4cuda3std6ranges3__45__cpo6cbeginE,(_ZN34_INTERNAL_817ba41d_4_k_cu_1a403ddb6thrust24THRUST_300001_SM_1000_NS12placeholders2_2E - _ZN34_INTERNAL_817ba41d_4_k_cu_1a403ddb4cuda3std6ranges3__45__cpo6cbeginE)
_ZN34_INTERNAL_817ba41d_4_k_cu_1a403ddb4cuda3std6ranges3__45__cpo6cbeginE:
	.zero		1
	.type		_ZN34_INTERNAL_817ba41d_4_k_cu_1a403ddb6thrust24THRUST_300001_SM_1000_NS12placeholders2_2E,@object
	.size		_ZN34_INTERNAL_817ba41d_4_k_cu_1a403ddb6thrust24THRUST_300001_SM_1000_NS12placeholders2_2E,(_ZN34_INTERNAL_817ba41d_4_k_cu_1a403ddb4cuda3std3__45__cpo6cbeginE - _ZN34_INTERNAL_817ba41d_4_k_cu_1a403ddb6thrust24THRUST_300001_SM_1000_NS12placeholders2_2E)
_ZN34_INTERNAL_817ba41d_4_k_cu_1a403ddb6thrust24THRUST_300001_SM_1000_NS12placeholders2_2E:
	.zero		1
	.type		_ZN34_INTERNAL_817ba41d_4_k_cu_1a403ddb4cuda3std3__45__cpo6cbeginE,@object
	.size		_ZN34_INTERNAL_817ba41d_4_k_cu_1a403ddb4cuda3std3__45__cpo6cbeginE,(_ZN34_INTERNAL_817ba41d_4_k_cu_1a403ddb4cuda3std6ranges3__45__cpo4nextE - _ZN34_INTERNAL_817ba41d_4_k_cu_1a403ddb4cuda3std3__45__cpo6cbeginE)
_ZN34_INTERNAL_817ba41d_4_k_cu_1a403ddb4cuda3std3__45__cpo6cbeginE:
	.zero		1
	.type		_ZN34_INTERNAL_817ba41d_4_k_cu_1a403ddb4cuda3std6ranges3__45__cpo4nextE,@object
	.size		_ZN34_INTERNAL_817ba41d_4_k_cu_1a403ddb4cuda3std6ranges3__45__cpo4nextE,(_ZN34_INTERNAL_817ba41d_4_k_cu_1a403ddb6thrust24THRUST_300001_SM_1000_NS12placeholders2_6E - _ZN34_INTERNAL_817ba41d_4_k_cu_1a403ddb4cuda3std6ranges3__45__cpo4nextE)
_ZN34_INTERNAL_817ba41d_4_k_cu_1a403ddb4cuda3std6ranges3__45__cpo4nextE:
	.zero		1
	.type		_ZN34_INTERNAL_817ba41d_4_k_cu_1a403ddb6thrust24THRUST_300001_SM_1000_NS12placeholders2_6E,@object
	.size		_ZN34_INTERNAL_817ba41d_4_k_cu_1a403ddb6thrust24THRUST_300001_SM_1000_NS12placeholders2_6E,(_ZN34_INTERNAL_817ba41d_4_k_cu_1a403ddb4cuda3std3__45__cpo7crbeginE - _ZN34_INTERNAL_817ba41d_4_k_cu_1a403ddb6thrust24THRUST_300001_SM_1000_NS12placeholders2_6E)
_ZN34_INTERNAL_817ba41d_4_k_cu_1a403ddb6thrust24THRUST_300001_SM_1000_NS12placeholders2_6E:
	.zero		1
	.type		_ZN34_INTERNAL_817ba41d_4_k_cu_1a403ddb4cuda3std3__45__cpo7crbeginE,@object
	.size		_ZN34_INTERNAL_817ba41d_4_k_cu_1a403ddb4cuda3std3__45__cpo7crbeginE,(_ZN34_INTERNAL_817ba41d_4_k_cu_1a403ddb6thrust24THRUST_300001_SM_1000_NS8cuda_cub10par_nosyncE - _ZN34_INTERNAL_817ba41d_4_k_cu_1a403ddb4cuda3std3__45__cpo7crbeginE)
_ZN34_INTERNAL_817ba41d_4_k_cu_1a403ddb4cuda3std3__45__cpo7crbeginE:
	.zero		1
	.type		_ZN34_INTERNAL_817ba41d_4_k_cu_1a403ddb6thrust24THRUST_300001_SM_1000_NS8cuda_cub10par_nosyncE,@object
	.size		_ZN34_INTERNAL_817ba41d_4_k_cu_1a403ddb6thrust24THRUST_300001_SM_1000_NS8cuda_cub10par_nosyncE,(_ZN34_INTERNAL_817ba41d_4_k_cu_1a403ddb4cuda3std6ranges3__45__cpo4swapE - _ZN34_INTERNAL_817ba41d_4_k_cu_1a403ddb6thrust24THRUST_300001_SM_1000_NS8cuda_cub10par_nosyncE)
_ZN34_INTERNAL_817ba41d_4_k_cu_1a403ddb6thrust24THRUST_300001_SM_1000_NS8cuda_cub10par_nosyncE:
	.zero		1
	.type		_ZN34_INTERNAL_817ba41d_4_k_cu_1a403ddb4cuda3std6ranges3__45__cpo4swapE,@object
	.size		_ZN34_INTERNAL_817ba41d_4_k_cu_1a403ddb4cuda3std6ranges3__45__cpo4swapE,(_ZN34_INTERNAL_817ba41d_4_k_cu_1a403ddb4cuda3std6ranges3__45__cpo5ssizeE - _ZN34_INTERNAL_817ba41d_4_k_cu_1a403ddb4cuda3std6ranges3__45__cpo4swapE)
_ZN34_INTERNAL_817ba41d_4_k_cu_1a403ddb4cuda3std6ranges3__45__cpo4swapE:
	.zero		1
	.type		_ZN34_INTERNAL_817ba41d_4_k_cu_1a403ddb4cuda3std6ranges3__45__cpo5ssizeE,@object
	.size		_ZN34_INTERNAL_817ba41d_4_k_cu_1a403ddb4cuda3std6ranges3__45__cpo5ssizeE,(_ZN34_INTERNAL_817ba41d_4_k_cu_1a403ddb6thrust24THRUST_300001_SM_1000_NS3seqE - _ZN34_INTERNAL_817ba41d_4_k_cu_1a403ddb4cuda3std6ranges3__45__cpo5ssizeE)
_ZN34_INTERNAL_817ba41d_4_k_cu_1a403ddb4cuda3std6ranges3__45__cpo5ssizeE:
	.zero		1
	.type		_ZN34_INTERNAL_817ba41d_4_k_cu_1a403ddb6thrust24THRUST_300001_SM_1000_NS3seqE,@object
	.size		_ZN34_INTERNAL_817ba41d_4_k_cu_1a403ddb6thrust24THRUST_300001_SM_1000_NS3seqE,(_ZN34_INTERNAL_817ba41d_4_k_cu_1a403ddb4cuda3std3__420unreachable_sentinelE - _ZN34_INTERNAL_817ba41d_4_k_cu_1a403ddb6thrust24THRUST_300001_SM_1000_NS3seqE)
_ZN34_INTERNAL_817ba41d_4_k_cu_1a403ddb6thrust24THRUST_300001_SM_1000_NS3seqE:
	.zero		1
	.type		_ZN34_INTERNAL_817ba41d_4_k_cu_1a403ddb4cuda3std3__420unreachable_sentinelE,@object
	.size		_ZN34_INTERNAL_817ba41d_4_k_cu_1a403ddb4cuda3std3__420unreachable_sentinelE,(_ZN34_INTERNAL_817ba41d_4_k_cu_1a403ddb4cuda3std6ranges3__45__cpo4cendE - _ZN34_INTERNAL_817ba41d_4_k_cu_1a403ddb4cuda3std3__420unreachable_sentinelE)
_ZN34_INTERNAL_817ba41d_4_k_cu_1a403ddb4cuda3std3__420unreachable_sentinelE:
	.zero		1
	.type		_ZN34_INTERNAL_817ba41d_4_k_cu_1a403ddb4cuda3std6ranges3__45__cpo4cendE,@object
	.size		_ZN34_INTERNAL_817ba41d_4_k_cu_1a403ddb4cuda3std6ranges3__45__cpo4cendE,(_ZN34_INTERNAL_817ba41d_4_k_cu_1a403ddb6thrust24THRUST_300001_SM_1000_NS12placeholders2_3E - _ZN34_INTERNAL_817ba41d_4_k_cu_1a403ddb4cuda3std6ranges3__45__cpo4cendE)
_ZN34_INTERNAL_817ba41d_4_k_cu_1a403ddb4cuda3std6ranges3__45__cpo4cendE:
	.zero		1
	.type		_ZN34_INTERNAL_817ba41d_4_k_cu_1a403ddb6thrust24THRUST_300001_SM_1000_NS12placeholders2_3E,@object
	.size		_ZN34_INTERNAL_817ba41d_4_k_cu_1a403ddb6thrust24THRUST_300001_SM_1000_NS12placeholders2_3E,(_ZN34_INTERNAL_817ba41d_4_k_cu_1a403ddb4cuda3std3__45__cpo4cendE - _ZN34_INTERNAL_817ba41d_4_k_cu_1a403ddb6thrust24THRUST_300001_SM_1000_NS12placeholders2_3E)
_ZN34_INTERNAL_817ba41d_4_k_cu_1a403ddb6thrust24THRUST_300001_SM_1000_NS12placeholders2_3E:
	.zero		1
	.type		_ZN34_INTERNAL_817ba41d_4_k_cu_1a403ddb4cuda3std3__45__cpo4cendE,@object
	.size		_ZN34_INTERNAL_817ba41d_4_k_cu_1a403ddb4cuda3std3__45__cpo4cendE,(_ZN34_INTERNAL_817ba41d_4_k_cu_1a403ddb4cuda3std6ranges3__45__cpo4prevE - _ZN34_INTERNAL_817ba41d_4_k_cu_1a403ddb4cuda3std3__45__cpo4cendE)
_ZN34_INTERNAL_817ba41d_4_k_cu_1a403ddb4cuda3std3__45__cpo4cendE:
	.zero		1
	.type		_ZN34_INTERNAL_817ba41d_4_k_cu_1a403ddb4cuda3std6ranges3__45__cpo4prevE,@object
	.size		_ZN34_INTERNAL_817ba41d_4_k_cu_1a403ddb4cuda3std6ranges3__45__cpo4prevE,(_ZN34_INTERNAL_817ba41d_4_k_cu_1a403ddb6thrust24THRUST_300001_SM_1000_NS12placeholders2_7E - _ZN34_INTERNAL_817ba41d_4_k_cu_1a403ddb4cuda3std6ranges3__45__cpo4prevE)
_ZN34_INTERNAL_817ba41d_4_k_cu_1a403ddb4cuda3std6ranges3__45__cpo4prevE:
	.zero		1
	.type		_ZN34_INTERNAL_817ba41d_4_k_cu_1a403ddb6thrust24THRUST_300001_SM_1000_NS12placeholders2_7E,@object
	.size		_ZN34_INTERNAL_817ba41d_4_k_cu_1a403ddb6thrust24THRUST_300001_SM_1000_NS12placeholders2_7E,(_ZN34_INTERNAL_817ba41d_4_k_cu_1a403ddb4cuda3std3__45__cpo5crendE - _ZN34_INTERNAL_817ba41d_4_k_cu_1a403ddb6thrust24THRUST_300001_SM_1000_NS12placeholders2_7E)
_ZN34_INTERNAL_817ba41d_4_k_cu_1a403ddb6thrust24THRUST_300001_SM_1000_NS12placeholders2_7E:
	.zero		1
	.type		_ZN34_INTERNAL_817ba41d_4_k_cu_1a403ddb4cuda3std3__45__cpo5crendE,@object
	.size		_ZN34_INTERNAL_817ba41d_4_k_cu_1a403ddb4cuda3std3__45__cpo5crendE,(_ZN34_INTERNAL_817ba41d_4_k_cu_1a403ddb6thrust24THRUST_300001_SM_1000_NS6system6detail10sequential3seqE - _ZN34_INTERNAL_817ba41d_4_k_cu_1a403ddb4cuda3std3__45__cpo5crendE)
_ZN34_INTERNAL_817ba41d_4_k_cu_1a403ddb4cuda3std3__45__cpo5crendE:
	.zero		1
	.type		_ZN34_INTERNAL_817ba41d_4_k_cu_1a403ddb6thrust24THRUST_300001_SM_1000_NS6system6detail10sequential3seqE,@object
	.size		_ZN34_INTERNAL_817ba41d_4_k_cu_1a403ddb6thrust24THRUST_300001_SM_1000_NS6system6detail10sequential3seqE,(_ZN34_INTERNAL_817ba41d_4_k_cu_1a403ddb4cuda3std6ranges3__45__cpo9iter_moveE - _ZN34_INTERNAL_817ba41d_4_k_cu_1a403ddb6thrust24THRUST_300001_SM_1000_NS6system6detail10sequential3seqE)
_ZN34_INTERNAL_817ba41d_4_k_cu_1a403ddb6thrust24THRUST_300001_SM_1000_NS6system6detail10sequential3seqE:
	.zero		1
	.type		_ZN34_INTERNAL_817ba41d_4_k_cu_1a403ddb4cuda3std6ranges3__45__cpo9iter_moveE,@object
	.size		_ZN34_INTERNAL_817ba41d_4_k_cu_1a403ddb4cuda3std6ranges3__45__cpo9iter_moveE,(_ZN34_INTERNAL_817ba41d_4_k_cu_1a403ddb4cuda3std6ranges3__45__cpo9iter_swapE - _ZN34_INTERNAL_817ba41d_4_k_cu_1a403ddb4cuda3std6ranges3__45__cpo9iter_moveE)
_ZN34_INTERNAL_817ba41d_4_k_cu_1a403ddb4cuda3std6ranges3__45__cpo9iter_moveE:
	.zero		1
	.type		_ZN34_INTERNAL_817ba41d_4_k_cu_1a403ddb4cuda3std6ranges3__45__cpo9iter_swapE,@object
	.size		_ZN34_INTERNAL_817ba41d_4_k_cu_1a403ddb4cuda3std6ranges3__45__cpo9iter_swapE,(_ZN34_INTERNAL_817ba41d_4_k_cu_1a403ddb6thrust24THRUST_300001_SM_1000_NS12placeholders2_5E - _ZN34_INTERNAL_817ba41d_4_k_cu_1a403ddb4cuda3std6ranges3__45__cpo9iter_swapE)
_ZN34_INTERNAL_817ba41d_4_k_cu_1a403ddb4cuda3std6ranges3__45__cpo9iter_swapE:
	.zero		1
	.type		_ZN34_INTERNAL_817ba41d_4_k_cu_1a403ddb6thrust24THRUST_300001_SM_1000_NS12placeholders2_5E,@object
	.size		_ZN34_INTERNAL_817ba41d_4_k_cu_1a403ddb6thrust24THRUST_300001_SM_1000_NS12placeholders2_5E,(_ZN34_INTERNAL_817ba41d_4_k_cu_1a403ddb4cuda3std3__45__cpo4rendE - _ZN34_INTERNAL_817ba41d_4_k_cu_1a403ddb6thrust24THRUST_300001_SM_1000_NS12placeholders2_5E)
_ZN34_INTERNAL_817ba41d_4_k_cu_1a403ddb6thrust24THRUST_300001_SM_1000_NS12placeholders2_5E:
	.zero		1
	.type		_ZN34_INTERNAL_817ba41d_4_k_cu_1a403ddb4cuda3std3__45__cpo4rendE,@object
	.size		_ZN34_INTERNAL_817ba41d_4_k_cu_1a403ddb4cuda3std3__45__cpo4rendE,(_ZN34_INTERNAL_817ba41d_4_k_cu_1a403ddb6thrust24THRUST_300001_SM_1000_NS8cuda_cub3parE - _ZN34_INTERNAL_817ba41d_4_k_cu_1a403ddb4cuda3std3__45__cpo4rendE)
_ZN34_INTERNAL_817ba41d_4_k_cu_1a403ddb4cuda3std3__45__cpo4rendE:
	.zero		1
	.type		_ZN34_INTERNAL_817ba41d_4_k_cu_1a403ddb6thrust24THRUST_300001_SM_1000_NS8cuda_cub3parE,@object
	.size		_ZN34_INTERNAL_817ba41d_4_k_cu_1a403ddb6thrust24THRUST_300001_SM_1000_NS8cuda_cub3parE,(_ZN34_INTERNAL_817ba41d_4_k_cu_1a403ddb4cuda3std3__48unexpectE - _ZN34_INTERNAL_817ba41d_4_k_cu_1a403ddb6thrust24THRUST_300001_SM_1000_NS8cuda_cub3parE)
_ZN34_INTERNAL_817ba41d_4_k_cu_1a403ddb6thrust24THRUST_300001_SM_1000_NS8cuda_cub3parE:
	.zero		1
	.type		_ZN34_INTERNAL_817ba41d_4_k_cu_1a403ddb4cuda3std3__48unexpectE,@object
	.size		_ZN34_INTERNAL_817ba41d_4_k_cu_1a403ddb4cuda3std3__48unexpectE,(_ZN34_INTERNAL_817ba41d_4_k_cu_1a403ddb4cuda3std6ranges3__45__cpo5cdataE - _ZN34_INTERNAL_817ba41d_4_k_cu_1a403ddb4cuda3std3__48unexpectE)
_ZN34_INTERNAL_817ba41d_4_k_cu_1a403ddb4cuda3std3__48unexpectE:
	.zero		1
	.type		_ZN34_INTERNAL_817ba41d_4_k_cu_1a403ddb4cuda3std6ranges3__45__cpo5cdataE,@object
	.size		_ZN34_INTERNAL_817ba41d_4_k_cu_1a403ddb4cuda3std6ranges3__45__cpo5cdataE,(_ZN34_INTERNAL_817ba41d_4_k_cu_1a403ddb6thrust24THRUST_300001_SM_1000_NS12placeholders2_9E - _ZN34_INTERNAL_817ba41d_4_k_cu_1a403ddb4cuda3std6ranges3__45__cpo5cdataE)
_ZN34_INTERNAL_817ba41d_4_k_cu_1a403ddb4cuda3std6ranges3__45__cpo5cdataE:
	.zero		1
	.type		_ZN34_INTERNAL_817ba41d_4_k_cu_1a403ddb6thrust24THRUST_300001_SM_1000_NS12placeholders2_9E,@object
	.size		_ZN34_INTERNAL_817ba41d_4_k_cu_1a403ddb6thrust24THRUST_300001_SM_1000_NS12placeholders2_9E,(_ZN34_INTERNAL_817ba41d_4_k_cu_1a403ddb4cuda3std3__419piecewise_constructE - _ZN34_INTERNAL_817ba41d_4_k_cu_1a403ddb6thrust24THRUST_300001_SM_1000_NS12placeholders2_9E)
_ZN34_INTERNAL_817ba41d_4_k_cu_1a403ddb6thrust24THRUST_300001_SM_1000_NS12placeholders2_9E:
	.zero		1
	.type		_ZN34_INTERNAL_817ba41d_4_k_cu_1a403ddb4cuda3std3__419piecewise_constructE,@object
	.size		_ZN34_INTERNAL_817ba41d_4_k_cu_1a403ddb4cuda3std3__419piecewise_constructE,(_ZN34_INTERNAL_817ba41d_4_k_cu_1a403ddb6thrust24THRUST_300001_SM_1000_NS12placeholders2_1E - _ZN34_INTERNAL_817ba41d_4_k_cu_1a403ddb4cuda3std3__419piecewise_constructE)
_ZN34_INTERNAL_817ba41d_4_k_cu_1a403ddb4cuda3std3__419piecewise_constructE:
	.zero		1
	.type		_ZN34_INTERNAL_817ba41d_4_k_cu_1a403ddb6thrust24THRUST_300001_SM_1000_NS12placeholders2_1E,@object
	.size		_ZN34_INTERNAL_817ba41d_4_k_cu_1a403ddb6thrust24THRUST_300001_SM_1000_NS12placeholders2_1E,(_ZN34_INTERNAL_817ba41d_4_k_cu_1a403ddb4cuda3std3__45__cpo3endE - _ZN34_INTERNAL_817ba41d_4_k_cu_1a403ddb6thrust24THRUST_300001_SM_1000_NS12placeholders2_1E)
_ZN34_INTERNAL_817ba41d_4_k_cu_1a403ddb6thrust24THRUST_300001_SM_1000_NS12placeholders2_1E:
	.zero		1
	.type		_ZN34_INTERNAL_817ba41d_4_k_cu_1a403ddb4cuda3std3__45__cpo3endE,@object
	.size		_ZN34_INTERNAL_817ba41d_4_k_cu_1a403ddb4cuda3std3__45__cpo3endE,(_ZN34_INTERNAL_817ba41d_4_k_cu_1a403ddb4cuda3std6ranges3__45__cpo3endE - _ZN34_INTERNAL_817ba41d_4_k_cu_1a403ddb4cuda3std3__45__cpo3endE)
_ZN34_INTERNAL_817ba41d_4_k_cu_1a403ddb4cuda3std3__45__cpo3endE:
	.zero		1
	.type		_ZN34_INTERNAL_817ba41d_4_k_cu_1a403ddb4cuda3std6ranges3__45__cpo3endE,@object
	.size		_ZN34_INTERNAL_817ba41d_4_k_cu_1a403ddb4cuda3std6ranges3__45__cpo3endE,(.L_95 - _ZN34_INTERNAL_817ba41d_4_k_cu_1a403ddb4cuda3std6ranges3__45__cpo3endE)
_ZN34_INTERNAL_817ba41d_4_k_cu_1a403ddb4cuda3std6ranges3__45__cpo3endE:
	.zero		1
.L_95:


//--------------------- .nv.constant0._ZN3cub18CUB_300001_SM_10006detail11EmptyKernelIvEEvv --------------------------
	.section	.nv.constant0._ZN3cub18CUB_300001_SM_10006detail11EmptyKernelIvEEvv,"a",@progbits
	.sectionflags	@""
	.align	4
.nv.constant0._ZN3cub18CUB_300001_SM_10006detail11EmptyKernelIvEEvv:
	.zero		896


//--------------------- .nv.constant0._Z7MACH_NOv --------------------------
	.section	.nv.constant0._Z7MACH_NOv,"a",@progbits
	.sectionflags	@""
	.align	4
.nv.constant0._Z7MACH_NOv:
	.zero		896


//--------------------- .nv.constant0._Z13device_valuesv --------------------------
	.section	.nv.constant0._Z13device_valuesv,"a",@progbits
	.sectionflags	@""
	.align	4
.nv.constant0._Z13device_valuesv:
	.zero		896


//--------------------- .nv.constant0._Z23timestep_postprocessingv --------------------------
	.section	.nv.constant0._Z23timestep_postprocessingv,"a",@progbits
	.sectionflags	@""
	.align	4
.nv.constant0._Z23timestep_postprocessingv:
	.zero		896


//--------------------- .nv.constant0._Z15timestep_kernelv --------------------------
	.section	.nv.constant0._Z15timestep_kernelv,"a",@progbits
	.sectionflags	@""
	.align	4
.nv.constant0._Z15timestep_kernelv:
	.zero		896


//--------------------- .nv.constant0._Z22timestep_preprocessingv --------------------------
	.section	.nv.constant0._Z22timestep_preprocessingv,"a",@progbits
	.sectionflags	@""
	.align	4
.nv.constant0._Z22timestep_preprocessingv:
	.zero		896


//--------------------- .nv.constant0._Z13NEW_VARIABLESv --------------------------
	.section	.nv.constant0._Z13NEW_VARIABLESv,"a",@progbits
	.sectionflags	@""
	.align	4
.nv.constant0._Z13NEW_VARIABLESv:
	.zero		896


//--------------------- .nv.constant0._Z5NEW_Uv   --------------------------
	.section	.nv.constant0._Z5NEW_Uv,"a",@progbits
	.sectionflags	@""
	.align	4
.nv.constant0._Z5NEW_Uv:
	.zero		896


//--------------------- .nv.constant0._Z3DUTv     --------------------------
	.section	.nv.constant0._Z3DUTv,"a",@progbits
	.sectionflags	@""
	.align	4
.nv.constant0._Z3DUTv:
	.zero		896


//--------------------- .nv.constant0._Z4DFYIv    --------------------------
	.section	.nv.constant0._Z4DFYIv,"a",@progbits
	.sectionflags	@""
	.align	4
.nv.constant0._Z4DFYIv:
	.zero		896


//--------------------- .nv.constant0._Z3FYIv     --------------------------
	.section	.nv.constant0._Z3FYIv,"a",@progbits
	.sectionflags	@""
	.align	4
.nv.constant0._Z3FYIv:
	.zero		896


//--------------------- .nv.constant0._Z4DFXIv    --------------------------
	.section	.nv.constant0._Z4DFXIv,"a",@progbits
	.sectionflags	@""
	.align	4
.nv.constant0._Z4DFXIv:
	.zero		896


//--------------------- .nv.constant0._Z3FXIv     --------------------------
	.section	.nv.constant0._Z3FXIv,"a",@progbits
	.sectionflags	@""
	.align	4
.nv.constant0._Z3FXIv:
	.zero		896


//--------------------- .nv.constant0._Z29outlet_boundary_condition_endv --------------------------
	.section	.nv.constant0._Z29outlet_boundary_condition_endv,"a",@progbits
	.sectionflags	@""
	.align	4
.nv.constant0._Z29outlet_boundary_condition_endv:
	.zero		896


//--------------------- .nv.constant0._Z25outlet_boundary_conditionv --------------------------
	.section	.nv.constant0._Z25outlet_boundary_conditionv,"a",@progbits
	.sectionflags	@""
	.align	4
.nv.constant0._Z25outlet_boundary_conditionv:
	.zero		896


//--------------------- .nv.constant0._Z10upper_wallv --------------------------
	.section	.nv.constant0._Z10upper_wallv,"a",@progbits
	.sectionflags	@""
	.align	4
.nv.constant0._Z10upper_wallv:
	.zero		896


//--------------------- .nv.constant0._Z10lower_wallv --------------------------
	.section	.nv.constant0._Z10lower_wallv,"a",@progbits
	.sectionflags	@""
	.align	4
.nv.constant0._Z10lower_wallv:
	.zero		896


//--------------------- .nv.constant0._Z24inlet_boundary_conditionv --------------------------
	.section	.nv.constant0._Z24inlet_boundary_conditionv,"a",@progbits
	.sectionflags	@""
	.align	4
.nv.constant0._Z24inlet_boundary_conditionv:
	.zero		896


//--------------------- .nv.constant0._Z17initial_conditionv --------------------------
	.section	.nv.constant0._Z17initial_conditionv,"a",@progbits
	.sectionflags	@""
	.align	4
.nv.constant0._Z17initial_conditionv:
	.zero		896


//--------------------- .nv.constant0._Z12geometry_endv --------------------------
	.section	.nv.constant0._Z12geometry_endv,"a",@progbits
	.sectionflags	@""
	.align	4
.nv.constant0._Z12geometry_endv:
	.zero		896


//--------------------- .nv.constant0._Z21geometry_prefix_sum_2v --------------------------
	.section	.nv.constant0._Z21geometry_prefix_sum_2v,"a",@progbits
	.sectionflags	@""
	.align	4
.nv.constant0._Z21geometry_prefix_sum_2v:
	.zero		896


//--------------------- .nv.constant0._Z21geometry_prefix_sum_1v --------------------------
	.section	.nv.constant0._Z21geometry_prefix_sum_1v,"a",@progbits
	.sectionflags	@""
	.align	4
.nv.constant0._Z21geometry_prefix_sum_1v:
	.zero		896


//--------------------- .nv.constant0._Z13geometry_initv --------------------------
	.section	.nv.constant0._Z13geometry_initv,"a",@progbits
	.sectionflags	@""
	.align	4
.nv.constant0._Z13geometry_initv:
	.zero		896


//--------------------- .nv.constant0._Z20global_variable_initv --------------------------
	.section	.nv.constant0._Z20global_variable_initv,"a",@progbits
	.sectionflags	@""
	.align	4
.nv.constant0._Z20global_variable_initv:
	.zero		896


//--------------------- .nv.constant0._Z3addiiPi  --------------------------
	.section	.nv.constant0._Z3addiiPi,"a",@progbits
	.sectionflags	@""
	.align	4
.nv.constant0._Z3addiiPi:
	.zero		912


//--------------------- SYMBOLS --------------------------

	.type		.nv.reservedSmem.offset0,@object
	.size		.nv.reservedSmem.offset0,0x4
	.type		vprintf,@function
